	.target	sm_90a

	.elftype	@"ET_EXEC"


//--------------------- .note.nv.tkinfo           --------------------------
	.section	.note.nv.tkinfo,"",@"SHT_NOTE"
	.sectionflags	@"SHF_NOTE_NV_TKINFO"
	.tkinfo
        /*0018*/ 	.word	0x00000002
        /*0030*/ 	.string	""
        /*0030*/ 	.string	"ptxas"
        /*0030*/ 	.string	"Cuda compilation tools, release 13.0, V13.0.88"
        /*0030*/ 	.string	"Build cuda_13.0.r13.0/compiler.36424714_0"
        /*0030*/ 	.string	"-arch sm_90a -m 64 "



//--------------------- .note.nv.cuinfo           --------------------------
	.section	.note.nv.cuinfo,"",@"SHT_NOTE"
	.sectionflags	@"SHF_NOTE_NV_CUINFO"
        /*0018*/ 	.short	0x0002
        /*001a*/ 	.short	0x005a
        /*001c*/ 	.short	0x0082
	.zero		2


//--------------------- .nv.info                  --------------------------
	.section	.nv.info,"",@"SHT_CUDA_INFO"
	.align	4


	//----- nvinfo : EIATTR_REGCOUNT
	.align		4
        /*0000*/ 	.byte	0x04, 0x2f
        /*0002*/ 	.short	(.L_16 - .L_15)
	.align		4
.L_15:
        /*0004*/ 	.word	index@(_ZN7cutlass13device_kernelINS_4gemm6kernel13GemmUniversalIN4cute5tupleIJiiiiEEENS1_10collective13CollectiveMmaINS1_37MainloopSm90TmaGmmaWarpSpecializedFP8ILi6ENS5_IJNS4_1CILi1EEESB_SB_EEENS1_35KernelTmaWarpSpecializedCooperativeEEENS5_IJNSA_ILi256EEESF_NSA_ILi64EEEEEENS_12float_e4m3_tENS5_IJlSB_lEEESI_SJ_NS4_8TiledMMAINS4_8MMA_AtomIJNS4_4SM904GMMA31MMA_64x256x32_F32E4M3E4M3_SS_TNILNSN_7ScaleInE1ELSP_1EEEEEENS4_6LayoutINS5_IJNSA_ILi2EEESB_SB_EEENS5_IJSB_NSA_ILi0EEESV_EEEEENS5_IJNS4_10UnderscoreESY_SY_EEEEENS4_13SM90_TMA_LOADENS4_14ComposedLayoutINS4_7SwizzleILi2ELi4ELi3EEENS4_18smem_ptr_flag_bitsILi8EEENSS_INS5_IJNSA_ILi8EEESG_EEENS5_IJSG_SB_EEEEEEEvNS4_8identityES11_S1B_vS1C_EENS_8epilogue10collective18CollectiveEpilogueINS1E_22Sm90TmaWarpSpecializedILi4ELi2ELi16ELb0ELb0EEEJSH_NS5_IJNSA_ILi128EEENSA_ILi32EEEEEESI_SJ_SI_SJ_NS1E_6fusion15FusionCallbacksIS1I_NS1M_23LinCombPerRowBiasEltActINS1E_6thread4ReLuESI_fSI_SI_fLi16ELNS_15FloatRoundStyleE2EEESH_S1L_JEEES11_NS12_INS13_ILi1ELi4ELi3EEES16_NSS_INS5_IJS17_S1K_EEENS5_IJS1K_SB_EEEEEEENS4_39AutoVectorizingCopyWithAssumedAlignmentILi128EEENS4_14SM90_TMA_STOREES1Y_S20_NS4_9Copy_AtomIJNS4_17SM90_U32x4_STSM_NENS_6half_tEEEEvEEEvvEEEEvNT_6ParamsE)
        /*0008*/ 	.word	0x000000a8


	//----- nvinfo : EIATTR_FRAME_SIZE
	.align		4
.L_16:
        /*000c*/ 	.byte	0x04, 0x11
        /*000e*/ 	.short	(.L_18 - .L_17)
	.align		4
.L_17:
        /*0010*/ 	.word	index@(_ZN7cutlass13device_kernelINS_4gemm6kernel13GemmUniversalIN4cute5tupleIJiiiiEEENS1_10collective13CollectiveMmaINS1_37MainloopSm90TmaGmmaWarpSpecializedFP8ILi6ENS5_IJNS4_1CILi1EEESB_SB_EEENS1_35KernelTmaWarpSpecializedCooperativeEEENS5_IJNSA_ILi256EEESF_NSA_ILi64EEEEEENS_12float_e4m3_tENS5_IJlSB_lEEESI_SJ_NS4_8TiledMMAINS4_8MMA_AtomIJNS4_4SM904GMMA31MMA_64x256x32_F32E4M3E4M3_SS_TNILNSN_7ScaleInE1ELSP_1EEEEEENS4_6LayoutINS5_IJNSA_ILi2EEESB_SB_EEENS5_IJSB_NSA_ILi0EEESV_EEEEENS5_IJNS4_10UnderscoreESY_SY_EEEEENS4_13SM90_TMA_LOADENS4_14ComposedLayoutINS4_7SwizzleILi2ELi4ELi3EEENS4_18smem_ptr_flag_bitsILi8EEENSS_INS5_IJNSA_ILi8EEESG_EEENS5_IJSG_SB_EEEEEEEvNS4_8identityES11_S1B_vS1C_EENS_8epilogue10collective18CollectiveEpilogueINS1E_22Sm90TmaWarpSpecializedILi4ELi2ELi16ELb0ELb0EEEJSH_NS5_IJNSA_ILi128EEENSA_ILi32EEEEEESI_SJ_SI_SJ_NS1E_6fusion15FusionCallbacksIS1I_NS1M_23LinCombPerRowBiasEltActINS1E_6thread4ReLuESI_fSI_SI_fLi16ELNS_15FloatRoundStyleE2EEESH_S1L_JEEES11_NS12_INS13_ILi1ELi4ELi3EEES16_NSS_INS5_IJS17_S1K_EEENS5_IJS1K_SB_EEEEEEENS4_39AutoVectorizingCopyWithAssumedAlignmentILi128EEENS4_14SM90_TMA_STOREES1Y_S20_NS4_9Copy_AtomIJNS4_17SM90_U32x4_STSM_NENS_6half_tEEEEvEEEvvEEEEvNT_6ParamsE)
        /*0014*/ 	.word	0x000008c8


	//----- nvinfo : EIATTR_MIN_STACK_SIZE
	.align		4
.L_18:
        /*0018*/ 	.byte	0x04, 0x12
        /*001a*/ 	.short	(.L_20 - .L_19)
	.align		4
.L_19:
        /*001c*/ 	.word	index@(_ZN7cutlass13device_kernelINS_4gemm6kernel13GemmUniversalIN4cute5tupleIJiiiiEEENS1_10collective13CollectiveMmaINS1_37MainloopSm90TmaGmmaWarpSpecializedFP8ILi6ENS5_IJNS4_1CILi1EEESB_SB_EEENS1_35KernelTmaWarpSpecializedCooperativeEEENS5_IJNSA_ILi256EEESF_NSA_ILi64EEEEEENS_12float_e4m3_tENS5_IJlSB_lEEESI_SJ_NS4_8TiledMMAINS4_8MMA_AtomIJNS4_4SM904GMMA31MMA_64x256x32_F32E4M3E4M3_SS_TNILNSN_7ScaleInE1ELSP_1EEEEEENS4_6LayoutINS5_IJNSA_ILi2EEESB_SB_EEENS5_IJSB_NSA_ILi0EEESV_EEEEENS5_IJNS4_10UnderscoreESY_SY_EEEEENS4_13SM90_TMA_LOADENS4_14ComposedLayoutINS4_7SwizzleILi2ELi4ELi3EEENS4_18smem_ptr_flag_bitsILi8EEENSS_INS5_IJNSA_ILi8EEESG_EEENS5_IJSG_SB_EEEEEEEvNS4_8identityES11_S1B_vS1C_EENS_8epilogue10collective18CollectiveEpilogueINS1E_22Sm90TmaWarpSpecializedILi4ELi2ELi16ELb0ELb0EEEJSH_NS5_IJNSA_ILi128EEENSA_ILi32EEEEEESI_SJ_SI_SJ_NS1E_6fusion15FusionCallbacksIS1I_NS1M_23LinCombPerRowBiasEltActINS1E_6thread4ReLuESI_fSI_SI_fLi16ELNS_15FloatRoundStyleE2EEESH_S1L_JEEES11_NS12_INS13_ILi1ELi4ELi3EEES16_NSS_INS5_IJS17_S1K_EEENS5_IJS1K_SB_EEEEEEENS4_39AutoVectorizingCopyWithAssumedAlignmentILi128EEENS4_14SM90_TMA_STOREES1Y_S20_NS4_9Copy_AtomIJNS4_17SM90_U32x4_STSM_NENS_6half_tEEEEvEEEvvEEEEvNT_6ParamsE)
        /*0020*/ 	.word	0x000008c8
.L_20:


//--------------------- .nv.compat                --------------------------
	.section	.nv.compat,"",@"SHT_CUDA_COMPAT_INFO"
	.align	4
        /*0000*/ 	.byte	0x02, 0x09, 0x01, 0x00, 0x02, 0x02, 0x04, 0x00, 0x02, 0x05, 0x05, 0x00, 0x03, 0x07, 0x01, 0x01
        /*0010*/ 	.byte	0x02, 0x03, 0x01, 0x00, 0x02, 0x06, 0x01, 0x00, 0x04, 0x0b, 0x08, 0x00, 0x00, 0x00, 0x00, 0x00
        /*0020*/ 	.byte	0x00, 0x00, 0x00, 0x00


//--------------------- .nv.info._ZN7cutlass13device_kernelINS_4gemm6kernel13GemmUniversalIN4cute5tupleIJiiiiEEENS1_10collective13CollectiveMmaINS1_37MainloopSm90TmaGmmaWarpSpecializedFP8ILi6ENS5_IJNS4_1CILi1EEESB_SB_EEENS1_35KernelTmaWarpSpecializedCooperativeEEENS5_IJNSA_ILi256EEESF_NSA_ILi64EEEEEENS_12float_e4m3_tENS5_IJlSB_lEEESI_SJ_NS4_8TiledMMAINS4_8MMA_AtomIJNS4_4SM904GMMA31MMA_64x256x32_F32E4M3E4M3_SS_TNILNSN_7ScaleInE1ELSP_1EEEEEENS4_6LayoutINS5_IJNSA_ILi2EEESB_SB_EEENS5_IJSB_NSA_ILi0EEESV_EEEEENS5_IJNS4_10UnderscoreESY_SY_EEEEENS4_13SM90_TMA_LOADENS4_14ComposedLayoutINS4_7SwizzleILi2ELi4ELi3EEENS4_18smem_ptr_flag_bitsILi8EEENSS_INS5_IJNSA_ILi8EEESG_EEENS5_IJSG_SB_EEEEEEEvNS4_8identityES11_S1B_vS1C_EENS_8epilogue10collective18CollectiveEpilogueINS1E_22Sm90TmaWarpSpecializedILi4ELi2ELi16ELb0ELb0EEEJSH_NS5_IJNSA_ILi128EEENSA_ILi32EEEEEESI_SJ_SI_SJ_NS1E_6fusion15FusionCallbacksIS1I_NS1M_23LinCombPerRowBiasEltActINS1E_6thread4ReLuESI_fSI_SI_fLi16ELNS_15FloatRoundStyleE2EEESH_S1L_JEEES11_NS12_INS13_ILi1ELi4ELi3EEES16_NSS_INS5_IJS17_S1K_EEENS5_IJS1K_SB_EEEEEEENS4_39AutoVectorizingCopyWithAssumedAlignmentILi128EEENS4_14SM90_TMA_STOREES1Y_S20_NS4_9Copy_AtomIJNS4_17SM90_U32x4_STSM_NENS_6half_tEEEEvEEEvvEEEEvNT_6ParamsE --------------------------
	.section	.nv.info._ZN7cutlass13device_kernelINS_4gemm6kernel13GemmUniversalIN4cute5tupleIJiiiiEEENS1_10collective13CollectiveMmaINS1_37MainloopSm90TmaGmmaWarpSpecializedFP8ILi6ENS5_IJNS4_1CILi1EEESB_SB_EEENS1_35KernelTmaWarpSpecializedCooperativeEEENS5_IJNSA_ILi256EEESF_NSA_ILi64EEEEEENS_12float_e4m3_tENS5_IJlSB_lEEESI_SJ_NS4_8TiledMMAINS4_8MMA_AtomIJNS4_4SM904GMMA31MMA_64x256x32_F32E4M3E4M3_SS_TNILNSN_7ScaleInE1ELSP_1EEEEEENS4_6LayoutINS5_IJNSA_ILi2EEESB_SB_EEENS5_IJSB_NSA_ILi0EEESV_EEEEENS5_IJNS4_10UnderscoreESY_SY_EEEEENS4_13SM90_TMA_LOADENS4_14ComposedLayoutINS4_7SwizzleILi2ELi4ELi3EEENS4_18smem_ptr_flag_bitsILi8EEENSS_INS5_IJNSA_ILi8EEESG_EEENS5_IJSG_SB_EEEEEEEvNS4_8identityES11_S1B_vS1C_EENS_8epilogue10collective18CollectiveEpilogueINS1E_22Sm90TmaWarpSpecializedILi4ELi2ELi16ELb0ELb0EEEJSH_NS5_IJNSA_ILi128EEENSA_ILi32EEEEEESI_SJ_SI_SJ_NS1E_6fusion15FusionCallbacksIS1I_NS1M_23LinCombPerRowBiasEltActINS1E_6thread4ReLuESI_fSI_SI_fLi16ELNS_15FloatRoundStyleE2EEESH_S1L_JEEES11_NS12_INS13_ILi1ELi4ELi3EEES16_NSS_INS5_IJS17_S1K_EEENS5_IJS1K_SB_EEEEEEENS4_39AutoVectorizingCopyWithAssumedAlignmentILi128EEENS4_14SM90_TMA_STOREES1Y_S20_NS4_9Copy_AtomIJNS4_17SM90_U32x4_STSM_NENS_6half_tEEEEvEEEvvEEEEvNT_6ParamsE,"",@"SHT_CUDA_INFO"
	.sectionflags	@""
	.align	4


	//----- nvinfo : EIATTR_CUDA_API_VERSION
	.align		4
        /*0000*/ 	.byte	0x04, 0x37
        /*0002*/ 	.short	(.L_22 - .L_21)
.L_21:
        /*0004*/ 	.word	0x00000082


	//----- nvinfo : EIATTR_KPARAM_INFO
	.align		4
.L_22:
        /*0008*/ 	.byte	0x04, 0x17
        /*000a*/ 	.short	(.L_24 - .L_23)
.L_23:
        /*000c*/ 	.word	0x00000000
        /*0010*/ 	.short	0x0000
        /*0012*/ 	.short	0x0070
        /*0014*/ 	.byte	0x00, 0xf0, 0x01, 0x1c


	//----- nvinfo : EIATTR_SPARSE_MMA_MASK
	.align		4
.L_24:
        /*0018*/ 	.byte	0x03, 0x50
        /*001a*/ 	.short	0x0000


	//----- nvinfo : EIATTR_MAXREG_COUNT
	.align		4
        /*001c*/ 	.byte	0x03, 0x1b
        /*001e*/ 	.short	0x00a8


	//----- nvinfo : EIATTR_NUM_BARRIERS
	.align		4
        /*0020*/ 	.byte	0x02, 0x4c
        /*0022*/ 	.byte	0x02
	.zero		1


	//----- nvinfo : EIATTR_EXTERNS
	.align		4
        /*0024*/ 	.byte	0x04, 0x0f
        /*0026*/ 	.short	(.L_26 - .L_25)


	//   ....[0]....
	.align		4
.L_25:
        /*0028*/ 	.word	index@(__assertfail)


	//----- nvinfo : EIATTR_ANNOTATIONS
	.align		4
.L_26:
        /*002c*/ 	.byte	0x04, 0x55
        /*002e*/ 	.short	(.L_28 - .L_27)


	//   ....[0]....
.L_27:
        /*0030*/ 	.word	0x00000001
        /*0034*/ 	.byte	0x20, 0x0b, 0x00, 0x00, 0x01, 0x00, 0x00, 0x00, 0x50, 0x0b, 0x00, 0x00, 0x01, 0x00, 0x00, 0x00
        /* <DEDUP_REMOVED lines=1545> */
        /*60d4*/ 	.byte	0x00, 0xfd, 0x01, 0x00, 0x01, 0x00, 0x00, 0x00, 0x20, 0xfd, 0x01, 0x00


	//----- nvinfo : EIATTR_MERCURY_ISA_VERSION
	.align		4
.L_28:
        /*60e0*/ 	.byte	0x03, 0x5f
        /*60e2*/ 	.short	0x0101


	//----- nvinfo : EIATTR_INT_WARP_WIDE_INSTR_OFFSETS
	.align		4
        /*60e4*/ 	.byte	0x04, 0x31
        /*60e6*/ 	.short	(.L_30 - .L_29)


	//   ....[0]....
.L_29:
        /*60e8*/ 	.word	0x000009f0


	//   ....[1]....
        /*60ec*/ 	.word	0x00000a10


	//   ....[2]....
        /*60f0*/ 	.word	0x00000a20


	//----- nvinfo : EIATTR_COOP_GROUP_MASK_REGIDS
	.align		4
.L_30:
        /*60f4*/ 	.byte	0x04, 0x29
        /*60f6*/ 	.short	(.L_32 - .L_31)


	//   ....[0]....
.L_31:
        /*60f8*/ 	.word	0xffffffff


	//   ....[1]....
        /*60fc*/ 	.word	0xffffffff


	//   ....[2]....
        /*6100*/ 	.word	0xffffffff


	//   ....[3]....
        /*6104*/ 	.word	0xffffffff


	//   ....[4]....
        /*6108*/ 	.word	0xffffffff


	//   ....[5]....
        /*610c*/ 	.word	0xffffffff


	//----- nvinfo : EIATTR_COOP_GROUP_INSTR_OFFSETS
	.align		4
.L_32:
        /*6110*/ 	.byte	0x04, 0x28
        /*6112*/ 	.short	(.L_34 - .L_33)


	//   ....[0]....
.L_33:
        /*6114*/ 	.word	0x00000060


	//   ....[1]....
        /*6118*/ 	.word	0x00000090


	//   ....[2]....
        /*611c*/ 	.word	0x000004e0


	//   ....[3]....
        /*6120*/ 	.word	0x00000710


	//   ....[4]....
        /*6124*/ 	.word	0x00000900


	//   ....[5]....
        /*6128*/ 	.word	0x00002e80


	//----- nvinfo : EIATTR_REG_RECONFIG
	.align		4
.L_34:
        /*612c*/ 	.byte	0x01, 0x54
	.zero		2


	//----- nvinfo : EIATTR_SYSCALL_OFFSETS
	.align		4
        /*6130*/ 	.byte	0x04, 0x46
        /*6132*/ 	.short	(.L_36 - .L_35)


	//   ....[0]....
.L_35:
        /*6134*/ 	.word	0x000113f0


	//   ....[1]....
        /*6138*/ 	.word	0x00011530


	//----- nvinfo : EIATTR_MBARRIER_INSTR_OFFSETS
	.align		4
.L_36:
        /*613c*/ 	.byte	0x04, 0x39
        /*613e*/ 	.short	(.L_38 - .L_37)


	//   ....[0]....
.L_37:
        /*6140*/ 	.word	0x00000640
        /*6144*/ 	.word	0x000000ff
        /*6148*/ 	.word	0x00000000
        /*614c*/ 	.short	0x0100
        /*614e*/ 	.byte	0x08
	.zero		1


	//   ....[1]....
        /*6150*/ 	.word	0x00000650
        /*6154*/ 	.word	0x000000ff
        /*6158*/ 	.word	0x00000030
        /*615c*/ 	.short	0x0100
        /*615e*/ 	.byte	0x08
	.zero		1


	//   ....[2]....
        /*6160*/ 	.word	0x00000660
        /*6164*/ 	.word	0x000000ff
        /*6168*/ 	.word	0x00000008
        /*616c*/ 	.short	0x0100
        /*616e*/ 	.byte	0x08
	.zero		1


	//   ....[3]....
        /*6170*/ 	.word	0x00000670
        /*6174*/ 	.word	0x000000ff
        /*6178*/ 	.word	0x00000038
        /*617c*/ 	.short	0x0100
        /*617e*/ 	.byte	0x08
	.zero		1


	//   ....[4]....
        /*6180*/ 	.word	0x00000680
        /*6184*/ 	.word	0x000000ff
        /*6188*/ 	.word	0x00000010
        /*618c*/ 	.short	0x0100
        /*618e*/ 	.byte	0x08
	.zero		1


	//   ....[5]....
        /*6190*/ 	.word	0x00000690
        /*6194*/ 	.word	0x000000ff
        /*6198*/ 	.word	0x00000040
        /*619c*/ 	.short	0x0100
        /*619e*/ 	.byte	0x08
	.zero		1


	//   ....[6]....
        /*61a0*/ 	.word	0x000006a0
        /*61a4*/ 	.word	0x000000ff
        /*61a8*/ 	.word	0x00000018
        /*61ac*/ 	.short	0x0100
        /*61ae*/ 	.byte	0x08
	.zero		1


	//   ....[7]....
        /*61b0*/ 	.word	0x000006b0
        /*61b4*/ 	.word	0x000000ff
        /*61b8*/ 	.word	0x00000048
        /*61bc*/ 	.short	0x0100
        /*61be*/ 	.byte	0x08
	.zero		1


	//   ....[8]....
        /*61c0*/ 	.word	0x000006c0
        /*61c4*/ 	.word	0x000000ff
        /*61c8*/ 	.word	0x00000020
        /*61cc*/ 	.short	0x0100
        /*61ce*/ 	.byte	0x08
	.zero		1


	//   ....[9]....
        /*61d0*/ 	.word	0x000006d0
        /*61d4*/ 	.word	0x000000ff
        /*61d8*/ 	.word	0x00000050
        /*61dc*/ 	.short	0x0100
        /*61de*/ 	.byte	0x08
	.zero		1


	//   ....[10]....
        /*61e0*/ 	.word	0x000006e0
        /*61e4*/ 	.word	0x000000ff
        /*61e8*/ 	.word	0x00000028
        /*61ec*/ 	.short	0x0100
        /*61ee*/ 	.byte	0x08
	.zero		1


	//   ....[11]....
        /*61f0*/ 	.word	0x000006f0
        /*61f4*/ 	.word	0x000000ff
        /*61f8*/ 	.word	0x00000058
        /*61fc*/ 	.short	0x0100
        /*61fe*/ 	.byte	0x08
	.zero		1


	//   ....[12]....
        /*6200*/ 	.word	0x00000830
        /*6204*/ 	.word	0x000000ff
        /*6208*/ 	.word	0x00000060
        /*620c*/ 	.short	0x0100
        /*620e*/ 	.byte	0x08
	.zero		1


	//   ....[13]....
        /*6210*/ 	.word	0x00000840
        /*6214*/ 	.word	0x000000ff
        /*6218*/ 	.word	0x00000080
        /*621c*/ 	.short	0x0100
        /*621e*/ 	.byte	0x08
	.zero		1


	//   ....[14]....
        /*6220*/ 	.word	0x00000850
        /*6224*/ 	.word	0x000000ff
        /*6228*/ 	.word	0x00000068
        /*622c*/ 	.short	0x0100
        /*622e*/ 	.byte	0x08
	.zero		1


	//   ....[15]....
        /*6230*/ 	.word	0x00000860
        /*6234*/ 	.word	0x000000ff
        /*6238*/ 	.word	0x00000088
        /*623c*/ 	.short	0x0100
        /*623e*/ 	.byte	0x08
	.zero		1


	//   ....[16]....
        /*6240*/ 	.word	0x00000870
        /*6244*/ 	.word	0x000000ff
        /*6248*/ 	.word	0x00000070
        /*624c*/ 	.short	0x0100
        /*624e*/ 	.byte	0x08
	.zero		1


	//   ....[17]....
        /*6250*/ 	.word	0x00000880
        /*6254*/ 	.word	0x000000ff
        /*6258*/ 	.word	0x00000090
        /*625c*/ 	.short	0x0100
        /*625e*/ 	.byte	0x08
	.zero		1


	//   ....[18]....
        /*6260*/ 	.word	0x00000890
        /*6264*/ 	.word	0x000000ff
        /*6268*/ 	.word	0x00000078
        /*626c*/ 	.short	0x0100
        /*626e*/ 	.byte	0x08
	.zero		1


	//   ....[19]....
        /*6270*/ 	.word	0x000008a0
        /*6274*/ 	.word	0x000000ff
        /*6278*/ 	.word	0x00000098
        /*627c*/ 	.short	0x0100
        /*627e*/ 	.byte	0x08
	.zero		1


	//   ....[20]....
        /*6280*/ 	.word	0x00000b70
        /*6284*/ 	.word	0x000000ff
        /*6288*/ 	.word	0x000000a0
        /*628c*/ 	.short	0x0100
        /*628e*/ 	.byte	0x08
	.zero		1


	//   ....[21]....
        /*6290*/ 	.word	0x00000b80
        /*6294*/ 	.word	0x000000ff
        /*6298*/ 	.word	0x000000a8
        /*629c*/ 	.short	0x0100
        /*629e*/ 	.byte	0x08
	.zero		1


	//   ....[22]....
        /*62a0*/ 	.word	0x00003260
        /*62a4*/ 	.word	0x000000ff
        /*62a8*/ 	.word	0x00000000
        /*62ac*/ 	.short	0x010a
        /*62ae*/ 	.byte	0x04
	.zero		1


	//   ....[23]....
        /*62b0*/ 	.word	0x000032a0
        /*62b4*/ 	.word	0x000000ff
        /*62b8*/ 	.word	0x00000000
        /*62bc*/ 	.short	0x010a
        /*62be*/ 	.byte	0x04
	.zero		1


	//   ....[24]....
        /*62c0*/ 	.word	0x00007830
        /*62c4*/ 	.word	0x000000ff
        /*62c8*/ 	.word	0x00000000
        /*62cc*/ 	.short	0x010a
        /*62ce*/ 	.byte	0x06
	.zero		1


	//   ....[25]....
        /*62d0*/ 	.word	0x00007870
        /*62d4*/ 	.word	0x000000ff
        /*62d8*/ 	.word	0x00000000
        /*62dc*/ 	.short	0x010a
        /*62de*/ 	.byte	0x06
	.zero		1


	//   ....[26]....
        /*62e0*/ 	.word	0x0000d5d0
        /*62e4*/ 	.word	0x000000ff
        /*62e8*/ 	.word	0x00000000
        /*62ec*/ 	.short	0x0101
        /*62ee*/ 	.byte	0x05
	.zero		1


	//   ....[27]....
        /*62f0*/ 	.word	0x000111c0
        /*62f4*/ 	.word	0x000000ff
        /*62f8*/ 	.word	0x00000000
        /*62fc*/ 	.short	0x0101
        /*62fe*/ 	.byte	0x06
	.zero		1


	//   ....[28]....
        /*6300*/ 	.word	0x00012060
        /*6304*/ 	.word	0x0000000a
        /*6308*/ 	.word	0x00000060
        /*630c*/ 	.short	0x010a
        /*630e*/ 	.byte	0x3f
	.zero		1


	//   ....[29]....
        /*6310*/ 	.word	0x00012320
        /*6314*/ 	.word	0x0000000a
        /*6318*/ 	.word	0x00000000
        /*631c*/ 	.short	0x0101
        /*631e*/ 	.byte	0x3f
	.zero		1


	//   ....[30]....
        /*6320*/ 	.word	0x00012a50
        /*6324*/ 	.word	0x0000000b
        /*6328*/ 	.word	0x00000060
        /*632c*/ 	.short	0x010a
        /*632e*/ 	.byte	0x3f
	.zero		1


	//   ....[31]....
        /*6330*/ 	.word	0x00012cd0
        /*6334*/ 	.word	0x0000000b
        /*6338*/ 	.word	0x00000000
        /*633c*/ 	.short	0x0101
        /*633e*/ 	.byte	0x3f
	.zero		1


	//   ....[32]....
        /*6340*/ 	.word	0x000134a0
        /*6344*/ 	.word	0x0000000b
        /*6348*/ 	.word	0x00000060
        /*634c*/ 	.short	0x010a
        /*634e*/ 	.byte	0x3f
	.zero		1


	//   ....[33]....
        /*6350*/ 	.word	0x000136f0
        /*6354*/ 	.word	0x0000000b
        /*6358*/ 	.word	0x00000000
        /*635c*/ 	.short	0x0101
        /*635e*/ 	.byte	0x3f
	.zero		1


	//   ....[34]....
        /*6360*/ 	.word	0x00013df0
        /*6364*/ 	.word	0x0000000e
        /*6368*/ 	.word	0x00000060
        /*636c*/ 	.short	0x010a
        /*636e*/ 	.byte	0x3f
	.zero		1


	//   ....[35]....
        /*6370*/ 	.word	0x000140c0
        /*6374*/ 	.word	0x0000000e
        /*6378*/ 	.word	0x00000000
        /*637c*/ 	.short	0x0101
        /*637e*/ 	.byte	0x3f
	.zero		1


	//   ....[36]....
        /*6380*/ 	.word	0x00014880
        /*6384*/ 	.word	0x0000000e
        /*6388*/ 	.word	0x00000060
        /*638c*/ 	.short	0x010a
        /*638e*/ 	.byte	0x3f
	.zero		1


	//   ....[37]....
        /*6390*/ 	.word	0x00014b50
        /*6394*/ 	.word	0x0000000e
        /*6398*/ 	.word	0x00000000
        /*639c*/ 	.short	0x0101
        /*639e*/ 	.byte	0x3f
	.zero		1


	//   ....[38]....
        /*63a0*/ 	.word	0x00015210
        /*63a4*/ 	.word	0x0000000e
        /*63a8*/ 	.word	0x00000060
        /*63ac*/ 	.short	0x010a
        /*63ae*/ 	.byte	0x3f
	.zero		1


	//   ....[39]....
        /*63b0*/ 	.word	0x000154e0
        /*63b4*/ 	.word	0x0000000e
        /*63b8*/ 	.word	0x00000000
        /*63bc*/ 	.short	0x0101
        /*63be*/ 	.byte	0x3f
	.zero		1


	//   ....[40]....
        /*63c0*/ 	.word	0x00015ca0
        /*63c4*/ 	.word	0x0000000e
        /*63c8*/ 	.word	0x00000060
        /*63cc*/ 	.short	0x010a
        /*63ce*/ 	.byte	0x3f
	.zero		1


	//   ....[41]....
        /*63d0*/ 	.word	0x00015f70
        /*63d4*/ 	.word	0x0000000e
        /*63d8*/ 	.word	0x00000000
        /*63dc*/ 	.short	0x0101
        /*63de*/ 	.byte	0x3f
	.zero		1


	//   ....[42]....
        /*63e0*/ 	.word	0x00016630
        /*63e4*/ 	.word	0x0000000e
        /*63e8*/ 	.word	0x00000060
        /*63ec*/ 	.short	0x010a
        /*63ee*/ 	.byte	0x3f
	.zero		1


	//   ....[43]....
        /*63f0*/ 	.word	0x00016900
        /*63f4*/ 	.word	0x0000000e
        /*63f8*/ 	.word	0x00000000
        /*63fc*/ 	.short	0x0101
        /*63fe*/ 	.byte	0x3f
	.zero		1


	//   ....[44]....
        /*6400*/ 	.word	0x000170c0
        /*6404*/ 	.word	0x0000000e
        /*6408*/ 	.word	0x00000060
        /*640c*/ 	.short	0x010a
        /*640e*/ 	.byte	0x3f
	.zero		1


	//   ....[45]....
        /*6410*/ 	.word	0x00017390
        /*6414*/ 	.word	0x0000000e
        /*6418*/ 	.word	0x00000000
        /*641c*/ 	.short	0x0101
        /*641e*/ 	.byte	0x3f
	.zero		1


	//   ....[46]....
        /*6420*/ 	.word	0x00017a50
        /*6424*/ 	.word	0x0000000e
        /*6428*/ 	.word	0x00000060
        /*642c*/ 	.short	0x010a
        /*642e*/ 	.byte	0x3f
	.zero		1


	//   ....[47]....
        /*6430*/ 	.word	0x00017d20
        /*6434*/ 	.word	0x0000000e
        /*6438*/ 	.word	0x00000000
        /*643c*/ 	.short	0x0101
        /*643e*/ 	.byte	0x3f
	.zero		1


	//   ....[48]....
        /*6440*/ 	.word	0x000184e0
        /*6444*/ 	.word	0x0000000e
        /*6448*/ 	.word	0x00000060
        /*644c*/ 	.short	0x010a
        /*644e*/ 	.byte	0x3f
	.zero		1


	//   ....[49]....
        /*6450*/ 	.word	0x000187b0
        /*6454*/ 	.word	0x0000000e
        /*6458*/ 	.word	0x00000000
        /*645c*/ 	.short	0x0101
        /*645e*/ 	.byte	0x3f
	.zero		1


	//   ....[50]....
        /*6460*/ 	.word	0x00018ef0
        /*6464*/ 	.word	0x0000000e
        /*6468*/ 	.word	0x00000060
        /*646c*/ 	.short	0x010a
        /*646e*/ 	.byte	0x3f
	.zero		1


	//   ....[51]....
        /*6470*/ 	.word	0x000191c0
        /*6474*/ 	.word	0x0000000e
        /*6478*/ 	.word	0x00000000
        /*647c*/ 	.short	0x0101
        /*647e*/ 	.byte	0x3f
	.zero		1


	//   ....[52]....
        /*6480*/ 	.word	0x00019980
        /*6484*/ 	.word	0x0000000e
        /*6488*/ 	.word	0x00000060
        /*648c*/ 	.short	0x010a
        /*648e*/ 	.byte	0x3f
	.zero		1


	//   ....[53]....
        /*6490*/ 	.word	0x00019c50
        /*6494*/ 	.word	0x0000000e
        /*6498*/ 	.word	0x00000000
        /*649c*/ 	.short	0x0101
        /*649e*/ 	.byte	0x3f
	.zero		1


	//   ....[54]....
        /*64a0*/ 	.word	0x0001a410
        /*64a4*/ 	.word	0x0000000e
        /*64a8*/ 	.word	0x00000060
        /*64ac*/ 	.short	0x010a
        /*64ae*/ 	.byte	0x3f
	.zero		1


	//   ....[55]....
        /*64b0*/ 	.word	0x0001a6e0
        /*64b4*/ 	.word	0x0000000e
        /*64b8*/ 	.word	0x00000000
        /*64bc*/ 	.short	0x0101
        /*64be*/ 	.byte	0x3f
	.zero		1


	//   ....[56]....
        /*64c0*/ 	.word	0x0001aea0
        /*64c4*/ 	.word	0x0000000e
        /*64c8*/ 	.word	0x00000060
        /*64cc*/ 	.short	0x010a
        /*64ce*/ 	.byte	0x3f
	.zero		1


	//   ....[57]....
        /*64d0*/ 	.word	0x0001b170
        /*64d4*/ 	.word	0x0000000e
        /*64d8*/ 	.word	0x00000000
        /*64dc*/ 	.short	0x0101
        /*64de*/ 	.byte	0x3f
	.zero		1


	//   ....[58]....
        /*64e0*/ 	.word	0x0001b930
        /*64e4*/ 	.word	0x0000000e
        /*64e8*/ 	.word	0x00000060
        /*64ec*/ 	.short	0x010a
        /*64ee*/ 	.byte	0x3f
	.zero		1


	//   ....[59]....
        /*64f0*/ 	.word	0x0001bbc0
        /*64f4*/ 	.word	0x00000003
        /*64f8*/ 	.word	0x00000000
        /*64fc*/ 	.short	0x0101
        /*64fe*/ 	.byte	0x3f
	.zero		1


	//   ....[60]....
        /*6500*/ 	.word	0x0001d1b0
        /*6504*/ 	.word	0x000000ff
        /*6508*/ 	.word	0x000000a8
        /*650c*/ 	.short	0x010a
        /*650e*/ 	.byte	0x04
	.zero		1


	//   ....[61]....
        /*6510*/ 	.word	0x0001d5d0
        /*6514*/ 	.word	0x000000ff
        /*6518*/ 	.word	0x00000080
        /*651c*/ 	.short	0x010a
        /*651e*/ 	.byte	0x0d
	.zero		1


	//   ....[62]....
        /*6520*/ 	.word	0x0001d6c0
        /*6524*/ 	.word	0x000000ff
        /*6528*/ 	.word	0x00000060
        /*652c*/ 	.short	0x010b
        /*652e*/ 	.byte	0x0d
	.zero		1


	//   ....[63]....
        /*6530*/ 	.word	0x0001d720
        /*6534*/ 	.word	0x000000ff
        /*6538*/ 	.word	0x00000000
        /*653c*/ 	.short	0x0101
        /*653e*/ 	.byte	0x1e
	.zero		1


	//   ....[64]....
        /*6540*/ 	.word	0x0001d750
        /*6544*/ 	.word	0x000000ff
        /*6548*/ 	.word	0x00000088
        /*654c*/ 	.short	0x010a
        /*654e*/ 	.byte	0x0d
	.zero		1


	//   ....[65]....
        /*6550*/ 	.word	0x0001d860
        /*6554*/ 	.word	0x000000ff
        /*6558*/ 	.word	0x00000068
        /*655c*/ 	.short	0x010b
        /*655e*/ 	.byte	0x0d
	.zero		1


	//   ....[66]....
        /*6560*/ 	.word	0x0001d8d0
        /*6564*/ 	.word	0x000000ff
        /*6568*/ 	.word	0x00000000
        /*656c*/ 	.short	0x0101
        /*656e*/ 	.byte	0x1d
	.zero		1


	//   ....[67]....
        /*6570*/ 	.word	0x0001d900
        /*6574*/ 	.word	0x000000ff
        /*6578*/ 	.word	0x00000090
        /*657c*/ 	.short	0x010a
        /*657e*/ 	.byte	0x0d
	.zero		1


	//   ....[68]....
        /*6580*/ 	.word	0x0001da00
        /*6584*/ 	.word	0x000000ff
        /*6588*/ 	.word	0x00000070
        /*658c*/ 	.short	0x010b
        /*658e*/ 	.byte	0x0d
	.zero		1


	//   ....[69]....
        /*6590*/ 	.word	0x0001da60
        /*6594*/ 	.word	0x000000ff
        /*6598*/ 	.word	0x00000000
        /*659c*/ 	.short	0x0101
        /*659e*/ 	.byte	0x16
	.zero		1


	//   ....[70]....
        /*65a0*/ 	.word	0x0001da90
        /*65a4*/ 	.word	0x000000ff
        /*65a8*/ 	.word	0x00000098
        /*65ac*/ 	.short	0x010a
        /*65ae*/ 	.byte	0x0d
	.zero		1


	//   ....[71]....
        /*65b0*/ 	.word	0x0001db90
        /*65b4*/ 	.word	0x000000ff
        /*65b8*/ 	.word	0x00000078
        /*65bc*/ 	.short	0x010b
        /*65be*/ 	.byte	0x0d
	.zero		1


	//   ....[72]....
        /*65c0*/ 	.word	0x0001dc00
        /*65c4*/ 	.word	0x000000ff
        /*65c8*/ 	.word	0x00000000
        /*65cc*/ 	.short	0x0101
        /*65ce*/ 	.byte	0x17
	.zero		1


	//   ....[73]....
        /*65d0*/ 	.word	0x0001dc40
        /*65d4*/ 	.word	0x000000ff
        /*65d8*/ 	.word	0x00000080
        /*65dc*/ 	.short	0x010a
        /*65de*/ 	.byte	0x0d
	.zero		1


	//   ....[74]....
        /*65e0*/ 	.word	0x0001dd30
        /*65e4*/ 	.word	0x000000ff
        /*65e8*/ 	.word	0x00000060
        /*65ec*/ 	.short	0x010b
        /*65ee*/ 	.byte	0x0d
	.zero		1


	//   ....[75]....
        /*65f0*/ 	.word	0x0001dd70
        /*65f4*/ 	.word	0x000000ff
        /*65f8*/ 	.word	0x00000000
        /*65fc*/ 	.short	0x0101
        /*65fe*/ 	.byte	0x1e
	.zero		1


	//   ....[76]....
        /*6600*/ 	.word	0x0001dda0
        /*6604*/ 	.word	0x000000ff
        /*6608*/ 	.word	0x00000088
        /*660c*/ 	.short	0x010a
        /*660e*/ 	.byte	0x0d
	.zero		1


	//   ....[77]....
        /*6610*/ 	.word	0x0001dea0
        /*6614*/ 	.word	0x000000ff
        /*6618*/ 	.word	0x00000068
        /*661c*/ 	.short	0x010b
        /*661e*/ 	.byte	0x0d
	.zero		1


	//   ....[78]....
        /*6620*/ 	.word	0x0001dee0
        /*6624*/ 	.word	0x000000ff
        /*6628*/ 	.word	0x00000000
        /*662c*/ 	.short	0x0101
        /*662e*/ 	.byte	0x1d
	.zero		1


	//   ....[79]....
        /*6630*/ 	.word	0x0001df20
        /*6634*/ 	.word	0x000000ff
        /*6638*/ 	.word	0x00000090
        /*663c*/ 	.short	0x010a
        /*663e*/ 	.byte	0x0d
	.zero		1


	//   ....[80]....
        /*6640*/ 	.word	0x0001e010
        /*6644*/ 	.word	0x000000ff
        /*6648*/ 	.word	0x00000070
        /*664c*/ 	.short	0x010b
        /*664e*/ 	.byte	0x0d
	.zero		1


	//   ....[81]....
        /*6650*/ 	.word	0x0001e050
        /*6654*/ 	.word	0x000000ff
        /*6658*/ 	.word	0x00000000
        /*665c*/ 	.short	0x0101
        /*665e*/ 	.byte	0x16
	.zero		1


	//   ....[82]....
        /*6660*/ 	.word	0x0001e080
        /*6664*/ 	.word	0x000000ff
        /*6668*/ 	.word	0x00000098
        /*666c*/ 	.short	0x010a
        /*666e*/ 	.byte	0x0d
	.zero		1


	//   ....[83]....
        /*6670*/ 	.word	0x0001e180
        /*6674*/ 	.word	0x000000ff
        /*6678*/ 	.word	0x00000078
        /*667c*/ 	.short	0x010b
        /*667e*/ 	.byte	0x0d
	.zero		1


	//   ....[84]....
        /*6680*/ 	.word	0x0001e1c0
        /*6684*/ 	.word	0x000000ff
        /*6688*/ 	.word	0x00000000
        /*668c*/ 	.short	0x0101
        /*668e*/ 	.byte	0x17
	.zero		1


	//   ....[85]....
        /*6690*/ 	.word	0x0001e200
        /*6694*/ 	.word	0x000000ff
        /*6698*/ 	.word	0x00000080
        /*669c*/ 	.short	0x010a
        /*669e*/ 	.byte	0x0d
	.zero		1


	//   ....[86]....
        /*66a0*/ 	.word	0x0001e300
        /*66a4*/ 	.word	0x000000ff
        /*66a8*/ 	.word	0x00000060
        /*66ac*/ 	.short	0x010b
        /*66ae*/ 	.byte	0x0d
	.zero		1


	//   ....[87]....
        /*66b0*/ 	.word	0x0001e340
        /*66b4*/ 	.word	0x000000ff
        /*66b8*/ 	.word	0x00000000
        /*66bc*/ 	.short	0x0101
        /*66be*/ 	.byte	0x1e
	.zero		1


	//   ....[88]....
        /*66c0*/ 	.word	0x0001e370
        /*66c4*/ 	.word	0x000000ff
        /*66c8*/ 	.word	0x00000088
        /*66cc*/ 	.short	0x010a
        /*66ce*/ 	.byte	0x0d
	.zero		1


	//   ....[89]....
        /*66d0*/ 	.word	0x0001e470
        /*66d4*/ 	.word	0x000000ff
        /*66d8*/ 	.word	0x00000068
        /*66dc*/ 	.short	0x010b
        /*66de*/ 	.byte	0x0d
	.zero		1


	//   ....[90]....
        /*66e0*/ 	.word	0x0001e4b0
        /*66e4*/ 	.word	0x000000ff
        /*66e8*/ 	.word	0x00000000
        /*66ec*/ 	.short	0x0101
        /*66ee*/ 	.byte	0x1d
	.zero		1


	//   ....[91]....
        /*66f0*/ 	.word	0x0001e4f0
        /*66f4*/ 	.word	0x000000ff
        /*66f8*/ 	.word	0x00000090
        /*66fc*/ 	.short	0x010a
        /*66fe*/ 	.byte	0x0d
	.zero		1


	//   ....[92]....
        /*6700*/ 	.word	0x0001e5f0
        /*6704*/ 	.word	0x000000ff
        /*6708*/ 	.word	0x00000070
        /*670c*/ 	.short	0x010b
        /*670e*/ 	.byte	0x0d
	.zero		1


	//   ....[93]....
        /*6710*/ 	.word	0x0001e630
        /*6714*/ 	.word	0x000000ff
        /*6718*/ 	.word	0x00000000
        /*671c*/ 	.short	0x0101
        /*671e*/ 	.byte	0x16
	.zero		1


	//   ....[94]....
        /*6720*/ 	.word	0x0001e660
        /*6724*/ 	.word	0x000000ff
        /*6728*/ 	.word	0x00000098
        /*672c*/ 	.short	0x010a
        /*672e*/ 	.byte	0x0d
	.zero		1


	//   ....[95]....
        /*6730*/ 	.word	0x0001e760
        /*6734*/ 	.word	0x000000ff
        /*6738*/ 	.word	0x00000078
        /*673c*/ 	.short	0x010b
        /*673e*/ 	.byte	0x0d
	.zero		1


	//   ....[96]....
        /*6740*/ 	.word	0x0001e7a0
        /*6744*/ 	.word	0x000000ff
        /*6748*/ 	.word	0x00000000
        /*674c*/ 	.short	0x0101
        /*674e*/ 	.byte	0x17
	.zero		1


	//   ....[97]....
        /*6750*/ 	.word	0x0001e7e0
        /*6754*/ 	.word	0x000000ff
        /*6758*/ 	.word	0x00000080
        /*675c*/ 	.short	0x010a
        /*675e*/ 	.byte	0x0d
	.zero		1


	//   ....[98]....
        /*6760*/ 	.word	0x0001e8e0
        /*6764*/ 	.word	0x000000ff
        /*6768*/ 	.word	0x00000060
        /*676c*/ 	.short	0x010b
        /*676e*/ 	.byte	0x0d
	.zero		1


	//   ....[99]....
        /*6770*/ 	.word	0x0001e920
        /*6774*/ 	.word	0x000000ff
        /*6778*/ 	.word	0x00000000
        /*677c*/ 	.short	0x0101
        /*677e*/ 	.byte	0x1e
	.zero		1


	//   ....[100]....
        /*6780*/ 	.word	0x0001e950
        /*6784*/ 	.word	0x000000ff
        /*6788*/ 	.word	0x00000088
        /*678c*/ 	.short	0x010a
        /*678e*/ 	.byte	0x0d
	.zero		1


	//   ....[101]....
        /*6790*/ 	.word	0x0001ea50
        /*6794*/ 	.word	0x000000ff
        /*6798*/ 	.word	0x00000068
        /*679c*/ 	.short	0x010b
        /*679e*/ 	.byte	0x0d
	.zero		1


	//   ....[102]....
        /*67a0*/ 	.word	0x0001ea90
        /*67a4*/ 	.word	0x000000ff
        /*67a8*/ 	.word	0x00000000
        /*67ac*/ 	.short	0x0101
        /*67ae*/ 	.byte	0x1d
	.zero		1


	//   ....[103]....
        /*67b0*/ 	.word	0x0001ead0
        /*67b4*/ 	.word	0x000000ff
        /*67b8*/ 	.word	0x00000090
        /*67bc*/ 	.short	0x010a
        /*67be*/ 	.byte	0x0d
	.zero		1


	//   ....[104]....
        /*67c0*/ 	.word	0x0001ebd0
        /*67c4*/ 	.word	0x000000ff
        /*67c8*/ 	.word	0x00000070
        /*67cc*/ 	.short	0x010b
        /*67ce*/ 	.byte	0x0d
	.zero		1


	//   ....[105]....
        /*67d0*/ 	.word	0x0001ec10
        /*67d4*/ 	.word	0x000000ff
        /*67d8*/ 	.word	0x00000000
        /*67dc*/ 	.short	0x0101
        /*67de*/ 	.byte	0x16
	.zero		1


	//   ....[106]....
        /*67e0*/ 	.word	0x0001ec40
        /*67e4*/ 	.word	0x000000ff
        /*67e8*/ 	.word	0x00000098
        /*67ec*/ 	.short	0x010a
        /*67ee*/ 	.byte	0x0d
	.zero		1


	//   ....[107]....
        /*67f0*/ 	.word	0x0001ed40
        /*67f4*/ 	.word	0x000000ff
        /*67f8*/ 	.word	0x00000078
        /*67fc*/ 	.short	0x010b
        /*67fe*/ 	.byte	0x0d
	.zero		1


	//   ....[108]....
        /*6800*/ 	.word	0x0001ed90
        /*6804*/ 	.word	0x000000ff
        /*6808*/ 	.word	0x00000000
        /*680c*/ 	.short	0x0101
        /*680e*/ 	.byte	0x17
	.zero		1


	//   ....[109]....
        /*6810*/ 	.word	0x0001f4b0
        /*6814*/ 	.word	0x00000000
        /*6818*/ 	.word	0x00000080
        /*681c*/ 	.short	0x010a
        /*681e*/ 	.byte	0x3f
	.zero		1


	//   ....[110]....
        /*6820*/ 	.word	0x0001f4f0
        /*6824*/ 	.word	0x00000000
        /*6828*/ 	.word	0x00000088
        /*682c*/ 	.short	0x010a
        /*682e*/ 	.byte	0x3f
	.zero		1


	//   ....[111]....
        /*6830*/ 	.word	0x0001f530
        /*6834*/ 	.word	0x00000000
        /*6838*/ 	.word	0x00000090
        /*683c*/ 	.short	0x010a
        /*683e*/ 	.byte	0x3f
	.zero		1


	//   ....[112]....
        /*6840*/ 	.word	0x0001f590
        /*6844*/ 	.word	0x00000000
        /*6848*/ 	.word	0x00000098
        /*684c*/ 	.short	0x010a
        /*684e*/ 	.byte	0x3f
	.zero		1


	//   ....[113]....
        /*6850*/ 	.word	0x0001f8e0
        /*6854*/ 	.word	0x0000000e
        /*6858*/ 	.word	0x00000030
        /*685c*/ 	.short	0x010a
        /*685e*/ 	.byte	0x3f
	.zero		1


	//   ....[114]....
        /*6860*/ 	.word	0x0001fc20
        /*6864*/ 	.word	0x00000002
        /*6868*/ 	.word	0x000000a8
        /*686c*/ 	.short	0x0101
        /*686e*/ 	.byte	0x3f
	.zero		1


	//   ....[115]....
        /*6870*/ 	.word	0x000203f0
        /*6874*/ 	.word	0x00000004
        /*6878*/ 	.word	0x00000000
        /*687c*/ 	.short	0x010a
        /*687e*/ 	.byte	0x3f
	.zero		1


	//   ....[116]....
        /*6880*/ 	.word	0x00020480
        /*6884*/ 	.word	0x00000003
        /*6888*/ 	.word	0x00000000
        /*688c*/ 	.short	0x010a
        /*688e*/ 	.byte	0x3f
	.zero		1


	//   ....[117]....
        /*6890*/ 	.word	0x00020510
        /*6894*/ 	.word	0x00000003
        /*6898*/ 	.word	0x00000000
        /*689c*/ 	.short	0x010a
        /*689e*/ 	.byte	0x3f
	.zero		1


	//   ....[118]....
        /*68a0*/ 	.word	0x000205a0
        /*68a4*/ 	.word	0x00000003
        /*68a8*/ 	.word	0x00000000
        /*68ac*/ 	.short	0x010a
        /*68ae*/ 	.byte	0x3f
	.zero		1


	//   ....[119]....
        /*68b0*/ 	.word	0x00020630
        /*68b4*/ 	.word	0x00000003
        /*68b8*/ 	.word	0x00000000
        /*68bc*/ 	.short	0x010a
        /*68be*/ 	.byte	0x3f
	.zero		1


	//   ....[120]....
        /*68c0*/ 	.word	0x000206c0
        /*68c4*/ 	.word	0x00000003
        /*68c8*/ 	.word	0x00000000
        /*68cc*/ 	.short	0x010a
        /*68ce*/ 	.byte	0x3f
	.zero		1


	//   ....[121]....
        /*68d0*/ 	.word	0x00020730
        /*68d4*/ 	.word	0x00000003
        /*68d8*/ 	.word	0x00000000
        /*68dc*/ 	.short	0x010a
        /*68de*/ 	.byte	0x3f
	.zero		1


	//   ....[122]....
        /*68e0*/ 	.word	0x00020790
        /*68e4*/ 	.word	0x00000003
        /*68e8*/ 	.word	0x00000000
        /*68ec*/ 	.short	0x010a
        /*68ee*/ 	.byte	0x3f
	.zero		1


	//   ....[123]....
        /*68f0*/ 	.word	0x000207e0
        /*68f4*/ 	.word	0x0000000a
        /*68f8*/ 	.word	0x00000060
        /*68fc*/ 	.short	0x010a
        /*68fe*/ 	.byte	0x3f
	.zero		1


	//   ....[124]....
        /*6900*/ 	.word	0x00020830
        /*6904*/ 	.word	0x0000000b
        /*6908*/ 	.word	0x00000060
        /*690c*/ 	.short	0x010a
        /*690e*/ 	.byte	0x3f
	.zero		1


	//   ....[125]....
        /*6910*/ 	.word	0x00020880
        /*6914*/ 	.word	0x0000000b
        /*6918*/ 	.word	0x00000060
        /*691c*/ 	.short	0x010a
        /*691e*/ 	.byte	0x3f
	.zero		1


	//   ....[126]....
        /*6920*/ 	.word	0x000208d0
        /*6924*/ 	.word	0x0000000e
        /*6928*/ 	.word	0x00000060
        /*692c*/ 	.short	0x010a
        /*692e*/ 	.byte	0x3f
	.zero		1


	//   ....[127]....
        /*6930*/ 	.word	0x00020920
        /*6934*/ 	.word	0x0000000e
        /*6938*/ 	.word	0x00000060
        /*693c*/ 	.short	0x010a
        /*693e*/ 	.byte	0x3f
	.zero		1


	//   ....[128]....
        /*6940*/ 	.word	0x00020970
        /*6944*/ 	.word	0x0000000e
        /*6948*/ 	.word	0x00000060
        /*694c*/ 	.short	0x010a
        /*694e*/ 	.byte	0x3f
	.zero		1


	//   ....[129]....
        /*6950*/ 	.word	0x000209c0
        /*6954*/ 	.word	0x0000000e
        /*6958*/ 	.word	0x00000060
        /*695c*/ 	.short	0x010a
        /*695e*/ 	.byte	0x3f
	.zero		1


	//   ....[130]....
        /*6960*/ 	.word	0x00020a10
        /*6964*/ 	.word	0x0000000e
        /*6968*/ 	.word	0x00000060
        /*696c*/ 	.short	0x010a
        /*696e*/ 	.byte	0x3f
	.zero		1


	//   ....[131]....
        /*6970*/ 	.word	0x00020a60
        /*6974*/ 	.word	0x0000000e
        /*6978*/ 	.word	0x00000060
        /*697c*/ 	.short	0x010a
        /*697e*/ 	.byte	0x3f
	.zero		1


	//   ....[132]....
        /*6980*/ 	.word	0x00020ab0
        /*6984*/ 	.word	0x0000000e
        /*6988*/ 	.word	0x00000060
        /*698c*/ 	.short	0x010a
        /*698e*/ 	.byte	0x3f
	.zero		1


	//   ....[133]....
        /*6990*/ 	.word	0x00020b00
        /*6994*/ 	.word	0x0000000e
        /*6998*/ 	.word	0x00000060
        /*699c*/ 	.short	0x010a
        /*699e*/ 	.byte	0x3f
	.zero		1


	//   ....[134]....
        /*69a0*/ 	.word	0x00020b50
        /*69a4*/ 	.word	0x0000000e
        /*69a8*/ 	.word	0x00000060
        /*69ac*/ 	.short	0x010a
        /*69ae*/ 	.byte	0x3f
	.zero		1


	//   ....[135]....
        /*69b0*/ 	.word	0x00020ba0
        /*69b4*/ 	.word	0x0000000e
        /*69b8*/ 	.word	0x00000060
        /*69bc*/ 	.short	0x010a
        /*69be*/ 	.byte	0x3f
	.zero		1


	//   ....[136]....
        /*69c0*/ 	.word	0x00020bf0
        /*69c4*/ 	.word	0x0000000e
        /*69c8*/ 	.word	0x00000060
        /*69cc*/ 	.short	0x010a
        /*69ce*/ 	.byte	0x3f
	.zero		1


	//   ....[137]....
        /*69d0*/ 	.word	0x00020c40
        /*69d4*/ 	.word	0x0000000e
        /*69d8*/ 	.word	0x00000060
        /*69dc*/ 	.short	0x010a
        /*69de*/ 	.byte	0x3f
	.zero		1


	//   ....[138]....
        /*69e0*/ 	.word	0x00020c90
        /*69e4*/ 	.word	0x0000000e
        /*69e8*/ 	.word	0x00000060
        /*69ec*/ 	.short	0x010a
        /*69ee*/ 	.byte	0x3f
	.zero		1


	//   ....[139]....
        /*69f0*/ 	.word	0x00020cf0
        /*69f4*/ 	.word	0x00000005
        /*69f8*/ 	.word	0x000000a8
        /*69fc*/ 	.short	0x010a
        /*69fe*/ 	.byte	0x3f
	.zero		1


	//   ....[140]....
        /*6a00*/ 	.word	0x00020d50
        /*6a04*/ 	.word	0x00000003
        /*6a08*/ 	.word	0x00000080
        /*6a0c*/ 	.short	0x010a
        /*6a0e*/ 	.byte	0x3f
	.zero		1


	//   ....[141]....
        /*6a10*/ 	.word	0x00020db0
        /*6a14*/ 	.word	0x00000003
        /*6a18*/ 	.word	0x00000088
        /*6a1c*/ 	.short	0x010a
        /*6a1e*/ 	.byte	0x3f
	.zero		1


	//   ....[142]....
        /*6a20*/ 	.word	0x00020e10
        /*6a24*/ 	.word	0x00000003
        /*6a28*/ 	.word	0x00000090
        /*6a2c*/ 	.short	0x010a
        /*6a2e*/ 	.byte	0x3f
	.zero		1


	//   ....[143]....
        /*6a30*/ 	.word	0x00020e70
        /*6a34*/ 	.word	0x00000003
        /*6a38*/ 	.word	0x00000098
        /*6a3c*/ 	.short	0x010a
        /*6a3e*/ 	.byte	0x3f
	.zero		1


	//   ....[144]....
        /*6a40*/ 	.word	0x00020ed0
        /*6a44*/ 	.word	0x00000004
        /*6a48*/ 	.word	0x00000080
        /*6a4c*/ 	.short	0x010a
        /*6a4e*/ 	.byte	0x3f
	.zero		1


	//   ....[145]....
        /*6a50*/ 	.word	0x00020f30
        /*6a54*/ 	.word	0x00000004
        /*6a58*/ 	.word	0x00000088
        /*6a5c*/ 	.short	0x010a
        /*6a5e*/ 	.byte	0x3f
	.zero		1


	//   ....[146]....
        /*6a60*/ 	.word	0x00020f90
        /*6a64*/ 	.word	0x00000004
        /*6a68*/ 	.word	0x00000090
        /*6a6c*/ 	.short	0x010a
        /*6a6e*/ 	.byte	0x3f
	.zero		1


	//   ....[147]....
        /*6a70*/ 	.word	0x00020ff0
        /*6a74*/ 	.word	0x00000004
        /*6a78*/ 	.word	0x00000098
        /*6a7c*/ 	.short	0x010a
        /*6a7e*/ 	.byte	0x3f
	.zero		1


	//   ....[148]....
        /*6a80*/ 	.word	0x00021050
        /*6a84*/ 	.word	0x00000005
        /*6a88*/ 	.word	0x00000080
        /*6a8c*/ 	.short	0x010a
        /*6a8e*/ 	.byte	0x3f
	.zero		1


	//   ....[149]....
        /*6a90*/ 	.word	0x000210b0
        /*6a94*/ 	.word	0x00000005
        /*6a98*/ 	.word	0x00000088
        /*6a9c*/ 	.short	0x010a
        /*6a9e*/ 	.byte	0x3f
	.zero		1


	//   ....[150]....
        /*6aa0*/ 	.word	0x00021110
        /*6aa4*/ 	.word	0x00000005
        /*6aa8*/ 	.word	0x00000090
        /*6aac*/ 	.short	0x010a
        /*6aae*/ 	.byte	0x3f
	.zero		1


	//   ....[151]....
        /*6ab0*/ 	.word	0x00021170
        /*6ab4*/ 	.word	0x00000005
        /*6ab8*/ 	.word	0x00000098
        /*6abc*/ 	.short	0x010a
        /*6abe*/ 	.byte	0x3f
	.zero		1


	//   ....[152]....
        /*6ac0*/ 	.word	0x000211d0
        /*6ac4*/ 	.word	0x00000002
        /*6ac8*/ 	.word	0x00000080
        /*6acc*/ 	.short	0x010a
        /*6ace*/ 	.byte	0x3f
	.zero		1


	//   ....[153]....
        /*6ad0*/ 	.word	0x00021230
        /*6ad4*/ 	.word	0x00000002
        /*6ad8*/ 	.word	0x00000088
        /*6adc*/ 	.short	0x010a
        /*6ade*/ 	.byte	0x3f
	.zero		1


	//   ....[154]....
        /*6ae0*/ 	.word	0x00021290
        /*6ae4*/ 	.word	0x00000002
        /*6ae8*/ 	.word	0x00000090
        /*6aec*/ 	.short	0x010a
        /*6aee*/ 	.byte	0x3f
	.zero		1


	//   ....[155]....
        /*6af0*/ 	.word	0x000212f0
        /*6af4*/ 	.word	0x00000002
        /*6af8*/ 	.word	0x00000098
        /*6afc*/ 	.short	0x010a
        /*6afe*/ 	.byte	0x3f
	.zero		1


	//   ....[156]....
        /*6b00*/ 	.word	0x00021340
        /*6b04*/ 	.word	0x00000000
        /*6b08*/ 	.word	0x00000080
        /*6b0c*/ 	.short	0x010a
        /*6b0e*/ 	.byte	0x3f
	.zero		1


	//   ....[157]....
        /*6b10*/ 	.word	0x00021390
        /*6b14*/ 	.word	0x00000000
        /*6b18*/ 	.word	0x00000088
        /*6b1c*/ 	.short	0x010a
        /*6b1e*/ 	.byte	0x3f
	.zero		1


	//   ....[158]....
        /*6b20*/ 	.word	0x000213e0
        /*6b24*/ 	.word	0x00000000
        /*6b28*/ 	.word	0x00000090
        /*6b2c*/ 	.short	0x010a
        /*6b2e*/ 	.byte	0x3f
	.zero		1


	//   ....[159]....
        /*6b30*/ 	.word	0x000214b0
        /*6b34*/ 	.word	0x0000000e
        /*6b38*/ 	.word	0x00000030
        /*6b3c*/ 	.short	0x010a
        /*6b3e*/ 	.byte	0x3f
	.zero		1


	//   ....[160]....
        /*6b40*/ 	.word	0x00021580
        /*6b44*/ 	.word	0x00000004
        /*6b48*/ 	.word	0x00000000
        /*6b4c*/ 	.short	0x010a
        /*6b4e*/ 	.byte	0x3f
	.zero		1


	//   ....[161]....
        /*6b50*/ 	.word	0x000215d0
        /*6b54*/ 	.word	0x00000003
        /*6b58*/ 	.word	0x00000000
        /*6b5c*/ 	.short	0x010a
        /*6b5e*/ 	.byte	0x3f
	.zero		1


	//   ....[162]....
        /*6b60*/ 	.word	0x00021620
        /*6b64*/ 	.word	0x00000003
        /*6b68*/ 	.word	0x00000000
        /*6b6c*/ 	.short	0x010a
        /*6b6e*/ 	.byte	0x3f
	.zero		1


	//   ....[163]....
        /*6b70*/ 	.word	0x00021670
        /*6b74*/ 	.word	0x00000003
        /*6b78*/ 	.word	0x00000000
        /*6b7c*/ 	.short	0x010a
        /*6b7e*/ 	.byte	0x3f
	.zero		1


	//   ....[164]....
        /*6b80*/ 	.word	0x000216c0
        /*6b84*/ 	.word	0x00000003
        /*6b88*/ 	.word	0x00000000
        /*6b8c*/ 	.short	0x010a
        /*6b8e*/ 	.byte	0x3f
	.zero		1


	//----- nvinfo : EIATTR_NUM_MBARRIERS
	.align		4
.L_38:
        /*6b90*/ 	.byte	0x03, 0x38
        /*6b92*/ 	.short	0x0016


	//----- nvinfo : EIATTR_EXIT_INSTR_OFFSETS
	.align		4
        /*6b94*/ 	.byte	0x04, 0x1c
        /*6b96*/ 	.short	(.L_40 - .L_39)


	//   ....[0]....
.L_39:
        /*6b98*/ 	.word	0x00000c30


	//   ....[1]....
        /*6b9c*/ 	.word	0x00001500


	//   ....[2]....
        /*6ba0*/ 	.word	0x0001ca50


	//   ....[3]....
        /*6ba4*/ 	.word	0x0001d0d0


	//   ....[4]....
        /*6ba8*/ 	.word	0x0001d140


	//   ....[5]....
        /*6bac*/ 	.word	0x0001f5e0


	//   ....[6]....
        /*6bb0*/ 	.word	0x00020710


	//----- nvinfo : EIATTR_MAX_THREADS
	.align		4
.L_40:
        /*6bb4*/ 	.byte	0x04, 0x05
        /*6bb6*/ 	.short	(.L_42 - .L_41)
.L_41:
        /*6bb8*/ 	.word	0x00000180
        /*6bbc*/ 	.word	0x00000001
        /*6bc0*/ 	.word	0x00000001


	//----- nvinfo : EIATTR_CRS_STACK_SIZE
	.align		4
.L_42:
        /*6bc4*/ 	.byte	0x04, 0x1e
        /*6bc6*/ 	.short	(.L_44 - .L_43)
.L_43:
        /*6bc8*/ 	.word	0x00000000


	//----- nvinfo : EIATTR_CBANK_PARAM_SIZE
	.align		4
.L_44:
        /*6bcc*/ 	.byte	0x03, 0x19
        /*6bce*/ 	.short	0x0770


	//----- nvinfo : EIATTR_PARAM_CBANK
	.align		4
        /*6bd0*/ 	.byte	0x04, 0x0a
        /*6bd2*/ 	.short	(.L_46 - .L_45)
	.align		4
.L_45:
        /*6bd4*/ 	.word	index@(.nv.constant0._ZN7cutlass13device_kernelINS_4gemm6kernel13GemmUniversalIN4cute5tupleIJiiiiEEENS1_10collective13CollectiveMmaINS1_37MainloopSm90TmaGmmaWarpSpecializedFP8ILi6ENS5_IJNS4_1CILi1EEESB_SB_EEENS1_35KernelTmaWarpSpecializedCooperativeEEENS5_IJNSA_ILi256EEESF_NSA_ILi64EEEEEENS_12float_e4m3_tENS5_IJlSB_lEEESI_SJ_NS4_8TiledMMAINS4_8MMA_AtomIJNS4_4SM904GMMA31MMA_64x256x32_F32E4M3E4M3_SS_TNILNSN_7ScaleInE1ELSP_1EEEEEENS4_6LayoutINS5_IJNSA_ILi2EEESB_SB_EEENS5_IJSB_NSA_ILi0EEESV_EEEEENS5_IJNS4_10UnderscoreESY_SY_EEEEENS4_13SM90_TMA_LOADENS4_14ComposedLayoutINS4_7SwizzleILi2ELi4ELi3EEENS4_18smem_ptr_flag_bitsILi8EEENSS_INS5_IJNSA_ILi8EEESG_EEENS5_IJSG_SB_EEEEEEEvNS4_8identityES11_S1B_vS1C_EENS_8epilogue10collective18CollectiveEpilogueINS1E_22Sm90TmaWarpSpecializedILi4ELi2ELi16ELb0ELb0EEEJSH_NS5_IJNSA_ILi128EEENSA_ILi32EEEEEESI_SJ_SI_SJ_NS1E_6fusion15FusionCallbacksIS1I_NS1M_23LinCombPerRowBiasEltActINS1E_6thread4ReLuESI_fSI_SI_fLi16ELNS_15FloatRoundStyleE2EEESH_S1L_JEEES11_NS12_INS13_ILi1ELi4ELi3EEES16_NSS_INS5_IJS17_S1K_EEENS5_IJS1K_SB_EEEEEEENS4_39AutoVectorizingCopyWithAssumedAlignmentILi128EEENS4_14SM90_TMA_STOREES1Y_S20_NS4_9Copy_AtomIJNS4_17SM90_U32x4_STSM_NENS_6half_tEEEEvEEEvvEEEEvNT_6ParamsE)
        /*6bd8*/ 	.short	0x0210
        /*6bda*/ 	.short	0x0770


	//----- nvinfo : EIATTR_SW_WAR
	.align		4
.L_46:
        /*6bdc*/ 	.byte	0x04, 0x36
        /*6bde*/ 	.short	(.L_48 - .L_47)
.L_47:
        /*6be0*/ 	.word	0x00000008
.L_48:


//--------------------- .nv.callgraph             --------------------------
	.section	.nv.callgraph,"",@"SHT_CUDA_CALLGRAPH"
	.align	4
	.sectionentsize	8
	.align		4
        /*0000*/ 	.word	0x00000000
	.align		4
        /*0004*/ 	.word	0xffffffff
	.align		4
        /*0008*/ 	.word	index@(_ZN7cutlass13device_kernelINS_4gemm6kernel13GemmUniversalIN4cute5tupleIJiiiiEEENS1_10collective13CollectiveMmaINS1_37MainloopSm90TmaGmmaWarpSpecializedFP8ILi6ENS5_IJNS4_1CILi1EEESB_SB_EEENS1_35KernelTmaWarpSpecializedCooperativeEEENS5_IJNSA_ILi256EEESF_NSA_ILi64EEEEEENS_12float_e4m3_tENS5_IJlSB_lEEESI_SJ_NS4_8TiledMMAINS4_8MMA_AtomIJNS4_4SM904GMMA31MMA_64x256x32_F32E4M3E4M3_SS_TNILNSN_7ScaleInE1ELSP_1EEEEEENS4_6LayoutINS5_IJNSA_ILi2EEESB_SB_EEENS5_IJSB_NSA_ILi0EEESV_EEEEENS5_IJNS4_10UnderscoreESY_SY_EEEEENS4_13SM90_TMA_LOADENS4_14ComposedLayoutINS4_7SwizzleILi2ELi4ELi3EEENS4_18smem_ptr_flag_bitsILi8EEENSS_INS5_IJNSA_ILi8EEESG_EEENS5_IJSG_SB_EEEEEEEvNS4_8identityES11_S1B_vS1C_EENS_8epilogue10collective18CollectiveEpilogueINS1E_22Sm90TmaWarpSpecializedILi4ELi2ELi16ELb0ELb0EEEJSH_NS5_IJNSA_ILi128EEENSA_ILi32EEEEEESI_SJ_SI_SJ_NS1E_6fusion15FusionCallbacksIS1I_NS1M_23LinCombPerRowBiasEltActINS1E_6thread4ReLuESI_fSI_SI_fLi16ELNS_15FloatRoundStyleE2EEESH_S1L_JEEES11_NS12_INS13_ILi1ELi4ELi3EEES16_NSS_INS5_IJS17_S1K_EEENS5_IJS1K_SB_EEEEEEENS4_39AutoVectorizingCopyWithAssumedAlignmentILi128EEENS4_14SM90_TMA_STOREES1Y_S20_NS4_9Copy_AtomIJNS4_17SM90_U32x4_STSM_NENS_6half_tEEEEvEEEvvEEEEvNT_6ParamsE)
	.align		4
        /*000c*/ 	.word	index@(__assertfail)
	.align		4
        /*0010*/ 	.word	0x00000000
	.align		4
        /*0014*/ 	.word	0xfffffffe
	.align		4
        /*0018*/ 	.word	0x00000000
	.align		4
        /*001c*/ 	.word	0xfffffffd
	.align		4
        /*0020*/ 	.word	0x00000000
	.align		4
        /*0024*/ 	.word	0xfffffffc


//--------------------- .nv.constant4             --------------------------
	.section	.nv.constant4,"a",@progbits
	.align	8
	.align		8
.nv.constant4:
        /*0000*/ 	.dword	__assertfail
	.align		8
        /*0008*/ 	.dword	__unnamed_1
	.align		8
        /*0010*/ 	.dword	__unnamed_2
	.align		8
        /*0018*/ 	.dword	_ZN39_INTERNAL_f9291118_4_k_cu_9550f340_26154cuda3std3__45__cpo5beginE
	.align		8
        /*0020*/ 	.dword	_ZN39_INTERNAL_f9291118_4_k_cu_9550f340_26154cuda3std3__45__cpo3endE
	.align		8
        /*0028*/ 	.dword	_ZN39_INTERNAL_f9291118_4_k_cu_9550f340_26154cuda3std3__45__cpo6cbeginE
	.align		8
        /*0030*/ 	.dword	_ZN39_INTERNAL_f9291118_4_k_cu_9550f340_26154cuda3std3__45__cpo4cendE
	.align		8
        /*0038*/ 	.dword	_ZN39_INTERNAL_f9291118_4_k_cu_9550f340_26154cuda3std3__441_GLOBAL__N__f9291118_4_k_cu_9550f340_26156ignoreE
	.align		8
        /*0040*/ 	.dword	_ZN39_INTERNAL_f9291118_4_k_cu_9550f340_26154cuda3std3__419piecewise_constructE
	.align		8
        /*0048*/ 	.dword	_ZN39_INTERNAL_f9291118_4_k_cu_9550f340_26154cuda3std3__48in_placeE
	.align		8
        /*0050*/ 	.dword	_ZN39_INTERNAL_f9291118_4_k_cu_9550f340_26154cuda3std6ranges3__45__cpo4swapE
	.align		8
        /*0058*/ 	.dword	_ZN39_INTERNAL_f9291118_4_k_cu_9550f340_26154cuda3std6ranges3__45__cpo9iter_moveE
	.align		8
        /*0060*/ 	.dword	_ZN39_INTERNAL_f9291118_4_k_cu_9550f340_26154cute7productE
	.align		8
        /*0068*/ 	.dword	_ZN39_INTERNAL_f9291118_4_k_cu_9550f340_26154cute1_E
	.align		8
        /*0070*/ 	.dword	$str$24
	.align		8
        /*0078*/ 	.dword	$str$25


//--------------------- .text._ZN7cutlass13device_kernelINS_4gemm6kernel13GemmUniversalIN4cute5tupleIJiiiiEEENS1_10collective13CollectiveMmaINS1_37MainloopSm90TmaGmmaWarpSpecializedFP8ILi6ENS5_IJNS4_1CILi1EEESB_SB_EEENS1_35KernelTmaWarpSpecializedCooperativeEEENS5_IJNSA_ILi256EEESF_NSA_ILi64EEEEEENS_12float_e4m3_tENS5_IJlSB_lEEESI_SJ_NS4_8TiledMMAINS4_8MMA_AtomIJNS4_4SM904GMMA31MMA_64x256x32_F32E4M3E4M3_SS_TNILNSN_7ScaleInE1ELSP_1EEEEEENS4_6LayoutINS5_IJNSA_ILi2EEESB_SB_EEENS5_IJSB_NSA_ILi0EEESV_EEEEENS5_IJNS4_10UnderscoreESY_SY_EEEEENS4_13SM90_TMA_LOADENS4_14ComposedLayoutINS4_7SwizzleILi2ELi4ELi3EEENS4_18smem_ptr_flag_bitsILi8EEENSS_INS5_IJNSA_ILi8EEESG_EEENS5_IJSG_SB_EEEEEEEvNS4_8identityES11_S1B_vS1C_EENS_8epilogue10collective18CollectiveEpilogueINS1E_22Sm90TmaWarpSpecializedILi4ELi2ELi16ELb0ELb0EEEJSH_NS5_IJNSA_ILi128EEENSA_ILi32EEEEEESI_SJ_SI_SJ_NS1E_6fusion15FusionCallbacksIS1I_NS1M_23LinCombPerRowBiasEltActINS1E_6thread4ReLuESI_fSI_SI_fLi16ELNS_15FloatRoundStyleE2EEESH_S1L_JEEES11_NS12_INS13_ILi1ELi4ELi3EEES16_NSS_INS5_IJS17_S1K_EEENS5_IJS1K_SB_EEEEEEENS4_39AutoVectorizingCopyWithAssumedAlignmentILi128EEENS4_14SM90_TMA_STOREES1Y_S20_NS4_9Copy_AtomIJNS4_17SM90_U32x4_STSM_NENS_6half_tEEEEvEEEvvEEEEvNT_6ParamsE --------------------------
	.section	.text._ZN7cutlass13device_kernelINS_4gemm6kernel13GemmUniversalIN4cute5tupleIJiiiiEEENS1_10collective13CollectiveMmaINS1_37MainloopSm90TmaGmmaWarpSpecializedFP8ILi6ENS5_IJNS4_1CILi1EEESB_SB_EEENS1_35KernelTmaWarpSpecializedCooperativeEEENS5_IJNSA_ILi256EEESF_NSA_ILi64EEEEEENS_12float_e4m3_tENS5_IJlSB_lEEESI_SJ_NS4_8TiledMMAINS4_8MMA_AtomIJNS4_4SM904GMMA31MMA_64x256x32_F32E4M3E4M3_SS_TNILNSN_7ScaleInE1ELSP_1EEEEEENS4_6LayoutINS5_IJNSA_ILi2EEESB_SB_EEENS5_IJSB_NSA_ILi0EEESV_EEEEENS5_IJNS4_10UnderscoreESY_SY_EEEEENS4_13SM90_TMA_LOADENS4_14ComposedLayoutINS4_7SwizzleILi2ELi4ELi3EEENS4_18smem_ptr_flag_bitsILi8EEENSS_INS5_IJNSA_ILi8EEESG_EEENS5_IJSG_SB_EEEEEEEvNS4_8identityES11_S1B_vS1C_EENS_8epilogue10collective18CollectiveEpilogueINS1E_22Sm90TmaWarpSpecializedILi4ELi2ELi16ELb0ELb0EEEJSH_NS5_IJNSA_ILi128EEENSA_ILi32EEEEEESI_SJ_SI_SJ_NS1E_6fusion15FusionCallbacksIS1I_NS1M_23LinCombPerRowBiasEltActINS1E_6thread4ReLuESI_fSI_SI_fLi16ELNS_15FloatRoundStyleE2EEESH_S1L_JEEES11_NS12_INS13_ILi1ELi4ELi3EEES16_NSS_INS5_IJS17_S1K_EEENS5_IJS1K_SB_EEEEEEENS4_39AutoVectorizingCopyWithAssumedAlignmentILi128EEENS4_14SM90_TMA_STOREES1Y_S20_NS4_9Copy_AtomIJNS4_17SM90_U32x4_STSM_NENS_6half_tEEEEvEEEvvEEEEvNT_6ParamsE,"ax",@progbits
	.align	128
.text._ZN7cutlass13device_kernelINS_4gemm6kernel13GemmUniversalIN4cute5tupleIJiiiiEEENS1_10collective13CollectiveMmaINS1_37MainloopSm90TmaGmmaWarpSpecializedFP8ILi6ENS5_IJNS4_1CILi1EEESB_SB_EEENS1_35KernelTmaWarpSpecializedCooperativeEEENS5_IJNSA_ILi256EEESF_NSA_ILi64EEEEEENS_12float_e4m3_tENS5_IJlSB_lEEESI_SJ_NS4_8TiledMMAINS4_8MMA_AtomIJNS4_4SM904GMMA31MMA_64x256x32_F32E4M3E4M3_SS_TNILNSN_7ScaleInE1ELSP_1EEEEEENS4_6LayoutINS5_IJNSA_ILi2EEESB_SB_EEENS5_IJSB_NSA_ILi0EEESV_EEEEENS5_IJNS4_10UnderscoreESY_SY_EEEEENS4_13SM90_TMA_LOADENS4_14ComposedLayoutINS4_7SwizzleILi2ELi4ELi3EEENS4_18smem_ptr_flag_bitsILi8EEENSS_INS5_IJNSA_ILi8EEESG_EEENS5_IJSG_SB_EEEEEEEvNS4_8identityES11_S1B_vS1C_EENS_8epilogue10collective18CollectiveEpilogueINS1E_22Sm90TmaWarpSpecializedILi4ELi2ELi16ELb0ELb0EEEJSH_NS5_IJNSA_ILi128EEENSA_ILi32EEEEEESI_SJ_SI_SJ_NS1E_6fusion15FusionCallbacksIS1I_NS1M_23LinCombPerRowBiasEltActINS1E_6thread4ReLuESI_fSI_SI_fLi16ELNS_15FloatRoundStyleE2EEESH_S1L_JEEES11_NS12_INS13_ILi1ELi4ELi3EEES16_NSS_INS5_IJS17_S1K_EEENS5_IJS1K_SB_EEEEEEENS4_39AutoVectorizingCopyWithAssumedAlignmentILi128EEENS4_14SM90_TMA_STOREES1Y_S20_NS4_9Copy_AtomIJNS4_17SM90_U32x4_STSM_NENS_6half_tEEEEvEEEvvEEEEvNT_6ParamsE:
        .type           _ZN7cutlass13device_kernelINS_4gemm6kernel13GemmUniversalIN4cute5tupleIJiiiiEEENS1_10collective13CollectiveMmaINS1_37MainloopSm90TmaGmmaWarpSpecializedFP8ILi6ENS5_IJNS4_1CILi1EEESB_SB_EEENS1_35KernelTmaWarpSpecializedCooperativeEEENS5_IJNSA_ILi256EEESF_NSA_ILi64EEEEEENS_12float_e4m3_tENS5_IJlSB_lEEESI_SJ_NS4_8TiledMMAINS4_8MMA_AtomIJNS4_4SM904GMMA31MMA_64x256x32_F32E4M3E4M3_SS_TNILNSN_7ScaleInE1ELSP_1EEEEEENS4_6LayoutINS5_IJNSA_ILi2EEESB_SB_EEENS5_IJSB_NSA_ILi0EEESV_EEEEENS5_IJNS4_10UnderscoreESY_SY_EEEEENS4_13SM90_TMA_LOADENS4_14ComposedLayoutINS4_7SwizzleILi2ELi4ELi3EEENS4_18smem_ptr_flag_bitsILi8EEENSS_INS5_IJNSA_ILi8EEESG_EEENS5_IJSG_SB_EEEEEEEvNS4_8identityES11_S1B_vS1C_EENS_8epilogue10collective18CollectiveEpilogueINS1E_22Sm90TmaWarpSpecializedILi4ELi2ELi16ELb0ELb0EEEJSH_NS5_IJNSA_ILi128EEENSA_ILi32EEEEEESI_SJ_SI_SJ_NS1E_6fusion15FusionCallbacksIS1I_NS1M_23LinCombPerRowBiasEltActINS1E_6thread4ReLuESI_fSI_SI_fLi16ELNS_15FloatRoundStyleE2EEESH_S1L_JEEES11_NS12_INS13_ILi1ELi4ELi3EEES16_NSS_INS5_IJS17_S1K_EEENS5_IJS1K_SB_EEEEEEENS4_39AutoVectorizingCopyWithAssumedAlignmentILi128EEENS4_14SM90_TMA_STOREES1Y_S20_NS4_9Copy_AtomIJNS4_17SM90_U32x4_STSM_NENS_6half_tEEEEvEEEvvEEEEvNT_6ParamsE,@function
        .size           _ZN7cutlass13device_kernelINS_4gemm6kernel13GemmUniversalIN4cute5tupleIJiiiiEEENS1_10collective13CollectiveMmaINS1_37MainloopSm90TmaGmmaWarpSpecializedFP8ILi6ENS5_IJNS4_1CILi1EEESB_SB_EEENS1_35KernelTmaWarpSpecializedCooperativeEEENS5_IJNSA_ILi256EEESF_NSA_ILi64EEEEEENS_12float_e4m3_tENS5_IJlSB_lEEESI_SJ_NS4_8TiledMMAINS4_8MMA_AtomIJNS4_4SM904GMMA31MMA_64x256x32_F32E4M3E4M3_SS_TNILNSN_7ScaleInE1ELSP_1EEEEEENS4_6LayoutINS5_IJNSA_ILi2EEESB_SB_EEENS5_IJSB_NSA_ILi0EEESV_EEEEENS5_IJNS4_10UnderscoreESY_SY_EEEEENS4_13SM90_TMA_LOADENS4_14ComposedLayoutINS4_7SwizzleILi2ELi4ELi3EEENS4_18smem_ptr_flag_bitsILi8EEENSS_INS5_IJNSA_ILi8EEESG_EEENS5_IJSG_SB_EEEEEEEvNS4_8identityES11_S1B_vS1C_EENS_8epilogue10collective18CollectiveEpilogueINS1E_22Sm90TmaWarpSpecializedILi4ELi2ELi16ELb0ELb0EEEJSH_NS5_IJNSA_ILi128EEENSA_ILi32EEEEEESI_SJ_SI_SJ_NS1E_6fusion15FusionCallbacksIS1I_NS1M_23LinCombPerRowBiasEltActINS1E_6thread4ReLuESI_fSI_SI_fLi16ELNS_15FloatRoundStyleE2EEESH_S1L_JEEES11_NS12_INS13_ILi1ELi4ELi3EEES16_NSS_INS5_IJS17_S1K_EEENS5_IJS1K_SB_EEEEEEENS4_39AutoVectorizingCopyWithAssumedAlignmentILi128EEENS4_14SM90_TMA_STOREES1Y_S20_NS4_9Copy_AtomIJNS4_17SM90_U32x4_STSM_NENS_6half_tEEEEvEEEvvEEEEvNT_6ParamsE,(.L_x_421 - _ZN7cutlass13device_kernelINS_4gemm6kernel13GemmUniversalIN4cute5tupleIJiiiiEEENS1_10collective13CollectiveMmaINS1_37MainloopSm90TmaGmmaWarpSpecializedFP8ILi6ENS5_IJNS4_1CILi1EEESB_SB_EEENS1_35KernelTmaWarpSpecializedCooperativeEEENS5_IJNSA_ILi256EEESF_NSA_ILi64EEEEEENS_12float_e4m3_tENS5_IJlSB_lEEESI_SJ_NS4_8TiledMMAINS4_8MMA_AtomIJNS4_4SM904GMMA31MMA_64x256x32_F32E4M3E4M3_SS_TNILNSN_7ScaleInE1ELSP_1EEEEEENS4_6LayoutINS5_IJNSA_ILi2EEESB_SB_EEENS5_IJSB_NSA_ILi0EEESV_EEEEENS5_IJNS4_10UnderscoreESY_SY_EEEEENS4_13SM90_TMA_LOADENS4_14ComposedLayoutINS4_7SwizzleILi2ELi4ELi3EEENS4_18smem_ptr_flag_bitsILi8EEENSS_INS5_IJNSA_ILi8EEESG_EEENS5_IJSG_SB_EEEEEEEvNS4_8identityES11_S1B_vS1C_EENS_8epilogue10collective18CollectiveEpilogueINS1E_22Sm90TmaWarpSpecializedILi4ELi2ELi16ELb0ELb0EEEJSH_NS5_IJNSA_ILi128EEENSA_ILi32EEEEEESI_SJ_SI_SJ_NS1E_6fusion15FusionCallbacksIS1I_NS1M_23LinCombPerRowBiasEltActINS1E_6thread4ReLuESI_fSI_SI_fLi16ELNS_15FloatRoundStyleE2EEESH_S1L_JEEES11_NS12_INS13_ILi1ELi4ELi3EEES16_NSS_INS5_IJS17_S1K_EEENS5_IJS1K_SB_EEEEEEENS4_39AutoVectorizingCopyWithAssumedAlignmentILi128EEENS4_14SM90_TMA_STOREES1Y_S20_NS4_9Copy_AtomIJNS4_17SM90_U32x4_STSM_NENS_6half_tEEEEvEEEvvEEEEvNT_6ParamsE)
        .other          _ZN7cutlass13device_kernelINS_4gemm6kernel13GemmUniversalIN4cute5tupleIJiiiiEEENS1_10collective13CollectiveMmaINS1_37MainloopSm90TmaGmmaWarpSpecializedFP8ILi6ENS5_IJNS4_1CILi1EEESB_SB_EEENS1_35KernelTmaWarpSpecializedCooperativeEEENS5_IJNSA_ILi256EEESF_NSA_ILi64EEEEEENS_12float_e4m3_tENS5_IJlSB_lEEESI_SJ_NS4_8TiledMMAINS4_8MMA_AtomIJNS4_4SM904GMMA31MMA_64x256x32_F32E4M3E4M3_SS_TNILNSN_7ScaleInE1ELSP_1EEEEEENS4_6LayoutINS5_IJNSA_ILi2EEESB_SB_EEENS5_IJSB_NSA_ILi0EEESV_EEEEENS5_IJNS4_10UnderscoreESY_SY_EEEEENS4_13SM90_TMA_LOADENS4_14ComposedLayoutINS4_7SwizzleILi2ELi4ELi3EEENS4_18smem_ptr_flag_bitsILi8EEENSS_INS5_IJNSA_ILi8EEESG_EEENS5_IJSG_SB_EEEEEEEvNS4_8identityES11_S1B_vS1C_EENS_8epilogue10collective18CollectiveEpilogueINS1E_22Sm90TmaWarpSpecializedILi4ELi2ELi16ELb0ELb0EEEJSH_NS5_IJNSA_ILi128EEENSA_ILi32EEEEEESI_SJ_SI_SJ_NS1E_6fusion15FusionCallbacksIS1I_NS1M_23LinCombPerRowBiasEltActINS1E_6thread4ReLuESI_fSI_SI_fLi16ELNS_15FloatRoundStyleE2EEESH_S1L_JEEES11_NS12_INS13_ILi1ELi4ELi3EEES16_NSS_INS5_IJS17_S1K_EEENS5_IJS1K_SB_EEEEEEENS4_39AutoVectorizingCopyWithAssumedAlignmentILi128EEENS4_14SM90_TMA_STOREES1Y_S20_NS4_9Copy_AtomIJNS4_17SM90_U32x4_STSM_NENS_6half_tEEEEvEEEvvEEEEvNT_6ParamsE,@"STO_CUDA_ENTRY STV_DEFAULT"
_ZN7cutlass13device_kernelINS_4gemm6kernel13GemmUniversalIN4cute5tupleIJiiiiEEENS1_10collective13CollectiveMmaINS1_37MainloopSm90TmaGmmaWarpSpecializedFP8ILi6ENS5_IJNS4_1CILi1EEESB_SB_EEENS1_35KernelTmaWarpSpecializedCooperativeEEENS5_IJNSA_ILi256EEESF_NSA_ILi64EEEEEENS_12float_e4m3_tENS5_IJlSB_lEEESI_SJ_NS4_8TiledMMAINS4_8MMA_AtomIJNS4_4SM904GMMA31MMA_64x256x32_F32E4M3E4M3_SS_TNILNSN_7ScaleInE1ELSP_1EEEEEENS4_6LayoutINS5_IJNSA_ILi2EEESB_SB_EEENS5_IJSB_NSA_ILi0EEESV_EEEEENS5_IJNS4_10UnderscoreESY_SY_EEEEENS4_13SM90_TMA_LOADENS4_14ComposedLayoutINS4_7SwizzleILi2ELi4ELi3EEENS4_18smem_ptr_flag_bitsILi8EEENSS_INS5_IJNSA_ILi8EEESG_EEENS5_IJSG_SB_EEEEEEEvNS4_8identityES11_S1B_vS1C_EENS_8epilogue10collective18CollectiveEpilogueINS1E_22Sm90TmaWarpSpecializedILi4ELi2ELi16ELb0ELb0EEEJSH_NS5_IJNSA_ILi128EEENSA_ILi32EEEEEESI_SJ_SI_SJ_NS1E_6fusion15FusionCallbacksIS1I_NS1M_23LinCombPerRowBiasEltActINS1E_6thread4ReLuESI_fSI_SI_fLi16ELNS_15FloatRoundStyleE2EEESH_S1L_JEEES11_NS12_INS13_ILi1ELi4ELi3EEES16_NSS_INS5_IJS17_S1K_EEENS5_IJS1K_SB_EEEEEEENS4_39AutoVectorizingCopyWithAssumedAlignmentILi128EEENS4_14SM90_TMA_STOREES1Y_S20_NS4_9Copy_AtomIJNS4_17SM90_U32x4_STSM_NENS_6half_tEEEEvEEEvvEEEEvNT_6ParamsE:
[----:B------:R-:W1:Y:S02]  /*0000*/  LDC R1, c[0x0][0x28] ;  /* 0x00000a00ff017b82 */ /* 0x000e640000000800 */
[----:B-1----:R-:W-:Y:S01]  /*0010*/  IADD3 R1, R1, -0x8c8, RZ ;  /* 0xfffff73801017810 */ /* 0x002fe20007ffe0ff */
[----:B------:R-:W1:Y:S01]  /*0020*/  S2R R3, SR_TID.X ;  /* 0x0000000000037919 */ /* 0x000e620000002100 */
[----:B------:R-:W-:Y:S01]  /*0030*/  ELECT P0, URZ, PT ;  /* 0x00000000003f782f */ /* 0x000fe20003800000 */
[----:B------:R-:W-:Y:S01]  /*0040*/  BSSY B0, `(.L_x_0) ;  /* 0x000001a000007945 */ /* 0x000fe20003800000 */
[----:B-1----:R-:W-:-:S05]  /*0050*/  SHF.R.U32.HI R0, RZ, 0x5, R3 ;  /* 0x00000005ff007819 */ /* 0x002fca0000011603 */
[----:B------:R-:W1:Y:S02]  /*0060*/  SHFL.IDX PT, R2, R0, RZ, 0x1f ;  /* 0x00001fff00027589 */ /* 0x000e6400000e0000 */
[----:B-1----:R-:W-:Y:S02]  /*0070*/  R2UR UR46, R2 ;  /* 0x00000000022e72ca */ /* 0x002fe400000e0000 */
[----:B------:R-:W-:-:S06]  /*0080*/  SHF.R.U32.HI R2, RZ, 0x7, R3 ;  /* 0x00000007ff027819 */ /* 0x000fcc0000011603 */
[----:B------:R-:W1:Y:S05]  /*0090*/  SHFL.IDX PT, R2, R2, RZ, 0x1f ;  /* 0x00001fff02027589 */ /* 0x000e6a00000e0000 */
[----:B------:R-:W-:Y:S02]  /*00a0*/  USHF.R.S32.HI UR4, URZ, 0x1f, UR46 ;  /* 0x0000001f3f047899 */ /* 0x000fe4000801142e */
[----:B------:R-:W-:Y:S02]  /*00b0*/  ISETP.NE.OR P0, PT, RZ, UR46, !P0 ;  /* 0x0000002eff007c0c */ /* 0x000fe4000c705670 */
[----:B------:R-:W-:-:S04]  /*00c0*/  ULEA.HI UR4, UR4, UR46, URZ, 0x2 ;  /* 0x0000002e04047291 */ /* 0x000fc8000f8f103f */
[----:B------:R-:W-:-:S04]  /*00d0*/  ULOP3.LUT UR4, UR4, 0xfffffffc, URZ, 0xc0, !UPT ;  /* 0xfffffffc04047892 */ /* 0x000fc8000f8ec03f */
[----:B------:R-:W-:-:S03]  /*00e0*/  UIADD3 UR46, UR46, -UR4, URZ ;  /* 0x800000042e2e7290 */ /* 0x000fc6000fffe03f */
[----:B------:R-:W-:Y:S09]  /*00f0*/  @P0 BRA `(.L_x_1) ;  /* 0x0000000000380947 */ /* 0x000ff20003800000 */
[----:B------:R-:W-:Y:S02]  /*0100*/  ULDC.64 UR4, c[0x0][0x198] ;  /* 0x0000660000047ab9 */ /* 0x000fe40000000a00 */
[----:B------:R-:W-:Y:S02]  /*0110*/  UIADD3 UR6, UP0, UR4, 0xf0, URZ ;  /* 0x000000f004067890 */ /* 0x000fe4000ff1e03f */
[----:B------:R-:W-:Y:S02]  /*0120*/  UIADD3 UR8, UP1, UR4, 0x1f0, URZ ;  /* 0x000001f004087890 */ /* 0x000fe4000ff3e03f */
[----:B------:R-:W-:Y:S02]  /*0130*/  UIADD3 UR10, UP2, UR4, 0x3f0, URZ ;  /* 0x000003f0040a7890 */ /* 0x000fe4000ff5e03f */
[----:B------:R-:W-:Y:S02]  /*0140*/  UIADD3 UR4, UP3, UR4, 0x4f0, URZ ;  /* 0x000004f004047890 */ /* 0x000fe4000ff7e03f */
[----:B------:R-:W-:-:S02]  /*0150*/  UIADD3.X UR7, URZ, UR5, URZ, UP0, !UPT ;  /* 0x000000053f077290 */ /* 0x000fc400087fe43f */
[----:B------:R-:W-:Y:S02]  /*0160*/  UIADD3.X UR9, URZ, UR5, URZ, UP1, !UPT ;  /* 0x000000053f097290 */ /* 0x000fe40008ffe43f */
[----:B------:R-:W-:Y:S02]  /*0170*/  UIADD3.X UR11, URZ, UR5, URZ, UP2, !UPT ;  /* 0x000000053f0b7290 */ /* 0x000fe400097fe43f */
[----:B------:R-:W-:-:S03]  /*0180*/  UIADD3.X UR5, URZ, UR5, URZ, UP3, !UPT ;  /* 0x000000053f057290 */ /* 0x000fc60009ffe43f */
[----:B------:R2:W-:Y:S02]  /*0190*/  UTMACCTL.PF [UR6] ;  /* 0x00000000060079b9 */ /* 0x0005e40008040000 */
[----:B------:R2:W-:Y:S02]  /*01a0*/  UTMACCTL.PF [UR8] ;  /* 0x00000000080079b9 */ /* 0x0005e40008040000 */
[----:B------:R2:W-:Y:S02]  /*01b0*/  UTMACCTL.PF [UR10] ;  /* 0x000000000a0079b9 */ /* 0x0005e40008040000 */
[----:B------:R2:W-:Y:S02]  /*01c0*/  UTMACCTL.PF [UR4] ;  /* 0x00000000040079b9 */ /* 0x0005e40008040000 */
[----:B--2---:R-:W-:Y:S01]  /*01d0*/  NOP ;  /* 0x0000000000007918 */ /* 0x004fe20000000000 */
.L_x_1:
[----:B------:R-:W-:Y:S05]  /*01e0*/  BSYNC B0 ;  /* 0x0000000000007941 */ /* 0x000fea0003800000 */
.L_x_0:
[----:B------:R-:W-:Y:S01]  /*01f0*/  ULDC.64 UR8, c[0x0][0x590] ;  /* 0x0001640000087ab9 */ /* 0x000fe20000000a00 */
[----:B-1----:R-:W-:Y:S01]  /*0200*/  R2UR UR6, R2 ;  /* 0x00000000020672ca */ /* 0x002fe200000e0000 */
[----:B------:R-:W-:Y:S01]  /*0210*/  ULDC.64 UR4, c[0x0][0x588] ;  /* 0x0001620000047ab9 */ /* 0x000fe20000000a00 */
[----:B------:R-:W-:Y:S01]  /*0220*/  ISETP.NE.U32.AND P2, PT, RZ, UR8, PT ;  /* 0x00000008ff007c0c */ /* 0x000fe2000bf45070 */
[----:B------:R-:W-:Y:S01]  /*0230*/  ULDC.64 UR56, c[0x0][0x208] ;  /* 0x0000820000387ab9 */ /* 0x000fe20000000a00 */
[----:B------:R-:W-:Y:S02]  /*0240*/  PRMT R4, RZ, 0x7610, R4 ;  /* 0x00007610ff047816 */ /* 0x000fe40000000004 */
[----:B------:R-:W-:-:S13]  /*0250*/  ISETP.NE.AND.EX P1, PT, RZ, UR9, PT, P2 ;  /* 0x00000009ff007c0c */ /* 0x000fda000bf25320 */
[----:B------:R-:W-:Y:S05]  /*0260*/  @P1 BRA `(.L_x_2) ;  /* 0x0000000000441947 */ /* 0x000fea0003800000 */
[----:B------:R-:W-:Y:S02]  /*0270*/  ULDC.64 UR10, c[0x0][0x588] ;  /* 0x00016200000a7ab9 */ /* 0x000fe40000000a00 */
[----:B------:R-:W-:-:S04]  /*0280*/  ISETP.NE.U32.AND P0, PT, RZ, UR10, PT ;  /* 0x0000000aff007c0c */ /* 0x000fc8000bf05070 */
[----:B------:R-:W-:-:S13]  /*0290*/  ISETP.NE.AND.EX P0, PT, RZ, UR11, PT, P0 ;  /* 0x0000000bff007c0c */ /* 0x000fda000bf05300 */
[----:B------:R-:W-:Y:S05]  /*02a0*/  @!P0 BRA `(.L_x_3) ;  /* 0x00000000001c8947 */ /* 0x000fea0003800000 */
[----:B------:R-:W-:Y:S02]  /*02b0*/  MOV R2, UR4 ;  /* 0x0000000400027c02 */ /* 0x000fe40008000f00 */
[----:B------:R-:W-:-:S05]  /*02c0*/  MOV R3, UR5 ;  /* 0x0000000500037c02 */ /* 0x000fca0008000f00 */
[----:B------:R-:W2:Y:S01]  /*02d0*/  LDG.E R2, desc[UR56][R2.64] ;  /* 0x0000003802027981 */ /* 0x000ea2000c1e1900 */
[----:B------:R-:W-:Y:S02]  /*02e0*/  MOV R4, 0x1 ;  /* 0x0000000100047802 */ /* 0x000fe40000000f00 */
[----:B--2---:R-:W-:-:S13]  /*02f0*/  FSETP.NEU.AND P0, PT, R2, RZ, PT ;  /* 0x000000ff0200720b */ /* 0x004fda0003f0d000 */
[----:B------:R-:W-:Y:S01]  /*0300*/  VOTEU.ANY UP0, P0 ;  /* 0x00000000003f7886 */ /* 0x000fe20000000100 */
[----:B------:R-:W-:Y:S05]  /*0310*/  BRA `(.L_x_2) ;  /* 0x0000000000187947 */ /* 0x000fea0003800000 */
.L_x_3:
[----:B------:R-:W-:Y:S01]  /*0320*/  ULDC UR4, c[0x0][0x580] ;  /* 0x0001600000047ab9 */ /* 0x000fe20000000800 */
[----:B------:R-:W-:Y:S01]  /*0330*/  MOV R4, 0x1 ;  /* 0x0000000100047802 */ /* 0x000fe20000000f00 */
[----:B------:R-:W-:Y:S01]  /*0340*/  UMOV UR5, URZ ;  /* 0x0000003f00057c82 */ /* 0x000fe20008000000 */
[----:B------:R-:W-:Y:S01]  /*0350*/  FSETP.NEU.AND P0, PT, RZ, UR4, PT ;  /* 0x00000004ff007c0b */ /* 0x000fe2000bf0d000 */
[----:B------:R-:W-:-:S12]  /*0360*/  UMOV UR4, URZ ;  /* 0x0000003f00047c82 */ /* 0x000fd80008000000 */
[----:B------:R-:W-:-:S05]  /*0370*/  VOTEU.ANY UP0, P0 ;  /* 0x00000000003f7886 */ /* 0x000fca0000000100 */
.L_x_2:
[----:B------:R-:W-:Y:S01]  /*0380*/  ISETP.NE.U32.AND P0, PT, RZ, UR4, PT ;  /* 0x00000004ff007c0c */ /* 0x000fe2000bf05070 */
[----:B------:R-:W-:Y:S01]  /*0390*/  UPLOP3.LUT UP1, UPT, UPT, UPT, UPT, 0x40, 0x0 ;  /* 0x000000000000789c */ /* 0x000fe20003f2e870 */
[----:B------:R-:W-:Y:S02]  /*03a0*/  ISETP.NE.AND.EX P2, PT, RZ, UR9, PT, P2 ;  /* 0x00000009ff007c0c */ /* 0x000fe4000bf45320 */
[----:B------:R-:W-:Y:S01]  /*03b0*/  ISETP.NE.AND.EX P0, PT, RZ, UR5, PT, P0 ;  /* 0x00000005ff007c0c */ /* 0x000fe2000bf05300 */
[----:B------:R-:W-:-:S12]  /*03c0*/  UP2UR UR53, UPR, URZ, 0x2 ;  /* 0x000000023f357883 */ /* 0x000fd80008000000 */
[----:B------:R-:W-:Y:S05]  /*03d0*/  @P0 BRA P2, `(.L_x_4) ;  /* 0x0000000000400947 */ /* 0x000fea0001000000 */
[----:B------:R-:W-:-:S04]  /*03e0*/  ISETP.NE.U32.AND P0, PT, RZ, UR8, PT ;  /* 0x00000008ff007c0c */ /* 0x000fc8000bf05070 */
[----:B------:R-:W-:-:S13]  /*03f0*/  ISETP.NE.AND.EX P0, PT, RZ, UR9, PT, P0 ;  /* 0x00000009ff007c0c */ /* 0x000fda000bf05300 */
[----:B------:R-:W-:Y:S05]  /*0400*/  @!P0 BRA `(.L_x_5) ;  /* 0x00000000002c8947 */ /* 0x000fea0003800000 */
[----:B------:R-:W-:Y:S01]  /*0410*/  PRMT R2, R4, 0x9910, RZ ;  /* 0x0000991004027816 */ /* 0x000fe200000000ff */
[----:B------:R-:W-:Y:S02]  /*0420*/  UISETP.NE.U32.AND UP1, UPT, UR4, URZ, UPT ;  /* 0x0000003f0400728c */ /* 0x000fe4000bf25070 */
[----:B------:R-:W-:Y:S01]  /*0430*/  USEL UR4, URZ, 0xffffffff, UP0 ;  /* 0xffffffff3f047887 */ /* 0x000fe20008000000 */
[----:B------:R-:W-:Y:S01]  /*0440*/  R2UR UR7, R2 ;  /* 0x00000000020772ca */ /* 0x000fe200000e0000 */
[----:B------:R-:W-:-:S12]  /*0450*/  UISETP.NE.AND.EX UP0, UPT, UR5, URZ, UPT, UP1 ;  /* 0x0000003f0500728c */ /* 0x000fd8000bf05310 */
[----:B------:R-:W-:-:S11]  /*0460*/  UISETP.NE.AND UP2, UPT, UR7, URZ, UPT ;  /* 0x0000003f0700728c */ /* 0x000fd6000bf45270 */
[----:B------:R-:W-:-:S04]  /*0470*/  @!UP2 USEL UR4, URZ, 0xffffffff, UP0 ;  /* 0xffffffff3f04a887 */ /* 0x000fc80008000000 */
[----:B------:R-:W-:-:S04]  /*0480*/  ULOP3.LUT UR4, UR4, 0x1, URZ, 0xc0, !UPT ;  /* 0x0000000104047892 */ /* 0x000fc8000f8ec03f */
[----:B------:R-:W-:-:S04]  /*0490*/  UISETP.EQ.U32.AND UP0, UPT, UR4, 0x1, UPT ;  /* 0x000000010400788c */ /* 0x000fc8000bf02070 */
[----:B------:R-:W-:Y:S01]  /*04a0*/  UP2UR UR53, UPR, URZ, 0x1 ;  /* 0x000000013f357883 */ /* 0x000fe20008000000 */
[----:B------:R-:W-:Y:S11]  /*04b0*/  BRA `(.L_x_4) ;  /* 0x0000000000087947 */ /* 0x000ff60003800000 */
.L_x_5:
[----:B------:R-:W-:-:S04]  /*04c0*/  UPLOP3.LUT UP0, UPT, UPT, UPT, UP0, 0x40, 0x0 ;  /* 0x000000000000789c */ /* 0x000fc80003f0e800 */
[----:B------:R-:W-:-:S12]  /*04d0*/  UP2UR UR53, UPR, URZ, 0x1 ;  /* 0x000000013f357883 */ /* 0x000fd80008000000 */
.L_x_4:
[----:B------:R-:W1:Y:S01]  /*04e0*/  SHFL.IDX PT, R2, R0, RZ, 0x1f ;  /* 0x00001fff00027589 */ /* 0x000e6200000e0000 */
[----:B------:R-:W-:Y:S02]  /*04f0*/  UISETP.NE.AND UP0, UPT, UR46, URZ, UPT ;  /* 0x0000003f2e00728c */ /* 0x000fe4000bf05270 */
[----:B------:R-:W-:Y:S02]  /*0500*/  UISETP.NE.AND UP1, UPT, UR6, URZ, UPT ;  /* 0x0000003f0600728c */ /* 0x000fe4000bf25270 */
[----:B------:R-:W-:Y:S02]  /*0510*/  UP2UR UR47, UPR, URZ, 0x1 ;  /* 0x000000013f2f7883 */ /* 0x000fe40008000000 */
[----:B------:R-:W-:Y:S02]  /*0520*/  UISETP.EQ.OR UP0, UPT, UR46, 0x3, !UP0 ;  /* 0x000000032e00788c */ /* 0x000fe4000c702670 */
[----:B------:R-:W-:Y:S02]  /*0530*/  UIADD3 UR9, UR6, -0x1, URZ ;  /* 0xffffffff06097890 */ /* 0x000fe4000fffe03f */
[----:B------:R-:W-:Y:S01]  /*0540*/  UISETP.EQ.AND UP0, UPT, UR6, URZ, UP0 ;  /* 0x0000003f0600728c */ /* 0x000fe20008702270 */
[----:B-1----:R-:W-:-:S13]  /*0550*/  ISETP.NE.AND P0, PT, R2, RZ, PT ;  /* 0x000000ff0200720c */ /* 0x002fda0003f05270 */
[----:B------:R-:W-:Y:S05]  /*0560*/  @P0 BRA `(.L_x_6) ;  /* 0x0000000000680947 */ /* 0x000fea0003800000 */
[----:B------:R-:W1:Y:S01]  /*0570*/  S2UR UR8, SR_CgaCtaId ;  /* 0x00000000000879c3 */ /* 0x000e620000008800 */
[----:B------:R-:W-:Y:S01]  /*0580*/  UMOV UR4, 0x400 ;  /* 0x0000040000047882 */ /* 0x000fe20000000000 */
[----:B------:R-:W-:Y:S01]  /*0590*/  UMOV UR5, 0x1 ;  /* 0x0000000100057882 */ /* 0x000fe20000000000 */
[----:B------:R-:W-:Y:S01]  /*05a0*/  UMOV UR6, 0x100 ;  /* 0x0000010000067882 */ /* 0x000fe20000000000 */
[----:B------:R-:W-:Y:S01]  /*05b0*/  ELECT P0, URZ, PT ;  /* 0x00000000003f782f */ /* 0x000fe20003800000 */
[----:B------:R-:W-:-:S04]  /*05c0*/  UIADD3 UR6, -UR6, 0x100000, URZ ;  /* 0x0010000006067890 */ /* 0x000fc8000fffe13f */
[----:B------:R-:W-:Y:S02]  /*05d0*/  USHF.L.U32 UR7, UR6, 0xb, URZ ;  /* 0x0000000b06077899 */ /* 0x000fe4000800063f */
[----:B------:R-:W-:Y:S02]  /*05e0*/  USHF.L.U32 UR6, UR6, 0x1, URZ ;  /* 0x0000000106067899 */ /* 0x000fe4000800063f */
[----:B-1----:R-:W-:Y:S02]  /*05f0*/  ULEA UR8, UR8, UR4, 0x18 ;  /* 0x0000000408087291 */ /* 0x002fe4000f8ec03f */
[----:B------:R-:W-:-:S04]  /*0600*/  UIADD3 UR4, -UR5, 0x100000, URZ ;  /* 0x0010000005047890 */ /* 0x000fc8000fffe13f */
[----:B------:R-:W-:Y:S02]  /*0610*/  USHF.L.U32 UR5, UR4, 0xb, URZ ;  /* 0x0000000b04057899 */ /* 0x000fe4000800063f */
[----:B------:R-:W-:Y:S01]  /*0620*/  USHF.L.U32 UR4, UR4, 0x1, URZ ;  /* 0x0000000104047899 */ /* 0x000fe2000800063f */
[----:B------:R-:W1:Y:S11]  /*0630*/  FENCE.VIEW.ASYNC.S ;  /* 0x00000000000073c6 */ /* 0x000e760000000000 */
[----:B-1----:R1:W2:Y:S01]  /*0640*/  SYNCS.EXCH.64 URZ, [UR8], UR4 ;  /* 0x00000004083f75b2 */ /* 0x0022a20008000100 */
[----:B------:R1:W3:Y:S01]  /*0650*/  SYNCS.EXCH.64 URZ, [UR8+0x30], UR6 ;  /* 0x00003006083f75b2 */ /* 0x0002e20008000100 */
[----:B------:R1:W4:Y:S01]  /*0660*/  SYNCS.EXCH.64 URZ, [UR8+0x8], UR4 ;  /* 0x00000804083f75b2 */ /* 0x0003220008000100 */
[----:B------:R1:W1:Y:S01]  /*0670*/  SYNCS.EXCH.64 URZ, [UR8+0x38], UR6 ;  /* 0x00003806083f75b2 */ /* 0x0002620008000100 */
        /* <DEDUP_REMOVED lines=8> */
[----:B------:R-:W-:Y:S01]  /*0700*/  NOP ;  /* 0x0000000000007918 */ /* 0x000fe20000000000 */
.L_x_6:
[----:B------:R-:W5:Y:S01]  /*0710*/  SHFL.IDX PT, R2, R0, RZ, 0x1f ;  /* 0x00001fff00027589 */ /* 0x000f6200000e0000 */
[----:B------:R-:W1:Y:S01]  /*0720*/  LDC R3, c[0x0][0x904] ;  /* 0x00024100ff037b82 */ /* 0x000e620000000800 */
[----:B------:R-:W-:Y:S01]  /*0730*/  NOP ;  /* 0x0000000000007918 */ /* 0x000fe20000000000 */
[----:B-----5:R-:W-:-:S13]  /*0740*/  ISETP.NE.AND P0, PT, R2, RZ, PT ;  /* 0x000000ff0200720c */ /* 0x020fda0003f05270 */
[----:B------:R-:W-:Y:S05]  /*0750*/  @P0 BRA `(.L_x_7) ;  /* 0x0000000000580947 */ /* 0x000fea0003800000 */
[----:B-1----:R-:W1:Y:S01]  /*0760*/  S2UR UR5, SR_CgaCtaId ;  /* 0x00000000000579c3 */ /* 0x002e620000008800 */
[----:B------:R-:W-:Y:S01]  /*0770*/  UMOV UR4, 0x400 ;  /* 0x0000040000047882 */ /* 0x000fe20000000000 */
[----:B------:R-:W-:Y:S01]  /*0780*/  UMOV UR6, 0x20 ;  /* 0x0000002000067882 */ /* 0x000fe20000000000 */
[----:B------:R-:W-:Y:S01]  /*0790*/  UMOV UR7, 0x100 ;  /* 0x0000010000077882 */ /* 0x000fe20000000000 */
[----:B------:R-:W-:Y:S01]  /*07a0*/  ELECT P0, URZ, PT ;  /* 0x00000000003f782f */ /* 0x000fe20003800000 */
[----:B-1----:R-:W-:Y:S02]  /*07b0*/  ULEA UR8, UR5, UR4, 0x18 ;  /* 0x0000000405087291 */ /* 0x002fe4000f8ec03f */
[----:B------:R-:W-:-:S04]  /*07c0*/  UIADD3 UR4, -UR6, 0x100000, URZ ;  /* 0x0010000006047890 */ /* 0x000fc8000fffe13f */
[----:B------:R-:W-:Y:S02]  /*07d0*/  USHF.L.U32 UR5, UR4, 0xb, URZ ;  /* 0x0000000b04057899 */ /* 0x000fe4000800063f */
[----:B------:R-:W-:Y:S02]  /*07e0*/  USHF.L.U32 UR4, UR4, 0x1, URZ ;  /* 0x0000000104047899 */ /* 0x000fe4000800063f */
[----:B------:R-:W-:-:S04]  /*07f0*/  UIADD3 UR6, -UR7, 0x100000, URZ ;  /* 0x0010000007067890 */ /* 0x000fc8000fffe13f */
[----:B------:R-:W-:Y:S02]  /*0800*/  USHF.L.U32 UR7, UR6, 0xb, URZ ;  /* 0x0000000b06077899 */ /* 0x000fe4000800063f */
[----:B------:R-:W-:Y:S01]  /*0810*/  USHF.L.U32 UR6, UR6, 0x1, URZ ;  /* 0x0000000106067899 */ /* 0x000fe2000800063f */
[----:B------:R-:W1:Y:S03]  /*0820*/  FENCE.VIEW.ASYNC.S ;  /* 0x00000000000073c6 */ /* 0x000e660000000000 */
[----:B-1----:R1:W1:Y:S08]  /*0830*/  SYNCS.EXCH.64 URZ, [UR8+0x60], UR4 ;  /* 0x00006004083f75b2 */ /* 0x0022700008000100 */
        /* <DEDUP_REMOVED lines=8> */
.L_x_7:
[----:B------:R-:W5:Y:S01]  /*08c0*/  S2R R5, SR_CTAID.Y ;  /* 0x0000000000057919 */ /* 0x000f620000002600 */
[----:B-1----:R-:W-:Y:S01]  /*08d0*/  ISETP.NE.AND P2, PT, R3, 0x1, PT ;  /* 0x000000010300780c */ /* 0x002fe20003f45270 */
[----:B------:R-:W1:Y:S01]  /*08e0*/  S2UR UR37, SR_CgaCtaId ;  /* 0x00000000002579c3 */ /* 0x000e620000008800 */
[----:B------:R-:W-:Y:S01]  /*08f0*/  ELECT P0, URZ, PT ;  /* 0x00000000003f782f */ /* 0x000fe20003800000 */
[----:B------:R-:W2:Y:S01]  /*0900*/  SHFL.IDX PT, R0, R0, RZ, 0x1f ;  /* 0x00001fff00007589 */ /* 0x000ea200000e0000 */
[----:B------:R-:W-:Y:S01]  /*0910*/  UMOV UR4, 0x20 ;  /* 0x0000002000047882 */ /* 0x000fe20000000000 */
[----:B------:R-:W-:Y:S01]  /*0920*/  UISETP.EQ.AND UP2, UPT, UR46, 0x2, !UP1 ;  /* 0x000000022e00788c */ /* 0x000fe2000cf42270 */
[----:B------:R-:W-:Y:S01]  /*0930*/  NOP ;  /* 0x0000000000007918 */ /* 0x000fe20000000000 */
[----:B------:R-:W3:Y:S01]  /*0940*/  S2R R4, SR_CTAID.X ;  /* 0x0000000000047919 */ /* 0x000ee20000002500 */
[----:B------:R-:W-:Y:S02]  /*0950*/  USEL UR45, URZ, 0x1, !UP0 ;  /* 0x000000013f2d7887 */ /* 0x000fe4000c000000 */
[----:B------:R-:W-:-:S03]  /*0960*/  USEL UR39, URZ, 0x1, !UP2 ;  /* 0x000000013f277887 */ /* 0x000fc6000d000000 */
[----:B------:R-:W3:Y:S01]  /*0970*/  @P2 LDC R7, c[0x0][0x10] ;  /* 0x00000400ff072b82 */ /* 0x000ee20000000800 */
[----:B------:R-:W-:-:S07]  /*0980*/  @P2 MOV R3, RZ ;  /* 0x000000ff00032202 */ /* 0x000fce0000000f00 */
[----:B------:R-:W4:Y:S01]  /*0990*/  @!P2 LDC R9, c[0x0][0xc] ;  /* 0x00000300ff09ab82 */ /* 0x000f220000000800 */
[----:B--2---:R-:W-:Y:S02]  /*09a0*/  ISETP.NE.OR P0, PT, R0, RZ, !P0 ;  /* 0x000000ff0000720c */ /* 0x004fe40004705670 */
[----:B-----5:R-:W-:-:S04]  /*09b0*/  @P2 MOV R0, R5 ;  /* 0x0000000500002202 */ /* 0x020fc80000000f00 */
[----:B------:R-:W-:Y:S02]  /*09c0*/  @P2 MOV R2, R0 ;  /* 0x0000000000022202 */ /* 0x000fe40000000f00 */
[----:B------:R-:W-:Y:S02]  /*09d0*/  @!P2 MOV R0, R5 ;  /* 0x000000050000a202 */ /* 0x000fe40000000f00 */
[----:B------:R-:W-:-:S03]  /*09e0*/  MOV R5, RZ ;  /* 0x000000ff00057202 */ /* 0x000fc60000000f00 */
[----:B------:R-:W-:Y:S01]  /*09f0*/  VOTEU.ALL UP3, P0 ;  /* 0x00000000003f7886 */ /* 0x000fe20000060000 */
[----:B---3--:R-:W-:Y:S01]  /*0a00*/  @P2 IMAD.WIDE.U32 R6, R4, R7, R2 ;  /* 0x0000000704062225 */ /* 0x008fe200078e0002 */
[----:B------:R-:W-:Y:S01]  /*0a10*/  VOTEU.ALL UP0, P0 ;  /* 0x00000000003f7886 */ /* 0x000fe20000000000 */
[----:B------:R-:W-:Y:S01]  /*0a20*/  VOTEU.ALL UP2, P0 ;  /* 0x00000000003f7886 */ /* 0x000fe20000040000 */
[----:B------:R-:W-:Y:S01]  /*0a30*/  PLOP3.LUT P0, PT, PT, PT, UP1, 0x80, 0x0 ;  /* 0x000000000000781c */ /* 0x000fe20003f0f018 */
[----:B----4-:R-:W-:Y:S01]  /*0a40*/  @!P2 IMAD.WIDE.U32 R2, R9, R0, R4 ;  /* 0x000000000902a225 */ /* 0x010fe200078e0004 */
[----:B------:R-:W-:Y:S01]  /*0a50*/  @P2 MOV R9, RZ ;  /* 0x000000ff00092202 */ /* 0x000fe20000000f00 */
[----:B------:R-:W-:Y:S01]  /*0a60*/  @!UP3 UMOV UR6, 0x400 ;  /* 0x000004000006b882 */ /* 0x000fe20000000000 */
[----:B------:R-:W-:Y:S01]  /*0a70*/  @P2 MOV R16, R6 ;  /* 0x0000000600102202 */ /* 0x000fe20000000f00 */
[----:B------:R-:W-:-:S04]  /*0a80*/  @!UP3 UIADD3 UR4, -UR4, 0x100000, URZ ;  /* 0x001000000404b890 */ /* 0x000fc8000fffe13f */
[----:B------:R-:W-:Y:S02]  /*0a90*/  @!UP3 USHF.L.U32 UR5, UR4, 0xb, URZ ;  /* 0x0000000b0405b899 */ /* 0x000fe4000800063f */
[----:B------:R-:W-:Y:S01]  /*0aa0*/  @!UP3 USHF.L.U32 UR4, UR4, 0x1, URZ ;  /* 0x000000010404b899 */ /* 0x000fe2000800063f */
[----:B------:R-:W-:Y:S01]  /*0ab0*/  @P2 IADD3 R17, R7, R9, RZ ;  /* 0x0000000907112210 */ /* 0x000fe20007ffe0ff */
[----:B-1----:R-:W-:Y:S01]  /*0ac0*/  @!UP3 ULEA UR8, UR37, UR6, 0x18 ;  /* 0x000000062508b291 */ /* 0x002fe2000f8ec03f */
[----:B------:R-:W-:Y:S01]  /*0ad0*/  @!P2 MOV R16, R2 ;  /* 0x000000020010a202 */ /* 0x000fe20000000f00 */
[----:B------:R-:W-:Y:S01]  /*0ae0*/  UISETP.GE.U32.AND UP3, UPT, UR9, 0x2, UPT ;  /* 0x000000020900788c */ /* 0x000fe2000bf66070 */
[----:B------:R-:W-:Y:S01]  /*0af0*/  @!P2 MOV R17, R3 ;  /* 0x000000030011a202 */ /* 0x000fe20000000f00 */
[----:B------:R-:W-:Y:S01]  /*0b00*/  ULDC UR6, c[0x0][0xc] ;  /* 0x0000030000067ab9 */ /* 0x000fe20000000800 */
[----:B------:R-:W-:Y:S01]  /*0b10*/  ULDC UR7, c[0x0][0x10] ;  /* 0x0000040000077ab9 */ /* 0x000fe20000000800 */
[----:B------:R1:W-:Y:S01]  /*0b20*/  STL [R1+0x4a8], R16 ;  /* 0x0004a81001007387 */ /* 0x0003e20000100800 */
[----:B------:R-:W-:-:S02]  /*0b30*/  USEL UR39, UR39, 0x2, UP3 ;  /* 0x0000000227277887 */ /* 0x000fc40009800000 */
[----:B------:R-:W-:Y:S01]  /*0b40*/  USEL UR45, UR45, 0x2, UP3 ;  /* 0x000000022d2d7887 */ /* 0x000fe20009800000 */
[----:B------:R1:W-:Y:S04]  /*0b50*/  STL [R1+0x4ac], R17 ;  /* 0x0004ac1101007387 */ /* 0x0003e80000100800 */
[----:B------:R-:W2:Y:S02]  /*0b60*/  FENCE.VIEW.ASYNC.S ;  /* 0x00000000000073c6 */ /* 0x000ea40000000000 */
[----:B--2---:R-:W2:Y:S01]  /*0b70*/  @!UP0 SYNCS.EXCH.64 URZ, [UR8+0xa0], UR4 ;  /* 0x0000a004083f85b2 */ /* 0x004ea20008000100 */
[----:B------:R3:W2:Y:S01]  /*0b80*/  @!UP2 SYNCS.EXCH.64 URZ, [UR8+0xa8], UR4 ;  /* 0x0000a804083fa5b2 */ /* 0x0006a20008000100 */
[----:B------:R-:W-:Y:S01]  /*0b90*/  NOP ;  /* 0x0000000000007918 */ /* 0x000fe20000000000 */
[----:B---3--:R-:W-:-:S03]  /*0ba0*/  UIMAD.WIDE.U32 UR4, UR6, UR7, URZ ;  /* 0x00000007060472a5 */ /* 0x008fc6000f8e003f */
[----:B------:R-:W-:Y:S02]  /*0bb0*/  ULDC UR6, c[0x0][0x14] ;  /* 0x0000050000067ab9 */ /* 0x000fe40000000800 */
[----:B------:R-:W-:Y:S02]  /*0bc0*/  UIMAD.WIDE.U32 UR54, UR4, UR6, URZ ;  /* 0x00000006043672a5 */ /* 0x000fe4000f8e003f */
[----:B------:R-:W-:-:S04]  /*0bd0*/  UIMAD UR38, UR5, UR6, URZ ;  /* 0x00000006052672a4 */ /* 0x000fc8000f8e023f */
[----:B------:R-:W-:Y:S01]  /*0be0*/  UIADD3 UR38, UR55, UR38, URZ ;  /* 0x0000002637267290 */ /* 0x000fe2000fffe03f */
[----:B--2---:R-:W-:Y:S06]  /*0bf0*/  BAR.SYNC.DEFER_BLOCKING 0x0 ;  /* 0x0000000000007b1d */ /* 0x004fec0000010000 */
[----:B-1----:R-:W-:Y:S05]  /*0c00*/  @!P0 BRA `(.L_x_8) ;  /* 0x000001bc00948947 */ /* 0x002fea0003800000 */
[----:B------:R-:W-:-:S06]  /*0c10*/  UISETP.GT.U32.AND UP0, UPT, UR9, 0x1, UPT ;  /* 0x000000010900788c */ /* 0x000fcc000bf04070 */
[----:B------:R-:W-:-:S13]  /*0c20*/  PLOP3.LUT P0, PT, PT, PT, UP0, 0x80, 0x0 ;  /* 0x000000000000781c */ /* 0x000fda0003f0f008 */
[----:B------:R-:W-:Y:S05]  /*0c30*/  @P0 EXIT ;  /* 0x000000000000094d */ /* 0x000fea0003800000 */
[----:B------:R-:W-:Y:S01]  /*0c40*/  PRMT R3, RZ, 0x7610, R3 ;  /* 0x00007610ff037816 */ /* 0x000fe20000000003 */
[----:B------:R-:W-:Y:S01]  /*0c50*/  ULDC.64 UR4, c[0x0][0x8f8] ;  /* 0x00023e0000047ab9 */ /* 0x000fe20000000a00 */
[----:B------:R-:W-:Y:S01]  /*0c60*/  MOV R2, 0xffffffff ;  /* 0xffffffff00027802 */ /* 0x000fe20000000f00 */
[----:B------:R-:W-:Y:S01]  /*0c70*/  UMOV UR52, 0xffffffff ;  /* 0xffffffff00347882 */ /* 0x000fe20000000000 */
[----:B------:R-:W-:Y:S01]  /*0c80*/  ISETP.GE.U32.AND P0, PT, R16, UR4, PT ;  /* 0x0000000410007c0c */ /* 0x000fe2000bf06070 */
[----:B------:R1:W-:Y:S01]  /*0c90*/  STL.S16 [R1+0x4c0], R3 ;  /* 0x0004c00301007387 */ /* 0x0003e20000100600 */
[----:B------:R-:W-:Y:S01]  /*0ca0*/  UMOV UR43, 0xffffffff ;  /* 0xffffffff002b7882 */ /* 0x000fe20000000000 */
[----:B------:R-:W-:Y:S02]  /*0cb0*/  PRMT R6, RZ, 0x7610, R6 ;  /* 0x00007610ff067816 */ /* 0x000fe40000000006 */
[----:B------:R1:W-:Y:S01]  /*0cc0*/  STL [R1+0x4bc], R2 ;  /* 0x0004bc0201007387 */ /* 0x0003e20000100800 */
[----:B------:R-:W-:-:S13]  /*0cd0*/  ISETP.GE.U32.AND.EX P0, PT, R17, UR5, PT, P0 ;  /* 0x0000000511007c0c */ /* 0x000fda000bf06100 */
[----:B-1----:R-:W-:Y:S05]  /*0ce0*/  @P0 BRA `(.L_x_9) ;  /* 0x00000004006c0947 */ /* 0x002fea0003800000 */
[----:B------:R-:W1:Y:S01]  /*0cf0*/  LDC.64 R12, c[0x0][0x8d0] ;  /* 0x00023400ff0c7b82 */ /* 0x000e620000000a00 */
[----:B------:R-:W-:Y:S02]  /*0d00*/  MOV R2, R16 ;  /* 0x0000001000027202 */ /* 0x000fe40000000f00 */
[----:B------:R-:W-:-:S05]  /*0d10*/  MOV R3, R17 ;  /* 0x0000001100037202 */ /* 0x000fca0000000f00 */
[----:B------:R-:W2:Y:S08]  /*0d20*/  LDC R10, c[0x0][0x8d8] ;  /* 0x00023600ff0a7b82 */ /* 0x000eb00000000800 */
[----:B------:R-:W3:Y:S01]  /*0d30*/  LDC.64 R14, c[0x0][0x8c8] ;  /* 0x00023200ff0e7b82 */ /* 0x000ee20000000a00 */
[----:B-1----:R-:W-:-:S04]  /*0d40*/  ISETP.NE.U32.AND P0, PT, R12, RZ, PT ;  /* 0x000000ff0c00720c */ /* 0x002fc80003f05070 */
[----:B------:R-:W-:-:S13]  /*0d50*/  ISETP.NE.AND.EX P0, PT, R13, RZ, PT, P0 ;  /* 0x000000ff0d00720c */ /* 0x000fda0003f05300 */
[----:B--23--:R-:W-:Y:S05]  /*0d60*/  @!P0 BRA `(.L_x_10) ;  /* 0x0000000000288947 */ /* 0x00cfea0003800000 */
[----:B------:R-:W1:Y:S02]  /*0d70*/  LDC R9, c[0x0][0x8dc] ;  /* 0x00023700ff097b82 */ /* 0x000e640000000800 */
[----:B-1----:R-:W-:-:S04]  /*0d80*/  IADD3 R9, P0, R16, R9, RZ ;  /* 0x0000000910097210 */ /* 0x002fc80007f1e0ff */
[----:B------:R-:W-:-:S05]  /*0d90*/  IADD3.X R11, RZ, R17, RZ, P0, !PT ;  /* 0x00000011ff0b7210 */ /* 0x000fca00007fe4ff */
[----:B------:R-:W-:-:S04]  /*0da0*/  IMAD.WIDE.U32 R2, R11, R12, RZ ;  /* 0x0000000c0b027225 */ /* 0x000fc800078e00ff */
[----:B------:R-:W-:-:S04]  /*0db0*/  IMAD.WIDE.U32 R6, P0, R9, R13, R2 ;  /* 0x0000000d09067225 */ /* 0x000fc80007800002 */
[----:B------:R-:W-:Y:S01]  /*0dc0*/  IMAD.WIDE.U32 R2, R9, R12, RZ ;  /* 0x0000000c09027225 */ /* 0x000fe200078e00ff */
[----:B------:R-:W-:Y:S02]  /*0dd0*/  IADD3.X R9, RZ, RZ, RZ, P0, !PT ;  /* 0x000000ffff097210 */ /* 0x000fe400007fe4ff */
[----:B------:R-:W-:Y:S02]  /*0de0*/  MOV R8, R7 ;  /* 0x0000000700087202 */ /* 0x000fe40000000f00 */
[----:B------:R-:W-:-:S05]  /*0df0*/  IADD3 RZ, P0, R3, R6, RZ ;  /* 0x0000000603ff7210 */ /* 0x000fca0007f1e0ff */
[----:B------:R-:W-:-:S08]  /*0e00*/  IMAD.WIDE.U32.X R2, R11, R13, R8, P0 ;  /* 0x0000000d0b027225 */ /* 0x000fd000000e0408 */
.L_x_10:
[-CC-:B------:R-:W-:Y:S01]  /*0e10*/  SHF.R.U64 R22, R2, R10.reuse, R3.reuse ;  /* 0x0000000a02167219 */ /* 0x180fe20000001203 */
[----:B------:R-:W1:Y:S01]  /*0e20*/  LDC.64 R18, c[0x0][0x8e8] ;  /* 0x00023a00ff127b82 */ /* 0x000e620000000a00 */
[----:B------:R-:W-:Y:S01]  /*0e30*/  SHF.R.U32.HI R2, RZ, R10, R3 ;  /* 0x0000000aff027219 */ /* 0x000fe20000011603 */
[----:B------:R-:W-:Y:S01]  /*0e40*/  ULDC UR4, c[0x0][0x150] ;  /* 0x0000540000047ab9 */ /* 0x000fe20000000800 */
[----:B------:R-:W-:Y:S02]  /*0e50*/  IADD3 R9, P0, RZ, -R22, RZ ;  /* 0x80000016ff097210 */ /* 0x000fe40007f1e0ff */
[----:B------:R-:W-:Y:S02]  /*0e60*/  I2FP.F32.U32 R5, R4 ;  /* 0x0000000400057245 */ /* 0x000fe40000201000 */
[----:B------:R-:W-:Y:S01]  /*0e70*/  IADD3.X R11, RZ, ~R2, RZ, P0, !PT ;  /* 0x80000002ff0b7210 */ /* 0x000fe200007fe4ff */
[----:B------:R-:W2:Y:S01]  /*0e80*/  LDC R8, c[0x0][0x8c0] ;  /* 0x00023000ff087b82 */ /* 0x000ea20000000800 */
[----:B------:R-:W-:Y:S01]  /*0e90*/  MOV R2, R16 ;  /* 0x0000001000027202 */ /* 0x000fe20000000f00 */
[----:B------:R-:W-:Y:S01]  /*0ea0*/  FMUL R5, R5, UR4 ;  /* 0x0000000405057c20 */ /* 0x000fe20008400000 */
[----:B------:R-:W-:Y:S01]  /*0eb0*/  MOV R3, R17 ;  /* 0x0000001100037202 */ /* 0x000fe20000000f00 */
[----:B------:R-:W-:Y:S01]  /*0ec0*/  IMAD R6, R11, R14, RZ ;  /* 0x0000000e0b067224 */ /* 0x000fe200078e02ff */
[----:B------:R-:W-:-:S03]  /*0ed0*/  ULDC UR4, c[0x0][0x154] ;  /* 0x0000550000047ab9 */ /* 0x000fc60000000800 */
[----:B------:R-:W3:Y:S01]  /*0ee0*/  LDC R7, c[0x0][0x144] ;  /* 0x00005100ff077b82 */ /* 0x000ee20000000800 */
[C---:B------:R-:W-:Y:S01]  /*0ef0*/  IMAD.WIDE.U32 R2, R9.reuse, R14, R2 ;  /* 0x0000000e09027225 */ /* 0x040fe200078e0002 */
[----:B------:R-:W4:Y:S03]  /*0f00*/  F2I.U32.TRUNC.NTZ R5, R5 ;  /* 0x0000000500057305 */ /* 0x000f26000020f000 */
[----:B------:R-:W-:-:S03]  /*0f10*/  IMAD R9, R9, R15, R6 ;  /* 0x0000000f09097224 */ /* 0x000fc600078e0206 */
[----:B------:R-:W5:Y:S01]  /*0f20*/  LDC R10, c[0x0][0x8b0] ;  /* 0x00022c00ff0a7b82 */ /* 0x000f620000000800 */
[----:B-1----:R-:W-:Y:S02]  /*0f30*/  ISETP.NE.U32.AND P0, PT, R18, RZ, PT ;  /* 0x000000ff1200720c */ /* 0x002fe40003f05070 */
[----:B------:R-:W-:Y:S02]  /*0f40*/  IADD3 R3, R3, R9, RZ ;  /* 0x0000000903037210 */ /* 0x000fe40007ffe0ff */
[----:B------:R-:W-:-:S03]  /*0f50*/  ISETP.NE.AND.EX P0, PT, R19, RZ, PT, P0 ;  /* 0x000000ff1300720c */ /* 0x000fc60003f05300 */
[----:B------:R-:W1:Y:S01]  /*0f60*/  LDC R15, c[0x0][0x900] ;  /* 0x00024000ff0f7b82 */ /* 0x000e620000000800 */
[--C-:B--2---:R-:W-:Y:S02]  /*0f70*/  SHF.R.U64 R12, R2, R8, R3.reuse ;  /* 0x00000008020c7219 */ /* 0x104fe40000001203 */
[----:B------:R-:W-:Y:S02]  /*0f80*/  I2FP.F32.U32 R2, R0 ;  /* 0x0000000000027245 */ /* 0x000fe40000201000 */
[----:B----4-:R-:W-:Y:S02]  /*0f90*/  IADD3 R6, -R5, RZ, RZ ;  /* 0x000000ff05067210 */ /* 0x010fe40007ffe1ff */
[----:B------:R-:W-:Y:S01]  /*0fa0*/  SHF.R.U32.HI R5, RZ, R8, R3 ;  /* 0x00000008ff057219 */ /* 0x000fe20000011603 */
[----:B------:R-:W2:Y:S01]  /*0fb0*/  LDC R13, c[0x0][0x148] ;  /* 0x00005200ff0d7b82 */ /* 0x000ea20000000800 */
[----:B------:R-:W-:Y:S01]  /*0fc0*/  FMUL R3, R2, UR4 ;  /* 0x0000000402037c20 */ /* 0x000fe20008400000 */
[----:B---3--:R-:W-:Y:S01]  /*0fd0*/  IMAD R8, R7, R6, R4 ;  /* 0x0000000607087224 */ /* 0x008fe200078e0204 */
[----:B------:R-:W-:-:S02]  /*0fe0*/  MOV R2, 0xffffffff ;  /* 0xffffffff00027802 */ /* 0x000fc40000000f00 */
[----:B------:R-:W-:Y:S01]  /*0ff0*/  MOV R6, 0x1 ;  /* 0x0000000100067802 */ /* 0x000fe20000000f00 */
[----:B------:R3:W4:Y:S02]  /*1000*/  F2I.U32.TRUNC.NTZ R11, R3 ;  /* 0x00000003000b7305 */ /* 0x000724000020f000 */
[----:B------:R-:W2:Y:S01]  /*1010*/  LDC R17, c[0x0][0x8a8] ;  /* 0x00022a00ff117b82 */ /* 0x000ea20000000800 */
[-CC-:B-----5:R-:W-:Y:S02]  /*1020*/  SHF.R.U64 R23, R12, R10.reuse, R5.reuse ;  /* 0x0000000a0c177219 */ /* 0x1a0fe40000001205 */
[----:B------:R-:W-:-:S05]  /*1030*/  SHF.R.U32.HI R4, RZ, R10, R5 ;  /* 0x0000000aff047219 */ /* 0x000fca0000011605 */
[----:B------:R-:W2:Y:S01]  /*1040*/  LDC R14, c[0x0][0x8f0] ;  /* 0x00023c00ff0e7b82 */ /* 0x000ea20000000800 */
[-C--:B-1----:R-:W-:Y:S02]  /*1050*/  SHF.L.U32 R2, R2, R15.reuse, RZ ;  /* 0x0000000f02027219 */ /* 0x082fe400000006ff */
[-CC-:B------:R-:W-:Y:S02]  /*1060*/  SHF.R.U64 R20, R23, R15.reuse, R4.reuse ;  /* 0x0000000f17147219 */ /* 0x180fe40000001204 */
[-C--:B------:R-:W-:Y:S02]  /*1070*/  SHF.R.U32.HI R4, RZ, R15.reuse, R4 ;  /* 0x0000000fff047219 */ /* 0x080fe40000011604 */
[----:B------:R-:W-:Y:S01]  /*1080*/  LOP3.LUT R10, RZ, R2, RZ, 0x33, !PT ;  /* 0x00000002ff0a7212 */ /* 0x000fe200078e33ff */
[----:B------:R-:W1:Y:S01]  /*1090*/  LDC R21, c[0x0][0x8e0] ;  /* 0x00023800ff157b82 */ /* 0x000e620000000800 */
[----:B------:R-:W-:Y:S02]  /*10a0*/  SHF.L.U32 R9, R6, R15, RZ ;  /* 0x0000000f06097219 */ /* 0x000fe400000006ff */
[----:B------:R-:W-:-:S02]  /*10b0*/  MOV R2, R20 ;  /* 0x0000001400027202 */ /* 0x000fc40000000f00 */
[----:B---3--:R-:W-:-:S03]  /*10c0*/  MOV R3, R4 ;  /* 0x0000000400037202 */ /* 0x008fc60000000f00 */
[----:B------:R-:W3:Y:S01]  /*10d0*/  LDC R16, c[0x0][0x8b8] ;  /* 0x00022e00ff107b82 */ /* 0x000ee20000000800 */
[----:B----4-:R-:W-:Y:S05]  /*10e0*/  @!P0 BRA `(.L_x_11) ;  /* 0x0000000000288947 */ /* 0x010fea0003800000 */
[----:B------:R-:W4:Y:S02]  /*10f0*/  LDC R7, c[0x0][0x8f4] ;  /* 0x00023d00ff077b82 */ /* 0x000f240000000800 */
[----:B----4-:R-:W-:-:S04]  /*1100*/  IADD3 R7, P0, R20, R7, RZ ;  /* 0x0000000714077210 */ /* 0x010fc80007f1e0ff */
        /* <DEDUP_REMOVED lines=8> */
.L_x_11:
[----:B--2---:R-:W-:Y:S02]  /*1190*/  SHF.R.U64 R2, R2, R14, R3 ;  /* 0x0000000e02027219 */ /* 0x004fe40000001203 */
[----:B------:R-:W-:Y:S02]  /*11a0*/  IADD3 R11, -R11, RZ, RZ ;  /* 0x000000ff0b0b7210 */ /* 0x000fe40007ffe1ff */
[----:B------:R-:W-:Y:S02]  /*11b0*/  LOP3.LUT R10, R23, R10, RZ, 0xc0, !PT ;  /* 0x0000000a170a7212 */ /* 0x000fe400078ec0ff */
[----:B------:R-:W-:Y:S01]  /*11c0*/  IADD3 R3, R17, -0x1, RZ ;  /* 0xffffffff11037810 */ /* 0x000fe20007ffe0ff */
[----:B------:R-:W-:Y:S01]  /*11d0*/  @P2 IMAD R8, R13, R11, R0 ;  /* 0x0000000b0d082224 */ /* 0x000fe200078e0200 */
[----:B------:R-:W-:Y:S01]  /*11e0*/  IADD3 R4, -R2, RZ, RZ ;  /* 0x000000ff02047210 */ /* 0x000fe20007ffe1ff */
[----:B------:R-:W-:Y:S01]  /*11f0*/  IMAD R9, R9, R2, R10 ;  /* 0x0000000209097224 */ /* 0x000fe200078e020a */
[----:B------:R-:W-:-:S02]  /*1200*/  LOP3.LUT R3, R12, R3, RZ, 0xc0, !PT ;  /* 0x000000030c037212 */ /* 0x000fc400078ec0ff */
[----:B------:R-:W-:Y:S01]  /*1210*/  R2UR UR43, R22 ;  /* 0x00000000162b72ca */ /* 0x000fe200000e0000 */
[----:B-1----:R-:W-:Y:S01]  /*1220*/  IMAD R0, R4, R21, R20 ;  /* 0x0000001504007224 */ /* 0x002fe200078e0214 */
[----:B------:R-:W-:Y:S01]  /*1230*/  MOV R6, 0x1 ;  /* 0x0000000100067802 */ /* 0x000fe20000000f00 */
[----:B---3--:R-:W-:Y:S02]  /*1240*/  IMAD R8, R9, R16, R8 ;  /* 0x0000001009087224 */ /* 0x008fe400078e0208 */
[----:B------:R-:W-:-:S05]  /*1250*/  IMAD R3, R0, R17, R3 ;  /* 0x0000001100037224 */ /* 0x000fca00078e0203 */
[----:B------:R-:W-:-:S04]  /*1260*/  SEL R0, R3, R8, !P2 ;  /* 0x0000000803007207 */ /* 0x000fc80005000000 */
[----:B------:R-:W-:Y:S02]  /*1270*/  R2UR UR52, R0 ;  /* 0x00000000003472ca */ /* 0x000fe400000e0000 */
[----:B------:R-:W-:-:S05]  /*1280*/  SEL R0, R8, R3, !P2 ;  /* 0x0000000308007207 */ /* 0x000fca0005000000 */
[----:B------:R1:W-:Y:S08]  /*1290*/  STL [R1+0x4bc], R0 ;  /* 0x0004bc0001007387 */ /* 0x0003f00000100800 */
.L_x_9:
[----:B------:R-:W-:-:S08]  /*12a0*/  NOP ;  /* 0x0000000000007918 */ /* 0x000fd00000000000 */
[----:B------:R-:W2:Y:S02]  /*12b0*/  USETMAXREG.TRY_ALLOC.CTAPOOL UP0, 0xf0 ;  /* 0x000000f0000079c8 */ /* 0x000ea40008000600 */
[----:B--2---:R-:W-:-:S13]  /*12c0*/  PLOP3.LUT P0, PT, PT, PT, UP0, 0x80, 0x0 ;  /* 0x000000000000781c */ /* 0x004fda0003f0f008 */
[----:B------:R-:W-:Y:S05]  /*12d0*/  @!P0 BRA `(.L_x_9) ;  /* 0xfffffffc00f08947 */ /* 0x000fea000383ffff */
[----:B------:R-:W-:Y:S02]  /*12e0*/  ULDC.64 UR4, c[0x0][0x590] ;  /* 0x0001640000047ab9 */ /* 0x000fe40000000a00 */
[----:B------:R-:W-:-:S04]  /*12f0*/  ISETP.NE.U32.AND P0, PT, RZ, UR4, PT ;  /* 0x00000004ff007c0c */ /* 0x000fc8000bf05070 */
[----:B------:R-:W-:-:S13]  /*1300*/  ISETP.NE.AND.EX P0, PT, RZ, UR5, PT, P0 ;  /* 0x00000005ff007c0c */ /* 0x000fda000bf05300 */
[----:B------:R-:W-:Y:S05]  /*1310*/  @P0 BRA `(.L_x_12) ;  /* 0x0000000000400947 */ /* 0x000fea0003800000 */
[----:B------:R-:W-:Y:S02]  /*1320*/  ULDC.64 UR4, c[0x0][0x588] ;  /* 0x0001620000047ab9 */ /* 0x000fe40000000a00 */
[----:B------:R-:W-:-:S04]  /*1330*/  ISETP.NE.U32.AND P0, PT, RZ, UR4, PT ;  /* 0x00000004ff007c0c */ /* 0x000fc8000bf05070 */
[----:B------:R-:W-:-:S13]  /*1340*/  ISETP.NE.AND.EX P0, PT, RZ, UR5, PT, P0 ;  /* 0x00000005ff007c0c */ /* 0x000fda000bf05300 */
[----:B------:R-:W-:Y:S05]  /*1350*/  @!P0 BRA `(.L_x_13) ;  /* 0x0000000000188947 */ /* 0x000fea0003800000 */
[----:B------:R-:W2:Y:S02]  /*1360*/  LDC.64 R2, c[0x0][0x588] ;  /* 0x00016200ff027b82 */ /* 0x000ea40000000a00 */
[----:B--2---:R-:W2:Y:S01]  /*1370*/  LDG.E R2, desc[UR56][R2.64] ;  /* 0x0000003802027981 */ /* 0x004ea2000c1e1900 */
[----:B-1----:R-:W-:-:S05]  /*1380*/  MOV R0, 0x1 ;  /* 0x0000000100007802 */ /* 0x002fca0000000f00 */
[----:B------:R3:W-:Y:S04]  /*1390*/  STL.S16 [R1+0x4c0], R0 ;  /* 0x0004c00001007387 */ /* 0x0007e80000100600 */
[----:B--2---:R3:W-:Y:S01]  /*13a0*/  STL [R1+0x4a0], R2 ;  /* 0x0004a00201007387 */ /* 0x0047e20000100800 */
[----:B------:R-:W-:Y:S05]  /*13b0*/  BRA `(.L_x_12) ;  /* 0x0000000000187947 */ /* 0x000fea0003800000 */
.L_x_13:
[----:B-1----:R-:W-:Y:S01]  /*13c0*/  MOV R0, 0x1 ;  /* 0x0000000100007802 */ /* 0x002fe20000000f00 */
[----:B------:R-:W-:-:S03]  /*13d0*/  ULDC UR4, c[0x0][0x580] ;  /* 0x0001600000047ab9 */ /* 0x000fc60000000800 */
[----:B------:R-:W-:Y:S02]  /*13e0*/  PRMT R2, R0, 0x7610, R2 ;  /* 0x0000761000027816 */ /* 0x000fe40000000002 */
[----:B------:R-:W-:-:S05]  /*13f0*/  MOV R0, UR4 ;  /* 0x0000000400007c02 */ /* 0x000fca0008000f00 */
[----:B------:R2:W-:Y:S04]  /*1400*/  STL [R1+0x4a0], R0 ;  /* 0x0004a00001007387 */ /* 0x0005e80000100800 */
[----:B------:R2:W-:Y:S02]  /*1410*/  STL.S16 [R1+0x4c0], R2 ;  /* 0x0004c00201007387 */ /* 0x0005e40000100600 */
.L_x_12:
        /* <DEDUP_REMOVED lines=8> */
[----:B------:R-:W4:Y:S02]  /*14a0*/  LDC.64 R16, c[0x0][0x5a8] ;  /* 0x00016a00ff107b82 */ /* 0x000f240000000a00 */
[----:B----4-:R4:W5:Y:S01]  /*14b0*/  LDG.E R16, desc[UR56][R16.64] ;  /* 0x0000003810107981 */ /* 0x010962000c1e1900 */
[----:B------:R-:W-:Y:S05]  /*14c0*/  BRA `(.L_x_14) ;  /* 0x0000000000087947 */ /* 0x000fea0003800000 */
.L_x_15:
[----:B------:R-:W-:Y:S02]  /*14d0*/  ULDC UR4, c[0x0][0x5a0] ;  /* 0x0001680000047ab9 */ /* 0x000fe40000000800 */
[----:B------:R-:W-:-:S07]  /*14e0*/  MOV R16, UR4 ;  /* 0x0000000400107c02 */ /* 0x000fce0008000f00 */
.L_x_14:
[----:B------:R-:W-:-:S13]  /*14f0*/  LOP3.LUT P0, RZ, R6, 0xff, RZ, 0xc0, !PT ;  /* 0x000000ff06ff7812 */ /* 0x000fda000780c0ff */
[----:B------:R-:W-:Y:S05]  /*1500*/  @!P0 EXIT ;  /* 0x000000000000894d */ /* 0x000fea0003800000 */
[----:B-123--:R-:W2:Y:S01]  /*1510*/  LDL R0, [R1+0x4a0] ;  /* 0x0004a00001007983 */ /* 0x00eea20000100800 */
[----:B------:R-:W-:-:S03]  /*1520*/  ULDC UR4, c[0x0][0x28c] ;  /* 0x0000a30000047ab9 */ /* 0x000fc60000000800 */
[----:B------:R-:W3:Y:S01]  /*1530*/  LDL R2, [R1+0x4c0] ;  /* 0x0004c00001027983 */ /* 0x000ee20000100800 */
[----:B------:R-:W1:Y:S01]  /*1540*/  S2R R7, SR_TID.X ;  /* 0x0000000000077919 */ /* 0x000e620000002100 */
[----:B------:R-:W-:-:S04]  /*1550*/  UIADD3 UR4, UR4, 0x3f, URZ ;  /* 0x0000003f04047890 */ /* 0x000fc8000fffe03f */
[----:B------:R-:W-:Y:S01]  /*1560*/  USHF.R.S32.HI UR5, URZ, 0x1f, UR4 ;  /* 0x0000001f3f057899 */ /* 0x000fe20008011404 */
[----:B------:R-:W-:-:S03]  /*1570*/  CS2R R18, SRZ ;  /* 0x0000000000127805 */ /* 0x000fc6000001ff00 */
[----:B------:R-:W-:Y:S02]  /*1580*/  ULEA.HI UR5, UR5, UR4, URZ, 0x6 ;  /* 0x0000000405057291 */ /* 0x000fe4000f8f303f */
[----:B------:R-:W-:Y:S02]  /*1590*/  ULOP3.LUT UR49, UR45, 0x1, URZ, 0xfc, !UPT ;  /* 0x000000012d317892 */ /* 0x000fe4000f8efc3f */
[----:B------:R-:W-:Y:S01]  /*15a0*/  ULOP3.LUT UR44, UR39, 0x1, URZ, 0xfc, !UPT ;  /* 0x00000001272c7892 */ /* 0x000fe2000f8efc3f */
[----:B------:R-:W-:Y:S01]  /*15b0*/  ULDC.64 UR58, c[0x0][0x198] ;  /* 0x00006600003a7ab9 */ /* 0x000fe20000000a00 */
[----:B------:R-:W-:Y:S01]  /*15c0*/  USHF.R.S32.HI UR50, URZ, 0x6, UR5 ;  /* 0x000000063f327899 */ /* 0x000fe20008011405 */
[----:B------:R-:W-:Y:S01]  /*15d0*/  UMOV UR36, URZ ;  /* 0x0000003f00247c82 */ /* 0x000fe20008000000 */
[----:B------:R-:W-:Y:S01]  /*15e0*/  UMOV UR51, URZ ;  /* 0x0000003f00337c82 */ /* 0x000fe20008000000 */
[----:B--2---:R-:W-:Y:S02]  /*15f0*/  MOV R4, R0 ;  /* 0x0000000000047202 */ /* 0x004fe40000000f00 */
[----:B-1----:R-:W-:-:S02]  /*1600*/  SHF.L.U32 R0, R7, 0x4, RZ ;  /* 0x0000000407007819 */ /* 0x002fc400000006ff */
[----:B---3--:R-:W-:Y:S02]  /*1610*/  MOV R5, R2 ;  /* 0x0000000200057202 */ /* 0x008fe40000000f00 */
[C---:B------:R-:W-:Y:S02]  /*1620*/  SHF.L.U32 R2, R7.reuse, 0x1, RZ ;  /* 0x0000000107027819 */ /* 0x040fe400000006ff */
[----:B------:R-:W-:Y:S02]  /*1630*/  LOP3.LUT R3, R0, 0xe00, RZ, 0xc0, !PT ;  /* 0x00000e0000037812 */ /* 0x000fe400078ec0ff */
[----:B------:R-:W-:Y:S02]  /*1640*/  SHF.L.U32 R0, R7, 0x3, RZ ;  /* 0x0000000307007819 */ /* 0x000fe400000006ff */
[----:B------:R-:W-:Y:S02]  /*1650*/  LOP3.LUT R3, R3, 0x6, R2, 0xf8, !PT ;  /* 0x0000000603037812 */ /* 0x000fe400078ef802 */
[----:B------:R-:W-:-:S02]  /*1660*/  LOP3.LUT R2, R0, 0x80, RZ, 0xc0, !PT ;  /* 0x0000008000027812 */ /* 0x000fc400078ec0ff */
[----:B------:R-:W-:Y:S02]  /*1670*/  LOP3.LUT R3, R3, 0x60, R0, 0xf8, !PT ;  /* 0x0000006003037812 */ /* 0x000fe400078ef800 */
[--C-:B------:R-:W-:Y:S02]  /*1680*/  LOP3.LUT R2, R2, 0x10, R7.reuse, 0xf8, !PT ;  /* 0x0000001002027812 */ /* 0x100fe400078ef807 */
[----:B------:R-:W-:Y:S02]  /*1690*/  SHF.R.U32.HI R0, RZ, 0x4, R7 ;  /* 0x00000004ff007819 */ /* 0x000fe40000011607 */
[----:B----4-:R-:W-:Y:S02]  /*16a0*/  LOP3.LUT R17, R3, R2, RZ, 0xfc, !PT ;  /* 0x0000000203117212 */ /* 0x010fe400078efcff */
[----:B------:R-:W-:Y:S02]  /*16b0*/  LOP3.LUT P0, RZ, R0, 0x1, RZ, 0xc0, !PT ;  /* 0x0000000100ff7812 */ /* 0x000fe4000780c0ff */
[----:B------:R-:W-:-:S02]  /*16c0*/  PRMT R2, R5, 0x7610, R2 ;  /* 0x0000761005027816 */ /* 0x000fc40000000002 */
[----:B------:R-:W-:Y:S01]  /*16d0*/  PRMT R0, R5, 0x7610, R0 ;  /* 0x0000761005007816 */ /* 0x000fe20000000000 */
[----:B------:R-:W-:Y:S01]  /*16e0*/  STL [R1+0x4b0], R4 ;  /* 0x0004b00401007387 */ /* 0x000fe20000100800 */
[----:B------:R-:W-:-:S03]  /*16f0*/  MOV R3, 0x8 ;  /* 0x0000000800037802 */ /* 0x000fc60000000f00 */
[----:B------:R1:W-:Y:S04]  /*1700*/  STL.S16 [R1+0x4b8], R2 ;  /* 0x0004b80201007387 */ /* 0x0003e80000100600 */
[----:B------:R2:W-:Y:S01]  /*1710*/  STL.S16 [R1+0x4b4], R0 ;  /* 0x0004b40001007387 */ /* 0x0005e20000100600 */
[----:B-1----:R-:W-:Y:S02]  /*1720*/  MOV R2, R4 ;  /* 0x0000000400027202 */ /* 0x002fe40000000f00 */
[----:B--2---:R-:W-:-:S07]  /*1730*/  SEL R0, R3, 0xfffffff8, !P0 ;  /* 0xfffffff803007807 */ /* 0x004fce0004000000 */
.L_x_226:
[----:B------:R-:W-:Y:S01]  /*1740*/  STL [R1+0x49c], RZ ;  /* 0x00049cff01007387 */ /* 0x000fe20000100800 */
[----:B------:R-:W1:Y:S01]  /*1750*/  S2UR UR9, SR_CgaCtaId ;  /* 0x00000000000979c3 */ /* 0x000e620000008800 */
[----:B------:R-:W-:Y:S01]  /*1760*/  UMOV UR48, 0x400 ;  /* 0x0000040000307882 */ /* 0x000fe20000000000 */
[----:B------:R-:W-:Y:S01]  /*1770*/  UMOV UR4, URZ ;  /* 0x0000003f00047c82 */ /* 0x000fe20008000000 */
[----:B------:R-:W-:Y:S01]  /*1780*/  STL [R1+0x498], RZ ;  /* 0x000498ff01007387 */ /* 0x000fe20000100800 */
[----:B------:R-:W-:Y:S01]  /*1790*/  UMOV UR8, URZ ;  /* 0x0000003f00087c82 */ /* 0x000fe20008000000 */
[----:B------:R-:W-:Y:S01]  /*17a0*/  UMOV UR5, URZ ;  /* 0x0000003f00057c82 */ /* 0x000fe20008000000 */
[----:B------:R-:W-:Y:S01]  /*17b0*/  UMOV UR10, UR51 ;  /* 0x00000033000a7c82 */ /* 0x000fe20008000000 */
[----:B------:R-:W-:Y:S01]  /*17c0*/  STL [R1+0x494], RZ ;  /* 0x000494ff01007387 */ /* 0x000fe20000100800 */
[----:B--2---:R-:W2:Y:S01]  /*17d0*/  LDC R3, c[0x0][0x28c] ;  /* 0x0000a300ff037b82 */ /* 0x004ea20000000800 */
[----:B------:R-:W-:Y:S01]  /*17e0*/  UMOV UR11, UR36 ;  /* 0x00000024000b7c82 */ /* 0x000fe20008000000 */
[----:B------:R-:W-:Y:S01]  /*17f0*/  CS2R R236, SRZ ;  /* 0x0000000000ec7805 */ /* 0x000fe2000001ff00 */
[----:B------:R-:W-:Y:S01]  /*1800*/  STL [R1+0x490], RZ ;  /* 0x000490ff01007387 */ /* 0x000fe20000100800 */
[----:B------:R-:W-:-:S02]  /*1810*/  CS2R R234, SRZ ;  /* 0x0000000000ea7805 */ /* 0x000fc4000001ff00 */
[----:B------:R-:W-:Y:S02]  /*1820*/  CS2R R232, SRZ ;  /* 0x0000000000e87805 */ /* 0x000fe4000001ff00 */
[----:B------:R-:W-:Y:S01]  /*1830*/  CS2R R230, SRZ ;  /* 0x0000000000e67805 */ /* 0x000fe2000001ff00 */
[----:B------:R-:W-:Y:S01]  /*1840*/  STL [R1+0x48c], RZ ;  /* 0x00048cff01007387 */ /* 0x000fe20000100800 */
[----:B------:R-:W-:Y:S02]  /*1850*/  CS2R R228, SRZ ;  /* 0x0000000000e47805 */ /* 0x000fe4000001ff00 */
[----:B------:R-:W-:Y:S02]  /*1860*/  CS2R R226, SRZ ;  /* 0x0000000000e27805 */ /* 0x000fe4000001ff00 */
[----:B------:R-:W-:Y:S01]  /*1870*/  CS2R R224, SRZ ;  /* 0x0000000000e07805 */ /* 0x000fe2000001ff00 */
[----:B------:R-:W-:Y:S01]  /*1880*/  STL [R1+0x488], RZ ;  /* 0x000488ff01007387 */ /* 0x000fe20000100800 */
[----:B------:R-:W-:-:S02]  /*1890*/  CS2R R222, SRZ ;  /* 0x0000000000de7805 */ /* 0x000fc4000001ff00 */
[----:B------:R-:W-:Y:S02]  /*18a0*/  CS2R R220, SRZ ;  /* 0x0000000000dc7805 */ /* 0x000fe4000001ff00 */
[----:B------:R-:W-:Y:S01]  /*18b0*/  CS2R R218, SRZ ;  /* 0x0000000000da7805 */ /* 0x000fe2000001ff00 */
[----:B------:R-:W-:Y:S01]  /*18c0*/  STL [R1+0x484], RZ ;  /* 0x000484ff01007387 */ /* 0x000fe20000100800 */
[----:B-1----:R-:W-:Y:S01]  /*18d0*/  ULEA UR48, UR9, UR48, 0x18 ;  /* 0x0000003009307291 */ /* 0x002fe2000f8ec03f */
[----:B------:R-:W-:Y:S02]  /*18e0*/  CS2R R216, SRZ ;  /* 0x0000000000d87805 */ /* 0x000fe4000001ff00 */
[----:B------:R-:W-:Y:S01]  /*18f0*/  CS2R R214, SRZ ;  /* 0x0000000000d67805 */ /* 0x000fe2000001ff00 */
[----:B------:R-:W-:Y:S01]  /*1900*/  STL [R1+0x480], RZ ;  /* 0x000480ff01007387 */ /* 0x000fe20000100800 */
[----:B------:R-:W-:Y:S02]  /*1910*/  CS2R R212, SRZ ;  /* 0x0000000000d47805 */ /* 0x000fe4000001ff00 */
[----:B------:R-:W-:-:S02]  /*1920*/  CS2R R210, SRZ ;  /* 0x0000000000d27805 */ /* 0x000fc4000001ff00 */
[----:B------:R-:W-:Y:S01]  /*1930*/  CS2R R208, SRZ ;  /* 0x0000000000d07805 */ /* 0x000fe2000001ff00 */
[----:B------:R-:W-:Y:S01]  /*1940*/  STL [R1+0x47c], RZ ;  /* 0x00047cff01007387 */ /* 0x000fe20000100800 */
[----:B--2---:R-:W-:Y:S02]  /*1950*/  ISETP.GE.AND P0, PT, R3, 0x1, PT ;  /* 0x000000010300780c */ /* 0x004fe40003f06270 */
[----:B------:R-:W-:Y:S02]  /*1960*/  CS2R R206, SRZ ;  /* 0x0000000000ce7805 */ /* 0x000fe4000001ff00 */
[----:B------:R-:W-:Y:S01]  /*1970*/  CS2R R204, SRZ ;  /* 0x0000000000cc7805 */ /* 0x000fe2000001ff00 */
[----:B------:R-:W-:Y:S01]  /*1980*/  STL [R1+0x478], RZ ;  /* 0x000478ff01007387 */ /* 0x000fe20000100800 */
[----:B------:R-:W-:Y:S02]  /*1990*/  CS2R R202, SRZ ;  /* 0x0000000000ca7805 */ /* 0x000fe4000001ff00 */
[----:B------:R-:W-:-:S02]  /*19a0*/  CS2R R200, SRZ ;  /* 0x0000000000c87805 */ /* 0x000fc4000001ff00 */
[----:B------:R-:W-:Y:S01]  /*19b0*/  CS2R R198, SRZ ;  /* 0x0000000000c67805 */ /* 0x000fe2000001ff00 */
[----:B------:R-:W-:Y:S01]  /*19c0*/  STL [R1+0x474], RZ ;  /* 0x000474ff01007387 */ /* 0x000fe20000100800 */
[----:B------:R-:W-:Y:S02]  /*19d0*/  CS2R R196, SRZ ;  /* 0x0000000000c47805 */ /* 0x000fe4000001ff00 */
        /* <DEDUP_REMOVED lines=115> */
[----:B------:R-:W-:-:S03]  /*2110*/  CS2R R150, SRZ ;  /* 0x0000000000967805 */ /* 0x000fc6000001ff00 */
[----:B------:R-:W-:Y:S04]  /*2120*/  STL [R1+0x3fc], RZ ;  /* 0x0003fcff01007387 */ /* 0x000fe80000100800 */
        /* <DEDUP_REMOVED lines=127> */
[----:B------:R-:W-:Y:S04]  /*2920*/  STL [R1], RZ ;  /* 0x000000ff01007387 */ /* 0x000fe80000100800 */
        /* <DEDUP_REMOVED lines=39> */
[----:B------:R-:W-:Y:S01]  /*2ba0*/  STL [R1+0xa0], RZ ;  /* 0x0000a0ff01007387 */ /* 0x000fe20000100800 */
[----:B------:R-:W1:Y:S03]  /*2bb0*/  S2R R0, SR_TID.X ;  /* 0x0000000000007919 */ /* 0x000e660000002100 */
        /* <DEDUP_REMOVED lines=8> */
[----:B-1----:R-:W-:-:S03]  /*2c40*/  LOP3.LUT R0, R0, 0x80, RZ, 0xc0, !PT ;  /* 0x0000008000007812 */ /* 0x002fc600078ec0ff */
[----:B------:R-:W-:Y:S01]  /*2c50*/  STL [R1+0xc4], RZ ;  /* 0x0000c4ff01007387 */ /* 0x000fe20000100800 */
[----:B------:R-:W-:-:S03]  /*2c60*/  SHF.R.U32.HI R0, RZ, 0x7, R0 ;  /* 0x00000007ff007819 */ /* 0x000fc60000011600 */
        /* <DEDUP_REMOVED lines=33> */
[----:B------:R-:W1:Y:S04]  /*2e80*/  SHFL.IDX PT, R0, R0, RZ, 0x1f ;  /* 0x00001fff00007589 */ /* 0x000e6800000e0000 */
[----:B------:R2:W-:Y:S04]  /*2e90*/  STL [R1+0x14c], RZ ;  /* 0x00014cff01007387 */ /* 0x0005e80000100800 */
[----:B------:R2:W-:Y:S04]  /*2ea0*/  STL [R1+0x150], RZ ;  /* 0x000150ff01007387 */ /* 0x0005e80000100800 */
[----:B------:R2:W-:Y:S04]  /*2eb0*/  STL [R1+0x154], RZ ;  /* 0x000154ff01007387 */ /* 0x0005e80000100800 */
[----:B------:R2:W-:Y:S04]  /*2ec0*/  STL [R1+0x158], RZ ;  /* 0x000158ff01007387 */ /* 0x0005e80000100800 */
[----:B------:R2:W-:Y:S04]  /*2ed0*/  STL [R1+0x15c], RZ ;  /* 0x00015cff01007387 */ /* 0x0005e80000100800 */
[----:B------:R2:W-:Y:S01]  /*2ee0*/  STL [R1+0x160], RZ ;  /* 0x000160ff01007387 */ /* 0x0005e20000100800 */
[----:B-1----:R-:W-:-:S03]  /*2ef0*/  R2UR UR6, R0 ;  /* 0x00000000000672ca */ /* 0x002fc600000e0000 */
[----:B------:R2:W-:Y:S04]  /*2f00*/  STL [R1+0x164], RZ ;  /* 0x000164ff01007387 */ /* 0x0005e80000100800 */
[----:B------:R2:W-:Y:S04]  /*2f10*/  STL [R1+0x168], RZ ;  /* 0x000168ff01007387 */ /* 0x0005e80000100800 */
[----:B------:R2:W-:Y:S02]  /*2f20*/  STL [R1+0x16c], RZ ;  /* 0x00016cff01007387 */ /* 0x0005e40000100800 */
[----:B------:R-:W-:-:S02]  /*2f30*/  ULEA.HI UR7, UR6, UR6, URZ, 0x1 ;  /* 0x0000000606077291 */ /* 0x000fc4000f8f083f */
[----:B------:R2:W-:Y:S02]  /*2f40*/  STL [R1+0x170], RZ ;  /* 0x000170ff01007387 */ /* 0x0005e40000100800 */
[----:B------:R-:W-:Y:S02]  /*2f50*/  ULOP3.LUT UR7, UR7, 0xffffe, URZ, 0xc0, !UPT ;  /* 0x000ffffe07077892 */ /* 0x000fe4000f8ec03f */
[----:B------:R2:W-:Y:S02]  /*2f60*/  STL [R1+0x174], RZ ;  /* 0x000174ff01007387 */ /* 0x0005e40000100800 */
[----:B------:R-:W-:Y:S02]  /*2f70*/  UIADD3 UR7, UR6, -UR7, URZ ;  /* 0x8000000706077290 */ /* 0x000fe4000fffe03f */
[----:B------:R2:W-:Y:S02]  /*2f80*/  STL [R1+0x178], RZ ;  /* 0x000178ff01007387 */ /* 0x0005e40000100800 */
[----:B------:R-:W-:-:S02]  /*2f90*/  ULEA UR7, UR7, UR48, 0xc ;  /* 0x0000003007077291 */ /* 0x000fc4000f8e603f */
[----:B------:R2:W-:Y:S02]  /*2fa0*/  STL [R1+0x17c], RZ ;  /* 0x00017cff01007387 */ /* 0x0005e40000100800 */
[----:B------:R-:W-:Y:S02]  /*2fb0*/  UIADD3 UR7, UR7, 0x6200, URZ ;  /* 0x0000620007077890 */ /* 0x000fe4000fffe03f */
[----:B------:R2:W-:Y:S02]  /*2fc0*/  STL [R1+0x180], RZ ;  /* 0x000180ff01007387 */ /* 0x0005e40000100800 */
[----:B------:R-:W-:Y:S02]  /*2fd0*/  USHF.R.U32.HI UR7, URZ, 0x4, UR7 ;  /* 0x000000043f077899 */ /* 0x000fe40008011607 */
[----:B------:R2:W-:Y:S02]  /*2fe0*/  STL [R1+0x184], RZ ;  /* 0x000184ff01007387 */ /* 0x0005e40000100800 */
[----:B------:R-:W-:-:S02]  /*2ff0*/  ULOP3.LUT UR9, UR7, 0x3fff, URZ, 0xc0, !UPT ;  /* 0x00003fff07097892 */ /* 0x000fc4000f8ec03f */
[----:B------:R2:W-:Y:S04]  /*3000*/  STL [R1+0x188], RZ ;  /* 0x000188ff01007387 */ /* 0x0005e80000100800 */
        /* <DEDUP_REMOVED lines=28> */
[----:B------:R2:W-:Y:S01]  /*31d0*/  STL [R1+0x1fc], RZ ;  /* 0x0001fcff01007387 */ /* 0x0005e20000100800 */
[----:B------:R-:W-:Y:S05]  /*31e0*/  @!P0 BRA `(.L_x_16) ;  /* 0x0000004400548947 */ /* 0x000fea0003800000 */
[----:B------:R-:W-:-:S06]  /*31f0*/  UISETP.NE.AND UP0, UPT, UR49, 0x3, UPT ;  /* 0x000000033100788c */ /* 0x000fcc000bf05270 */
[----:B------:R-:W-:-:S13]  /*3200*/  PLOP3.LUT P1, PT, PT, PT, UP0, 0x80, 0x0 ;  /* 0x000000000000781c */ /* 0x000fda0003f2f008 */
[----:B------:R-:W-:Y:S05]  /*3210*/  @!P1 BRA `(.L_x_17) ;  /* 0x0000000000049947 */ /* 0x000fea0003800000 */
[----:B------:R-:W-:Y:S01]  /*3220*/  BPT.TRAP 0x1 ;  /* 0x000000040000795c */ /* 0x000fe20000300000 */
.L_x_17:
[----:B------:R-:W-:Y:S01]  /*3230*/  ULEA UR4, UR51, UR48, 0x3 ;  /* 0x0000003033047291 */ /* 0x000fe2000f8e183f */
[----:B------:R-:W-:-:S04]  /*3240*/  MOV R0, UR36 ;  /* 0x0000002400007c02 */ /* 0x000fc80008000f00 */
[----:B------:R-:W-:-:S04]  /*3250*/  SHF.L.U32 R0, R0, 0x1f, RZ ;  /* 0x0000001f00007819 */ /* 0x000fc800000006ff */
[----:B------:R1:W3:Y:S01]  /*3260*/  SYNCS.PHASECHK.TRANS64.TRYWAIT P0, [UR4], R0 ;  /* 0x00000000ff0075a7 */ /* 0x0002e20008000144 */
[----:B------:R-:W-:Y:S05]  /*3270*/  @!P1 BRA `(.L_x_18) ;  /* 0x0000000000049947 */ /* 0x000fea0003800000 */
[----:B------:R-:W-:Y:S01]  /*3280*/  BPT.TRAP 0x1 ;  /* 0x000000040000795c */ /* 0x000fe20000300000 */
.L_x_18:
[----:B---3--:R-:W-:Y:S05]  /*3290*/  @P0 BRA `(.L_x_19) ;  /* 0x0000000000080947 */ /* 0x008fea0003800000 */
[----:B------:R-:W3:Y:S02]  /*32a0*/  SYNCS.PHASECHK.TRANS64.TRYWAIT P0, [UR4], R0 ;  /* 0x00000000ff0075a7 */ /* 0x000ee40008000144 */
[----:B---3--:R-:W-:Y:S05]  /*32b0*/  @!P0 BRA `(.L_x_20) ;  /* 0x000001d400188947 */ /* 0x008fea0003800000 */
.L_x_19:
[----:B------:R-:W-:Y:S01]  /*32c0*/  UIADD3 UR4, UR48, 0x1e200, URZ ;  /* 0x0001e20030047890 */ /* 0x000fe2000fffe03f */
[----:B------:R-:W-:Y:S01]  /*32d0*/  WARPGROUP.ARRIVE ;  /* 0x00000000000079c5 */ /* 0x000fe20000000000 */
[----:B------:R-:W-:Y:S02]  /*32e0*/  ULOP3.LUT UR10, UR9, 0x10000, URZ, 0xfc, !UPT ;  /* 0x00010000090a7892 */ /* 0x000fe4000f8efc3f */
[----:B------:R-:W-:Y:S02]  /*32f0*/  USHF.R.U32.HI UR4, URZ, 0x4, UR4 ;  /* 0x000000043f047899 */ /* 0x000fe40008011604 */
[----:B------:R-:W-:Y:S02]  /*3300*/  ULEA UR10, UR51, UR10, 0xa ;  /* 0x0000000a330a7291 */ /* 0x000fe4000f8e503f */
[----:B------:R-:W-:Y:S01]  /*3310*/  ULOP3.LUT UR4, UR4, 0x3fff, URZ, 0xc0, !UPT ;  /* 0x00003fff04047892 */ /* 0x000fe2000f8ec03f */
[----:B------:R-:W-:Y:S01]  /*3320*/  UMOV UR5, 0x80000020 ;  /* 0x8000002000057882 */ /* 0x000fe20000000000 */
[----:B------:R-:W-:-:S02]  /*3330*/  UMOV UR7, 0x80000020 ;  /* 0x8000002000077882 */ /* 0x000fc40000000000 */
[----:B------:R-:W-:Y:S01]  /*3340*/  ULOP3.LUT UR4, UR4, 0x10000, URZ, 0xfc, !UPT ;  /* 0x0001000004047892 */ /* 0x000fe2000f8efc3f */
[----:B------:R-:W-:-:S03]  /*3350*/  UMOV UR8, 0x2 ;  /* 0x0000000200087882 */ /* 0x000fc60000000000 */
[----:B------:R-:W-:-:S03]  /*3360*/  ULEA UR11, UR51, UR4, 0xa ;  /* 0x00000004330b7291 */ /* 0x000fc6000f8e503f */
[----:B------:R-:W-:-:S04]  /*3370*/  UMOV UR4, UR10 ;  /* 0x0000000a00047c82 */ /* 0x000fc80008000000 */
[----:B------:R-:W-:Y:S02]  /*3380*/  UMOV UR6, UR11 ;  /* 0x0000000b00067c82 */ /* 0x000fe40008000000 */
[----:B------:R-:W-:Y:S01]  /*3390*/  QGMMA.64x256x32.F32.E4M3.E4M3 R24, gdesc[UR4], RZ, !UPT, gsb0 ;  /* 0x03e00000041879f3 */ /* 0x000fe2000c0008ff */
[----:B------:R-:W-:Y:S01]  /*33a0*/  UIADD3 UR4, UR10, 0x200, URZ ;  /* 0x000002000a047890 */ /* 0x000fe2000fffe03f */
[----:B------:R-:W-:Y:S01]  /*33b0*/  UMOV UR5, 0x80000020 ;  /* 0x8000002000057882 */ /* 0x000fe20000000000 */
[----:B------:R-:W-:Y:S02]  /*33c0*/  WARPGROUP.DEPBAR.LE gsb0, 0x0 ;  /* 0x00008000000079c5 */ /* 0x000fe40000010000 */
[----:B------:R-:W-:Y:S04]  /*33d0*/  STL.64 [R1], R24 ;  /* 0x0000001801007387 */ /* 0x000fe80000100a00 */
[----:B------:R-:W-:Y:S04]  /*33e0*/  STL.64 [R1+0x8], R26 ;  /* 0x0000081a01007387 */ /* 0x000fe80000100a00 */
        /* <DEDUP_REMOVED lines=61> */
[----:B------:R4:W-:Y:S02]  /*37c0*/  STL.64 [R1+0x1f8], R150 ;  /* 0x0001f89601007387 */ /* 0x0009e40000100a00 */
[----:B----4-:R-:W-:-:S06]  /*37d0*/  WARPGROUP.ARRIVE ;  /* 0x00000000000079c5 */ /* 0x010fcc0000000000 */
[----:B------:R-:W-:Y:S03]  /*37e0*/  QGMMA.64x256x32.F32.E4M3.E4M3 R24, gdesc[UR4], RZ, !UPT, gsb0 ;  /* 0x03e00000041879f3 */ /* 0x000fe6000c0008ff */
[----:B------:R-:W-:Y:S02]  /*37f0*/  WARPGROUP.DEPBAR.LE gsb0, 0x0 ;  /* 0x00008000000079c5 */ /* 0x000fe40000010000 */
        /* <DEDUP_REMOVED lines=21> */
[----:B------:R4:W-:Y:S04]  /*3950*/  STL.64 [R1+0x4c8], R108 ;  /* 0x0004c86c01007387 */ /* 0x0009e80000100a00 */
        /* <DEDUP_REMOVED lines=69> */
[----:B----4-:R-:W4:Y:S04]  /*3db0*/  LDL.LU.64 R108, [R1] ;  /* 0x00000000016c7983 */ /* 0x010f280000300a00 */
[----:B------:R-:W4:Y:S04]  /*3dc0*/  LDL.LU.64 R110, [R1+0x8] ;  /* 0x00000800016e7983 */ /* 0x000f280000300a00 */
        /* <DEDUP_REMOVED lines=61> */
[----:B------:R-:W4:Y:S01]  /*41a0*/  LDL.LU.64 R234, [R1+0x1f8] ;  /* 0x0001f80001ea7983 */ /* 0x000f220000300a00 */
[----:B------:R-:W-:-:S02]  /*41b0*/  UIADD3 UR4, UR10, 0x2, URZ ;  /* 0x000000020a047890 */ /* 0x000fc4000fffe03f */
[----:B------:R-:W-:Y:S01]  /*41c0*/  UIADD3 UR6, UR11, 0x2, URZ ;  /* 0x000000020b067890 */ /* 0x000fe2000fffe03f */
[----:B------:R-:W-:Y:S01]  /*41d0*/  STL [R1+0x388], RZ ;  /* 0x000388ff01007387 */ /* 0x000fe20000100800 */
[----:B------:R-:W-:Y:S01]  /*41e0*/  UMOV UR5, 0x80000020 ;  /* 0x8000002000057882 */ /* 0x000fe20000000000 */
[----:B------:R-:W-:Y:S02]  /*41f0*/  UMOV UR7, 0x80000020 ;  /* 0x8000002000077882 */ /* 0x000fe40000000000 */
        /* <DEDUP_REMOVED lines=25> */
[----:B----4-:R-:W-:-:S06]  /*4390*/  WARPGROUP.ARRIVE ;  /* 0x00000000000079c5 */ /* 0x010fcc0000000000 */
[----:B------:R-:W-:Y:S03]  /*43a0*/  QGMMA.64x256x32.F32.E4M3.E4M3 R108, gdesc[UR4], R108, gsb0 ;  /* 0x03e00000046c79f3 */ /* 0x000fe6000800086c */
[----:B------:R-:W-:Y:S02]  /*43b0*/  WARPGROUP.DEPBAR.LE gsb0, 0x0 ;  /* 0x00008000000079c5 */ /* 0x000fe40000010000 */
[----:B------:R-:W-:Y:S01]  /*43c0*/  STL.64 [R1], R108 ;  /* 0x0000006c01007387 */ /* 0x000fe20000100a00 */
[----:B------:R-:W-:Y:S01]  /*43d0*/  UIADD3 UR4, UR10, 0x202, URZ ;  /* 0x000002020a047890 */ /* 0x000fe2000fffe03f */
[----:B------:R-:W-:Y:S02]  /*43e0*/  MOV R21, R220 ;  /* 0x000000dc00157202 */ /* 0x000fe40000000f00 */
[----:B------:R-:W-:Y:S01]  /*43f0*/  STL.64 [R1+0x8], R110 ;  /* 0x0000086e01007387 */ /* 0x000fe20000100a00 */
[----:B------:R-:W-:Y:S01]  /*4400*/  UMOV UR5, 0x80000020 ;  /* 0x8000002000057882 */ /* 0x000fe20000000000 */
[----:B------:R-:W-:-:S02]  /*4410*/  MOV R20, R221 ;  /* 0x000000dd00147202 */ /* 0x000fc40000000f00 */
[----:B------:R-:W-:Y:S01]  /*4420*/  STL.64 [R1+0x10], R112 ;  /* 0x0000107001007387 */ /* 0x000fe20000100a00 */
[----:B------:R-:W-:Y:S02]  /*4430*/  MOV R15, R222 ;  /* 0x000000de000f7202 */ /* 0x000fe40000000f00 */
[----:B------:R-:W-:Y:S02]  /*4440*/  CS2R R236, SRZ ;  /* 0x0000000000ec7805 */ /* 0x000fe4000001ff00 */
[----:B------:R-:W-:Y:S01]  /*4450*/  MOV R14, R223 ;  /* 0x000000df000e7202 */ /* 0x000fe20000000f00 */
[----:B------:R-:W-:Y:S01]  /*4460*/  STL.64 [R1+0x18], R114 ;  /* 0x0000187201007387 */ /* 0x000fe20000100a00 */
[----:B------:R-:W-:Y:S02]  /*4470*/  MOV R13, R224 ;  /* 0x000000e0000d7202 */ /* 0x000fe40000000f00 */
[----:B------:R-:W-:Y:S02]  /*4480*/  CS2R R22, SRZ ;  /* 0x0000000000167805 */ /* 0x000fe4000001ff00 */
[----:B------:R-:W-:Y:S01]  /*4490*/  MOV R12, R225 ;  /* 0x000000e1000c7202 */ /* 0x000fe20000000f00 */
[----:B------:R-:W-:Y:S01]  /*44a0*/  STL.64 [R1+0x20], R116 ;  /* 0x0000207401007387 */ /* 0x000fe20000100a00 */
[----:B------:R-:W-:-:S02]  /*44b0*/  MOV R11, R226 ;  /* 0x000000e2000b7202 */ /* 0x000fc40000000f00 */
[----:B------:R-:W-:Y:S01]  /*44c0*/  MOV R10, R227 ;  /* 0x000000e3000a7202 */ /* 0x000fe20000000f00 */
[----:B------:R-:W-:Y:S01]  /*44d0*/  STL.64 [R1+0x28], R118 ;  /* 0x0000287601007387 */ /* 0x000fe20000100a00 */
[----:B------:R-:W-:Y:S02]  /*44e0*/  MOV R9, R228 ;  /* 0x000000e400097202 */ /* 0x000fe40000000f00 */
[----:B------:R-:W-:Y:S01]  /*44f0*/  MOV R8, R229 ;  /* 0x000000e500087202 */ /* 0x000fe20000000f00 */
[----:B------:R-:W-:Y:S01]  /*4500*/  STL.64 [R1+0x30], R120 ;  /* 0x0000307801007387 */ /* 0x000fe20000100a00 */
[----:B------:R-:W-:Y:S02]  /*4510*/  MOV R7, R230 ;  /* 0x000000e600077202 */ /* 0x000fe40000000f00 */
[----:B------:R-:W-:Y:S01]  /*4520*/  MOV R6, R231 ;  /* 0x000000e700067202 */ /* 0x000fe20000000f00 */
[----:B------:R-:W-:Y:S01]  /*4530*/  STL.64 [R1+0x38], R122 ;  /* 0x0000387a01007387 */ /* 0x000fe20000100a00 */
[----:B------:R-:W-:-:S02]  /*4540*/  MOV R5, R232 ;  /* 0x000000e800057202 */ /* 0x000fc40000000f00 */
[----:B------:R-:W-:Y:S01]  /*4550*/  MOV R4, R233 ;  /* 0x000000e900047202 */ /* 0x000fe20000000f00 */
[----:B------:R-:W-:Y:S01]  /*4560*/  STL.64 [R1+0x40], R124 ;  /* 0x0000407c01007387 */ /* 0x000fe20000100a00 */
[----:B---3--:R-:W-:Y:S02]  /*4570*/  MOV R3, R234 ;  /* 0x000000ea00037202 */ /* 0x008fe40000000f00 */
[----:B-1----:R-:W-:Y:S01]  /*4580*/  MOV R0, R235 ;  /* 0x000000eb00007202 */ /* 0x002fe20000000f00 */
        /* <DEDUP_REMOVED lines=55> */
[----:B-1----:R-:W4:Y:S04]  /*4900*/  LDL.LU.64 R150, [R1+0x570] ;  /* 0x0005700001967983 */ /* 0x002f280000300a00 */
        /* <DEDUP_REMOVED lines=21> */
[----:B---3--:R-:W-:-:S02]  /*4a60*/  CS2R R234, SRZ ;  /* 0x0000000000ea7805 */ /* 0x008fc4000001ff00 */
[----:B------:R-:W-:Y:S02]  /*4a70*/  CS2R R232, SRZ ;  /* 0x0000000000e87805 */ /* 0x000fe4000001ff00 */
[----:B------:R-:W-:Y:S01]  /*4a80*/  CS2R R230, SRZ ;  /* 0x0000000000e67805 */ /* 0x000fe2000001ff00 */
[----:B------:R1:W-:Y:S01]  /*4a90*/  STL [R1+0x320], RZ ;  /* 0x000320ff01007387 */ /* 0x0003e20000100800 */
[----:B------:R-:W-:Y:S02]  /*4aa0*/  CS2R R228, SRZ ;  /* 0x0000000000e47805 */ /* 0x000fe4000001ff00 */
[----:B------:R-:W-:Y:S02]  /*4ab0*/  CS2R R226, SRZ ;  /* 0x0000000000e27805 */ /* 0x000fe4000001ff00 */
[----:B------:R-:W-:Y:S01]  /*4ac0*/  CS2R R224, SRZ ;  /* 0x0000000000e07805 */ /* 0x000fe2000001ff00 */
[----:B------:R1:W-:Y:S01]  /*4ad0*/  STL [R1+0x31c], RZ ;  /* 0x00031cff01007387 */ /* 0x0003e20000100800 */
[----:B------:R-:W-:-:S02]  /*4ae0*/  CS2R R222, SRZ ;  /* 0x0000000000de7805 */ /* 0x000fc4000001ff00 */
        /* <DEDUP_REMOVED lines=106> */
[----:B----4-:R-:W-:-:S06]  /*5190*/  WARPGROUP.ARRIVE ;  /* 0x00000000000079c5 */ /* 0x010fcc0000000000 */
[----:B------:R-:W-:Y:S01]  /*51a0*/  QGMMA.64x256x32.F32.E4M3.E4M3 R24, gdesc[UR4], R24, gsb0 ;  /* 0x03e00000041879f3 */ /* 0x000fe20008000818 */
[----:B------:R-:W-:Y:S02]  /*51b0*/  ULDC UR4, c[0x0][0x50c] ;  /* 0x0001430000047ab9 */ /* 0x000fe40000000800 */
[----:B------:R-:W-:-:S04]  /*51c0*/  UISETP.NE.AND UP0, UPT, UR4, 0x2, UPT ;  /* 0x000000020400788c */ /* 0x000fc8000bf05270 */
[----:B------:R-:W-:-:S06]  /*51d0*/  USEL UR4, URZ, 0x1, UP0 ;  /* 0x000000013f047887 */ /* 0x000fcc0008000000 */
[----:B------:R-:W-:Y:S01]  /*51e0*/  ISETP.NE.AND P0, PT, RZ, UR4, PT ;  /* 0x00000004ff007c0c */ /* 0x000fe2000bf05270 */
[----:B------:R-:W-:-:S12]  /*51f0*/  WARPGROUP.DEPBAR.LE gsb0, 0x0 ;  /* 0x00008000000079c5 */ /* 0x000fd80000010000 */
[----:B-1----:R-:W-:Y:S05]  /*5200*/  @!P0 BRA `(.L_x_21) ;  /* 0x0000002400348947 */ /* 0x002fea0003800000 */
[----:B------:R-:W3:Y:S04]  /*5210*/  LDL R22, [R1] ;  /* 0x0000000001167983 */ /* 0x000ee80000100800 */
[----:B------:R-:W4:Y:S04]  /*5220*/  LDL R23, [R1+0x4] ;  /* 0x0000040001177983 */ /* 0x000f280000100800 */
[----:B------:R-:W2:Y:S04]  /*5230*/  LDL R152, [R1+0x8] ;  /* 0x0000080001987983 */ /* 0x000ea80000100800 */
        /* <DEDUP_REMOVED lines=83> */
[----:B------:R1:W-:Y:S04]  /*5770*/  STL [R1+0x528], R131 ;  /* 0x0005288301007387 */ /* 0x0003e80000100800 */
[----:B-1----:R-:W3:Y:S04]  /*5780*/  LDL R131, [R1+0x158] ;  /* 0x0001580001837983 */ /* 0x002ee80000100800 */
[----:B------:R1:W-:Y:S04]  /*5790*/  STL [R1+0x524], R132 ;  /* 0x0005248401007387 */ /* 0x0003e80000100800 */
[----:B-1----:R-:W4:Y:S04]  /*57a0*/  LDL R132, [R1+0x15c] ;  /* 0x00015c0001847983 */ /* 0x002f280000100800 */
[----:B------:R1:W-:Y:S04]  /*57b0*/  STL [R1+0x520], R133 ;  /* 0x0005208501007387 */ /* 0x0003e80000100800 */
[----:B-1----:R-:W2:Y:S04]  /*57c0*/  LDL R133, [R1+0x160] ;  /* 0x0001600001857983 */ /* 0x002ea80000100800 */
[----:B------:R1:W-:Y:S04]  /*57d0*/  STL [R1+0x51c], R134 ;  /* 0x00051c8601007387 */ /* 0x0003e80000100800 */
[----:B-1----:R-:W4:Y:S04]  /*57e0*/  LDL R134, [R1+0x164] ;  /* 0x0001640001867983 */ /* 0x002f280000100800 */
        /* <DEDUP_REMOVED lines=40> */
[----:B-----5:R1:W-:Y:S04]  /*5a70*/  STL [R1+0x4c8], R16 ;  /* 0x0004c81001007387 */ /* 0x0203e80000100800 */
[----:B-1----:R-:W4:Y:S04]  /*5a80*/  LDL R16, [R1+0x1b8] ;  /* 0x0001b80001107983 */ /* 0x002f280000100800 */
[----:B------:R1:W-:Y:S04]  /*5a90*/  STL [R1+0x4c4], R2 ;  /* 0x0004c40201007387 */ /* 0x0003e80000100800 */
[----:B-1----:R-:W4:Y:S01]  /*5aa0*/  LDL R2, [R1+0x1bc] ;  /* 0x0001bc0001027983 */ /* 0x002f220000100800 */
[----:B--2---:R-:W-:-:S01]  /*5ab0*/  FADD R133, RZ, R133 ;  /* 0x00000085ff857221 */ /* 0x004fc20000000000 */
[----:B---3--:R-:W-:Y:S01]  /*5ac0*/  FADD R236, RZ, R131 ;  /* 0x00000083ffec7221 */ /* 0x008fe20000000000 */
[----:B----4-:R-:W-:-:S01]  /*5ad0*/  FADD R134, RZ, R134 ;  /* 0x00000086ff867221 */ /* 0x010fc20000000000 */
[----:B------:R-:W2:Y:S01]  /*5ae0*/  LDL.LU R131, [R1+0x528] ;  /* 0x0005280001837983 */ /* 0x000ea20000300800 */
[----:B------:R-:W-:-:S01]  /*5af0*/  FADD R237, RZ, R132 ;  /* 0x00000084ffed7221 */ /* 0x000fc20000000000 */
[----:B------:R-:W-:Y:S01]  /*5b00*/  FADD R135, RZ, R135 ;  /* 0x00000087ff877221 */ /* 0x000fe20000000000 */
[----:B------:R-:W-:-:S01]  /*5b10*/  FADD R21, RZ, R21 ;  /* 0x00000015ff157221 */ /* 0x000fc20000000000 */
[----:B------:R-:W3:Y:S01]  /*5b20*/  LDL.LU R132, [R1+0x524] ;  /* 0x0005240001847983 */ /* 0x000ee20000300800 */
[----:B------:R-:W-:-:S01]  /*5b30*/  FADD R20, RZ, R20 ;  /* 0x00000014ff147221 */ /* 0x000fc20000000000 */
[----:B------:R-:W-:Y:S01]  /*5b40*/  FADD R22, RZ, R22 ;  /* 0x00000016ff167221 */ /* 0x000fe20000000000 */
[----:B------:R-:W-:-:S01]  /*5b50*/  FADD R23, RZ, R23 ;  /* 0x00000017ff177221 */ /* 0x000fc20000000000 */
[----:B------:R1:W-:Y:S01]  /*5b60*/  STL [R1+0x200], R133 ;  /* 0x0002008501007387 */ /* 0x0003e20000100800 */
[----:B------:R-:W-:-:S01]  /*5b70*/  FADD R152, RZ, R152 ;  /* 0x00000098ff987221 */ /* 0x000fc20000000000 */
[----:B------:R-:W-:Y:S01]  /*5b80*/  FADD R153, RZ, R153 ;  /* 0x00000099ff997221 */ /* 0x000fe20000000000 */
[----:B------:R-:W-:-:S01]  /*5b90*/  FADD R154, RZ, R154 ;  /* 0x0000009aff9a7221 */ /* 0x000fc20000000000 */
[----:B------:R-:W-:Y:S01]  /*5ba0*/  FADD R155, RZ, R155 ;  /* 0x0000009bff9b7221 */ /* 0x000fe20000000000 */
[----:B------:R-:W-:-:S01]  /*5bb0*/  FADD R156, RZ, R156 ;  /* 0x0000009cff9c7221 */ /* 0x000fc20000000000 */
[----:B------:R-:W-:Y:S01]  /*5bc0*/  FADD R157, RZ, R157 ;  /* 0x0000009dff9d7221 */ /* 0x000fe20000000000 */
[----:B------:R-:W-:-:S01]  /*5bd0*/  FADD R158, RZ, R158 ;  /* 0x0000009eff9e7221 */ /* 0x000fc20000000000 */
[----:B------:R-:W-:Y:S01]  /*5be0*/  FADD R136, RZ, R136 ;  /* 0x00000088ff887221 */ /* 0x000fe20000000000 */
[----:B------:R-:W-:-:S01]  /*5bf0*/  FADD R159, RZ, R159 ;  /* 0x0000009fff9f7221 */ /* 0x000fc20000000000 */
[----:B-1----:R-:W4:Y:S01]  /*5c00*/  LDL.LU R133, [R1+0x520] ;  /* 0x0005200001857983 */ /* 0x002f220000300800 */
        /* <DEDUP_REMOVED lines=96> */
[----:B-1----:R-:W4:Y:S04]  /*6210*/  LDL.LU R140, [R1+0x504] ;  /* 0x00050400018c7983 */ /* 0x002f280000300800 */
[----:B------:R1:W-:Y:S01]  /*6220*/  STL [R1+0x220], R141 ;  /* 0x0002208d01007387 */ /* 0x0003e20000100800 */
[----:B------:R-:W-:-:S03]  /*6230*/  FADD R144, RZ, R144 ;  /* 0x00000090ff907221 */ /* 0x000fc60000000000 */
        /* <DEDUP_REMOVED lines=22> */
[----:B------:R1:W-:Y:S04]  /*63a0*/  STL [R1+0x240], R149 ;  /* 0x0002409501007387 */ /* 0x0003e80000100800 */
[----:B-1----:R-:W4:Y:S04]  /*63b0*/  LDL.LU R149, [R1+0x4e0] ;  /* 0x0004e00001957983 */ /* 0x002f280000300800 */
[----:B------:R1:W-:Y:S04]  /*63c0*/  STL [R1+0x244], R150 ;  /* 0x0002449601007387 */ /* 0x0003e80000100800 */
[----:B-1----:R-:W4:Y:S04]  /*63d0*/  LDL.LU R150, [R1+0x4dc] ;  /* 0x0004dc0001967983 */ /* 0x002f280000300800 */
[----:B------:R1:W-:Y:S04]  /*63e0*/  STL [R1+0x248], R151 ;  /* 0x0002489701007387 */ /* 0x0003e80000100800 */
[----:B-1----:R-:W4:Y:S01]  /*63f0*/  LDL.LU R151, [R1+0x4d8] ;  /* 0x0004d80001977983 */ /* 0x002f220000300800 */
[----:B------:R-:W-:-:S01]  /*6400*/  FADD R19, RZ, R19 ;  /* 0x00000013ff137221 */ /* 0x000fc20000000000 */
[----:B------:R-:W-:Y:S01]  /*6410*/  FADD R18, RZ, R18 ;  /* 0x00000012ff127221 */ /* 0x000fe20000000000 */
[----:B------:R-:W-:-:S03]  /*6420*/  FADD R17, RZ, R17 ;  /* 0x00000011ff117221 */ /* 0x000fc60000000000 */
[----:B------:R1:W-:Y:S01]  /*6430*/  STL [R1+0x24c], R19 ;  /* 0x00024c1301007387 */ /* 0x0003e20000100800 */
[----:B------:R-:W-:-:S03]  /*6440*/  FADD R16, RZ, R16 ;  /* 0x00000010ff107221 */ /* 0x000fc60000000000 */
[----:B-1----:R1:W5:Y:S04]  /*6450*/  LDL.LU R19, [R1+0x4d4] ;  /* 0x0004d40001137983 */ /* 0x0023680000300800 */
[----:B------:R1:W-:Y:S01]  /*6460*/  STL [R1+0x250], R18 ;  /* 0x0002501201007387 */ /* 0x0003e20000100800 */
[----:B------:R-:W-:-:S03]  /*6470*/  FADD R2, RZ, R2 ;  /* 0x00000002ff027221 */ /* 0x000fc60000000000 */
[----:B-1----:R1:W5:Y:S04]  /*6480*/  LDL.LU R18, [R1+0x4d0] ;  /* 0x0004d00001127983 */ /* 0x0023680000300800 */
[----:B------:R2:W-:Y:S04]  /*6490*/  STL [R1+0x254], R17 ;  /* 0x0002541101007387 */ /* 0x0005e80000100800 */
[----:B--2---:R1:W5:Y:S04]  /*64a0*/  LDL.LU R17, [R1+0x4cc] ;  /* 0x0004cc0001117983 */ /* 0x0043680000300800 */
[----:B------:R2:W-:Y:S04]  /*64b0*/  STL [R1+0x258], R16 ;  /* 0x0002581001007387 */ /* 0x0005e80000100800 */
[----:B--2---:R1:W5:Y:S04]  /*64c0*/  LDL.LU R16, [R1+0x4c8] ;  /* 0x0004c80001107983 */ /* 0x0043680000300800 */
[----:B------:R2:W-:Y:S04]  /*64d0*/  STL [R1+0x25c], R2 ;  /* 0x00025c0201007387 */ /* 0x0005e80000100800 */
[----:B--2---:R1:W5:Y:S04]  /*64e0*/  LDL.LU R2, [R1+0x4c4] ;  /* 0x0004c40001027983 */ /* 0x0043680000300800 */
[----:B------:R2:W-:Y:S04]  /*64f0*/  STL [R1+0x260], R21 ;  /* 0x0002601501007387 */ /* 0x0005e80000100800 */
[----:B------:R3:W-:Y:S01]  /*6500*/  STL [R1+0x264], R20 ;  /* 0x0002641401007387 */ /* 0x0007e20000100800 */
[----:B--2---:R-:W-:-:S01]  /*6510*/  FADD R21, RZ, R15 ;  /* 0x0000000fff157221 */ /* 0x004fc20000000000 */
[----:B------:R-:W-:Y:S01]  /*6520*/  FADD R15, RZ, R13 ;  /* 0x0000000dff0f7221 */ /* 0x000fe20000000000 */
[----:B---3--:R-:W-:-:S01]  /*6530*/  FADD R20, RZ, R14 ;  /* 0x0000000eff147221 */ /* 0x008fc20000000000 */
[----:B------:R-:W-:Y:S01]  /*6540*/  FADD R14, RZ, R12 ;  /* 0x0000000cff0e7221 */ /* 0x000fe20000000000 */
[----:B------:R-:W-:-:S01]  /*6550*/  FADD R13, RZ, R11 ;  /* 0x0000000bff0d7221 */ /* 0x000fc20000000000 */
[----:B------:R-:W-:Y:S01]  /*6560*/  STL [R1+0x268], R21 ;  /* 0x0002681501007387 */ /* 0x000fe20000100800 */
[----:B------:R-:W-:-:S01]  /*6570*/  FADD R12, RZ, R10 ;  /* 0x0000000aff0c7221 */ /* 0x000fc20000000000 */
[----:B------:R-:W-:Y:S01]  /*6580*/  FADD R11, RZ, R9 ;  /* 0x00000009ff0b7221 */ /* 0x000fe20000000000 */
[----:B------:R-:W-:-:S01]  /*6590*/  FADD R10, RZ, R8 ;  /* 0x00000008ff0a7221 */ /* 0x000fc20000000000 */
[----:B------:R-:W-:Y:S01]  /*65a0*/  STL [R1+0x26c], R20 ;  /* 0x00026c1401007387 */ /* 0x000fe20000100800 */
[----:B------:R-:W-:-:S01]  /*65b0*/  FADD R9, RZ, R7 ;  /* 0x00000007ff097221 */ /* 0x000fc20000000000 */
[----:B------:R-:W-:-:S02]  /*65c0*/  FADD R8, RZ, R6 ;  /* 0x00000006ff087221 */ /* 0x000fc40000000000 */
[----:B------:R-:W-:Y:S01]  /*65d0*/  STL [R1+0x270], R15 ;  /* 0x0002700f01007387 */ /* 0x000fe20000100800 */
[----:B------:R-:W-:-:S03]  /*65e0*/  FADD R7, RZ, R5 ;  /* 0x00000005ff077221 */ /* 0x000fc60000000000 */
        /* <DEDUP_REMOVED lines=10> */
[----:B------:R-:W-:Y:S04]  /*6690*/  STL [R1+0x288], R9 ;  /* 0x0002880901007387 */ /* 0x000fe80000100800 */
[----:B------:R-:W-:Y:S04]  /*66a0*/  STL [R1+0x28c], R8 ;  /* 0x00028c0801007387 */ /* 0x000fe80000100800 */
[----:B------:R-:W-:Y:S04]  /*66b0*/  STL [R1+0x290], R7 ;  /* 0x0002900701007387 */ /* 0x000fe80000100800 */
[----:B------:R-:W-:Y:S04]  /*66c0*/  STL [R1+0x294], R6 ;  /* 0x0002940601007387 */ /* 0x000fe80000100800 */
[----:B------:R-:W-:Y:S04]  /*66d0*/  STL [R1+0x298], R5 ;  /* 0x0002980501007387 */ /* 0x000fe80000100800 */
[----:B------:R2:W-:Y:S04]  /*66e0*/  STL [R1+0x29c], R4 ;  /* 0x00029c0401007387 */ /* 0x0005e80000100800 */
[----:B------:R3:W-:Y:S04]  /*66f0*/  STL [R1+0x2a0], R3 ;  /* 0x0002a00301007387 */ /* 0x0007e80000100800 */
[----:B------:R1:W-:Y:S01]  /*6700*/  STL [R1+0x2a4], R0 ;  /* 0x0002a40001007387 */ /* 0x0003e20000100800 */
[----:B--2---:R-:W-:-:S01]  /*6710*/  FADD R4, RZ, R26 ;  /* 0x0000001aff047221 */ /* 0x004fc20000000000 */
[----:B---3--:R-:W-:-:S04]  /*6720*/  FADD R3, RZ, R27 ;  /* 0x0000001bff037221 */ /* 0x008fc80000000000 */
[----:B------:R2:W-:Y:S01]  /*6730*/  STL [R1+0x2a8], R4 ;  /* 0x0002a80401007387 */ /* 0x0005e20000100800 */
[----:B-1----:R-:W-:-:S03]  /*6740*/  FADD R0, RZ, R28 ;  /* 0x0000001cff007221 */ /* 0x002fc60000000000 */
[----:B------:R1:W-:Y:S04]  /*6750*/  STL [R1+0x2ac], R3 ;  /* 0x0002ac0301007387 */ /* 0x0003e80000100800 */
[----:B------:R3:W-:Y:S01]  /*6760*/  STL [R1+0x2b0], R0 ;  /* 0x0002b00001007387 */ /* 0x0007e20000100800 */
[----:B--2---:R-:W-:-:S01]  /*6770*/  FADD R4, RZ, R29 ;  /* 0x0000001dff047221 */ /* 0x004fc20000000000 */
[----:B-1----:R-:W-:-:S04]  /*6780*/  FADD R3, RZ, R30 ;  /* 0x0000001eff037221 */ /* 0x002fc80000000000 */
[----:B------:R1:W-:Y:S01]  /*6790*/  STL [R1+0x2b4], R4 ;  /* 0x0002b40401007387 */ /* 0x0003e20000100800 */
[----:B---3--:R-:W-:-:S03]  /*67a0*/  FADD R0, RZ, R31 ;  /* 0x0000001fff007221 */ /* 0x008fc60000000000 */
[----:B------:R2:W-:Y:S04]  /*67b0*/  STL [R1+0x2b8], R3 ;  /* 0x0002b80301007387 */ /* 0x0005e80000100800 */
[----:B------:R3:W-:Y:S01]  /*67c0*/  STL [R1+0x2bc], R0 ;  /* 0x0002bc0001007387 */ /* 0x0007e20000100800 */
[----:B-1----:R-:W-:-:S01]  /*67d0*/  FADD R4, RZ, R32 ;  /* 0x00000020ff047221 */ /* 0x002fc20000000000 */
[----:B--2---:R-:W-:-:S04]  /*67e0*/  FADD R3, RZ, R33 ;  /* 0x00000021ff037221 */ /* 0x004fc80000000000 */
        /* <DEDUP_REMOVED lines=199> */
[----:B----4-:R-:W-:-:S03]  /*7460*/  FADD R0, RZ, R133 ;  /* 0x00000085ff007221 */ /* 0x010fc60000000000 */
        /* <DEDUP_REMOVED lines=38> */
[----:B------:R-:W-:-:S05]  /*76d0*/  UMOV UR8, URZ ;  /* 0x0000003f00087c82 */ /* 0x000fca0008000000 */
.L_x_21:
[----:B------:R-:W-:Y:S01]  /*76e0*/  UIADD3 UR10, UR51, 0x1, URZ ;  /* 0x00000001330a7890 */ /* 0x000fe2000fffe03f */
[----:B------:R-:W-:-:S03]  /*76f0*/  UMOV UR5, 0x1 ;  /* 0x0000000100057882 */ /* 0x000fc60000000000 */
[----:B------:R-:W-:-:S04]  /*7700*/  UISETP.NE.AND UP0, UPT, UR10, 0x6, UPT ;  /* 0x000000060a00788c */ /* 0x000fc8000bf05270 */
[----:B------:R-:W-:Y:S02]  /*7710*/  USEL UR11, URZ, 0x1, UP0 ;  /* 0x000000013f0b7887 */ /* 0x000fe40008000000 */
[----:B------:R-:W-:Y:S02]  /*7720*/  USEL UR10, UR10, URZ, UP0 ;  /* 0x0000003f0a0a7287 */ /* 0x000fe40008000000 */
[----:B------:R-:W-:-:S12]  /*7730*/  ULOP3.LUT UR11, UR36, UR11, URZ, 0x3c, !UPT ;  /* 0x0000000b240b7292 */ /* 0x000fd8000f8e3c3f */
.L_x_16:
[----:B------:R-:W-:-:S04]  /*7740*/  UISETP.LT.AND UP0, UPT, UR50, 0x1, UPT ;  /* 0x000000013200788c */ /* 0x000fc8000bf01270 */
[----:B------:R-:W-:-:S04]  /*7750*/  USEL UR6, UR50, 0x1, UP0 ;  /* 0x0000000132067887 */ /* 0x000fc80008000000 */
[----:B------:R-:W-:-:S04]  /*7760*/  UIADD3 UR12, UR50, -UR6, URZ ;  /* 0x80000006320c7290 */ /* 0x000fc8000fffe03f */
[----:B------:R-:W-:-:S06]  /*7770*/  UISETP.GE.AND UP0, UPT, UR12, 0x1, UPT ;  /* 0x000000010c00788c */ /* 0x000fcc000bf06270 */
[----:B------:R-:W-:-:S13]  /*7780*/  PLOP3.LUT P0, PT, PT, PT, UP0, 0x80, 0x0 ;  /* 0x000000000000781c */ /* 0x000fda0003f0f008 */
[----:B------:R-:W-:Y:S05]  /*7790*/  @!P0 BRA `(.L_x_22) ;  /* 0x0000005c00d08947 */ /* 0x000fea0003800000 */
[----:B------:R-:W-:Y:S01]  /*77a0*/  UMOV UR13, UR51 ;  /* 0x00000033000d7c82 */ /* 0x000fe20008000000 */
[----:B------:R-:W-:-:S05]  /*77b0*/  ULDC UR16, c[0x0][0x50c] ;  /* 0x0001430000107ab9 */ /* 0x000fca0000000800 */
.L_x_30:
[----:B------:R-:W-:-:S06]  /*77c0*/  UISETP.NE.AND UP0, UPT, UR49, 0x3, UPT ;  /* 0x000000033100788c */ /* 0x000fcc000bf05270 */
[----:B------:R-:W-:-:S13]  /*77d0*/  PLOP3.LUT P1, PT, PT, PT, UP0, 0x80, 0x0 ;  /* 0x000000000000781c */ /* 0x000fda0003f2f008 */
[----:B-1---5:R-:W-:Y:S05]  /*77e0*/  @!P1 BRA `(.L_x_23) ;  /* 0x0000000000049947 */ /* 0x022fea0003800000 */
[----:B------:R-:W-:Y:S01]  /*77f0*/  BPT.TRAP 0x1 ;  /* 0x000000040000795c */ /* 0x000fe20000300000 */
.L_x_23:
[----:B------:R-:W-:Y:S01]  /*7800*/  ULEA UR6, UR10, UR48, 0x3 ;  /* 0x000000300a067291 */ /* 0x000fe2000f8e183f */
[----:B-1----:R-:W-:-:S04]  /*7810*/  MOV R0, UR11 ;  /* 0x0000000b00007c02 */ /* 0x002fc80008000f00 */
[----:B------:R-:W-:-:S04]  /*7820*/  SHF.L.U32 R0, R0, 0x1f, RZ ;  /* 0x0000001f00007819 */ /* 0x000fc800000006ff */
[----:B------:R1:W3:Y:S01]  /*7830*/  SYNCS.PHASECHK.TRANS64.TRYWAIT P0, [UR6], R0 ;  /* 0x00000000ff0075a7 */ /* 0x0002e20008000146 */
[----:B------:R-:W-:Y:S05]  /*7840*/  @!P1 BRA `(.L_x_24) ;  /* 0x0000000000049947 */ /* 0x000fea0003800000 */
[----:B------:R-:W-:Y:S01]  /*7850*/  BPT.TRAP 0x1 ;  /* 0x000000040000795c */ /* 0x000fe20000300000 */
.L_x_24:
[----:B---3--:R-:W-:Y:S05]  /*7860*/  @P0 BRA `(.L_x_25) ;  /* 0x0000000000080947 */ /* 0x008fea0003800000 */
[----:B------:R-:W3:Y:S02]  /*7870*/  SYNCS.PHASECHK.TRANS64.TRYWAIT P0, [UR6], R0 ;  /* 0x00000000ff0075a7 */ /* 0x000ee40008000146 */
[----:B---3--:R-:W-:Y:S05]  /*7880*/  @!P0 BRA `(.L_x_26) ;  /* 0x0000018c00bc8947 */ /* 0x008fea0003800000 */
.L_x_25:
        /* <DEDUP_REMOVED lines=129> */
[----:B------:R-:W-:Y:S02]  /*80a0*/  UISETP.NE.AND UP0, UPT, UR4, URZ, UPT ;  /* 0x0000003f0400728c */ /* 0x000fe4000bf05270 */
[----:B------:R-:W-:Y:S02]  /*80b0*/  USHF.R.U32.HI UR6, URZ, 0x4, UR6 ;  /* 0x000000043f067899 */ /* 0x000fe40008011606 */
[----:B------:R-:W-:Y:S02]  /*80c0*/  USEL UR5, UR5, URZ, !UP0 ;  /* 0x0000003f05057287 */ /* 0x000fe4000c000000 */
[----:B------:R-:W-:Y:S02]  /*80d0*/  ULOP3.LUT UR6, UR6, 0x3fff, URZ, 0xc0, !UPT ;  /* 0x00003fff06067892 */ /* 0x000fe4000f8ec03f */
[----:B------:R-:W-:Y:S02]  /*80e0*/  ULOP3.LUT UR14, UR9, 0x10000, URZ, 0xfc, !UPT ;  /* 0x00010000090e7892 */ /* 0x000fe4000f8efc3f */
[----:B------:R-:W-:-:S02]  /*80f0*/  ULOP3.LUT UR6, UR6, 0x10000, URZ, 0xfc, !UPT ;  /* 0x0001000006067892 */ /* 0x000fc4000f8efc3f */
[----:B------:R-:W-:Y:S02]  /*8100*/  UISETP.NE.U32.AND UP0, UPT, UR5, URZ, UPT ;  /* 0x0000003f0500728c */ /* 0x000fe4000bf05070 */
[----:B------:R-:W-:Y:S02]  /*8110*/  ULEA UR14, UR10, UR14, 0xa ;  /* 0x0000000e0a0e7291 */ /* 0x000fe4000f8e503f */
[----:B------:R-:W-:Y:S01]  /*8120*/  ULEA UR15, UR10, UR6, 0xa ;  /* 0x000000060a0f7291 */ /* 0x000fe2000f8e503f */
[----:B------:R-:W-:Y:S01]  /*8130*/  UMOV UR5, 0x80000020 ;  /* 0x8000002000057882 */ /* 0x000fe20000000000 */
[----:B------:R-:W-:-:S03]  /*8140*/  UMOV UR7, 0x80000020 ;  /* 0x8000002000077882 */ /* 0x000fc60000000000 */
[----:B------:R-:W-:Y:S02]  /*8150*/  UMOV UR4, UR14 ;  /* 0x0000000e00047c82 */ /* 0x000fe40008000000 */
[----:B------:R-:W-:Y:S01]  /*8160*/  UMOV UR6, UR15 ;  /* 0x0000000f00067c82 */ /* 0x000fe20008000000 */
[----:B----4-:R-:W-:-:S06]  /*8170*/  WARPGROUP.ARRIVE ;  /* 0x00000000000079c5 */ /* 0x010fcc0000000000 */
[----:B------:R-:W-:Y:S03]  /*8180*/  QGMMA.64x256x32.F32.E4M3.E4M3 R108, gdesc[UR4], R108, UP0, gsb0 ;  /* 0x03e00000046c79f3 */ /* 0x000fe6000b80086c */
        /* <DEDUP_REMOVED lines=65> */
[----:B----4-:R-:W4:Y:S04]  /*85a0*/  LDL.LU.64 R234, [R1+0x8c0] ;  /* 0x0008c00001ea7983 */ /* 0x010f280000300a00 */
[----:B------:R-:W2:Y:S04]  /*85b0*/  LDL.LU.64 R232, [R1+0x8b8] ;  /* 0x0008b80001e87983 */ /* 0x000ea80000300a00 */
[----:B------:R-:W3:Y:S04]  /*85c0*/  LDL.LU.64 R230, [R1+0x8b0] ;  /* 0x0008b00001e67983 */ /* 0x000ee80000300a00 */
        /* <DEDUP_REMOVED lines=60> */
[----:B------:R-:W3:Y:S01]  /*8990*/  LDL.LU.64 R108, [R1+0x6c8] ;  /* 0x0006c800016c7983 */ /* 0x000ee20000300a00 */
[----:B------:R-:W-:Y:S01]  /*89a0*/  UIADD3 UR4, UR14, 0x200, URZ ;  /* 0x000002000e047890 */ /* 0x000fe2000fffe03f */
[----:B------:R-:W-:-:S02]  /*89b0*/  UMOV UR5, 0x80000020 ;  /* 0x8000002000057882 */ /* 0x000fc40000000000 */
[----:B----4-:R-:W-:Y:S04]  /*89c0*/  STL.64 [R1+0x6c0], R234 ;  /* 0x0006c0ea01007387 */ /* 0x010fe80000100a00 */
[----:B--2---:R-:W-:Y:S04]  /*89d0*/  STL.64 [R1+0x6b8], R232 ;  /* 0x0006b8e801007387 */ /* 0x004fe80000100a00 */
[----:B---3--:R-:W-:Y:S04]  /*89e0*/  STL.64 [R1+0x6b0], R230 ;  /* 0x0006b0e601007387 */ /* 0x008fe80000100a00 */
        /* <DEDUP_REMOVED lines=38> */
[----:B------:R-:W-:Y:S01]  /*8c50*/  STL.64 [R1+0x578], R152 ;  /* 0x0005789801007387 */ /* 0x000fe20000100a00 */
[----:B------:R-:W-:-:S06]  /*8c60*/  WARPGROUP.ARRIVE ;  /* 0x00000000000079c5 */ /* 0x000fcc0000000000 */
[----:B------:R-:W-:Y:S03]  /*8c70*/  QGMMA.64x256x32.F32.E4M3.E4M3 R24, gdesc[UR4], R24, UP0, gsb0 ;  /* 0x03e00000041879f3 */ /* 0x000fe6000b800818 */
        /* <DEDUP_REMOVED lines=23> */
[----:B--2---:R-:W2:Y:S04]  /*8df0*/  LDL.LU.64 R108, [R1] ;  /* 0x00000000016c7983 */ /* 0x004ea80000300a00 */
[----:B------:R-:W2:Y:S04]  /*8e00*/  LDL.LU.64 R110, [R1+0x8] ;  /* 0x00000800016e7983 */ /* 0x000ea80000300a00 */
        /* <DEDUP_REMOVED lines=61> */
[----:B------:R-:W2:Y:S01]  /*91e0*/  LDL.LU.64 R234, [R1+0x1f8] ;  /* 0x0001f80001ea7983 */ /* 0x000ea20000300a00 */
[----:B------:R-:W-:-:S02]  /*91f0*/  UIADD3 UR4, UR14, 0x2, URZ ;  /* 0x000000020e047890 */ /* 0x000fc4000fffe03f */
[----:B------:R-:W-:Y:S01]  /*9200*/  UIADD3 UR6, UR15, 0x2, URZ ;  /* 0x000000020f067890 */ /* 0x000fe2000fffe03f */
[----:B------:R-:W-:Y:S01]  /*9210*/  UMOV UR5, 0x80000020 ;  /* 0x8000002000057882 */ /* 0x000fe20000000000 */
[----:B------:R-:W-:Y:S01]  /*9220*/  UMOV UR7, 0x80000020 ;  /* 0x8000002000077882 */ /* 0x000fe20000000000 */
[----:B--2---:R-:W-:-:S06]  /*9230*/  WARPGROUP.ARRIVE ;  /* 0x00000000000079c5 */ /* 0x004fcc0000000000 */
[----:B------:R-:W-:Y:S03]  /*9240*/  QGMMA.64x256x32.F32.E4M3.E4M3 R108, gdesc[UR4], R108, gsb0 ;  /* 0x03e00000046c79f3 */ /* 0x000fe6000800086c */
[----:B------:R-:W-:Y:S02]  /*9250*/  WARPGROUP.DEPBAR.LE gsb0, 0x0 ;  /* 0x00008000000079c5 */ /* 0x000fe40000010000 */
[----:B------:R-:W-:Y:S01]  /*9260*/  STL.64 [R1], R108 ;  /* 0x0000006c01007387 */ /* 0x000fe20000100a00 */
[----:B------:R-:W-:Y:S02]  /*9270*/  MOV R13, R234 ;  /* 0x000000ea000d7202 */ /* 0x000fe40000000f00 */
        /* <DEDUP_REMOVED lines=20> */
[----:B-1----:R-:W-:-:S03]  /*93c0*/  MOV R0, R108 ;  /* 0x0000006c00007202 */ /* 0x002fc60000000f00 */
        /* <DEDUP_REMOVED lines=56> */
[----:B-1----:R1:W5:Y:S04]  /*9750*/  LDL.LU.64 R234, [R1+0x6c0] ;  /* 0x0006c00001ea7983 */ /* 0x0023680000300a00 */
[----:B------:R1:W5:Y:S04]  /*9760*/  LDL.LU.64 R232, [R1+0x6b8] ;  /* 0x0006b80001e87983 */ /* 0x0003680000300a00 */
        /* <DEDUP_REMOVED lines=62> */
[----:B------:R-:W-:Y:S01]  /*9b50*/  UIADD3 UR4, UR14, 0x202, URZ ;  /* 0x000002020e047890 */ /* 0x000fe2000fffe03f */
[----:B------:R-:W-:Y:S01]  /*9b60*/  UMOV UR5, 0x80000020 ;  /* 0x8000002000057882 */ /* 0x000fe20000000000 */
[----:B------:R-:W-:-:S04]  /*9b70*/  UIADD3 UR8, UR8, 0x2, URZ ;  /* 0x0000000208087890 */ /* 0x000fc8000fffe03f */
[----:B------:R-:W-:Y:S01]  /*9b80*/  UISETP.NE.AND UP0, UPT, UR8, UR16, UPT ;  /* 0x000000100800728c */ /* 0x000fe2000bf05270 */
[----:B--2---:R-:W-:-:S06]  /*9b90*/  WARPGROUP.ARRIVE ;  /* 0x00000000000079c5 */ /* 0x004fcc0000000000 */
[----:B------:R-:W-:Y:S01]  /*9ba0*/  QGMMA.64x256x32.F32.E4M3.E4M3 R24, gdesc[UR4], R24, gsb0 ;  /* 0x03e00000041879f3 */ /* 0x000fe20008000818 */
[----:B------:R-:W-:-:S06]  /*9bb0*/  USEL UR4, URZ, 0x1, UP0 ;  /* 0x000000013f047887 */ /* 0x000fcc0008000000 */
[----:B------:R-:W-:Y:S01]  /*9bc0*/  ISETP.NE.AND P0, PT, RZ, UR4, PT ;  /* 0x00000004ff007c0c */ /* 0x000fe2000bf05270 */
[----:B------:R-:W-:-:S12]  /*9bd0*/  WARPGROUP.DEPBAR.LE gsb0, 0x0 ;  /* 0x00008000000079c5 */ /* 0x000fd80000010000 */
[----:B-1----:R-:W-:Y:S05]  /*9be0*/  @!P0 BRA `(.L_x_27) ;  /* 0x00000038005c8947 */ /* 0x002fea0003800000 */
[----:B------:R1:W-:Y:S04]  /*9bf0*/  STL [R1+0x668], R51 ;  /* 0x0006683301007387 */ /* 0x0003e80000100800 */
[----:B------:R2:W-:Y:S01]  /*9c00*/  STL [R1+0x664], R52 ;  /* 0x0006643401007387 */ /* 0x0005e20000100800 */
[----:B-1----:R-:W-:-:S03]  /*9c10*/  MOV R51, R0 ;  /* 0x0000000000337202 */ /* 0x002fc60000000f00 */
[----:B--2---:R-:W2:Y:S04]  /*9c20*/  LDL R52, [R1+0x4] ;  /* 0x0000040001347983 */ /* 0x004ea80000100800 */
[----:B------:R1:W-:Y:S04]  /*9c30*/  STL [R1+0x660], R53 ;  /* 0x0006603501007387 */ /* 0x0003e80000100800 */
[----:B-1----:R-:W3:Y:S04]  /*9c40*/  LDL R53, [R1+0x8] ;  /* 0x0000080001357983 */ /* 0x002ee80000100800 */
        /* <DEDUP_REMOVED lines=156> */
[----:B------:R-:W4:Y:S04]  /*a610*/  LDL.LU R9, [R1+0x210] ;  /* 0x0002100001097983 */ /* 0x000f280000300800 */
[----:B------:R-:W4:Y:S04]  /*a620*/  LDL.LU R0, [R1+0x214] ;  /* 0x0002140001007983 */ /* 0x000f280000300800 */
        /* <DEDUP_REMOVED lines=11> */
[----:B-1----:R-:W4:Y:S04]  /*a6e0*/  LDL.LU R137, [R1+0x20c] ;  /* 0x00020c0001897983 */ /* 0x002f280000300800 */
        /* <DEDUP_REMOVED lines=37> */
[----:B-1----:R-:W4:Y:S01]  /*a940*/  LDL R2, [R1+0x144] ;  /* 0x0001440001027983 */ /* 0x002f220000100800 */
[----:B------:R-:W-:-:S01]  /*a950*/  FADD R22, R51, R22 ;  /* 0x0000001633167221 */ /* 0x000fc20000000000 */
[----:B--2---:R-:W-:Y:S01]  /*a960*/  FADD R23, R52, R23 ;  /* 0x0000001734177221 */ /* 0x004fe20000000000 */
[----:B---3--:R-:W-:-:S01]  /*a970*/  FADD R152, R53, R152 ;  /* 0x0000009835987221 */ /* 0x008fc20000000000 */
[----:B------:R-:W2:Y:S01]  /*a980*/  LDL.LU R51, [R1+0x668] ;  /* 0x0006680001337983 */ /* 0x000ea20000300800 */
[----:B----4-:R-:W-:-:S01]  /*a990*/  FADD R153, R54, R153 ;  /* 0x0000009936997221 */ /* 0x010fc20000000000 */
[----:B------:R-:W-:-:S02]  /*a9a0*/  FADD R154, R55, R154 ;  /* 0x0000009a379a7221 */ /* 0x000fc40000000000 */
[----:B------:R-:W3:Y:S01]  /*a9b0*/  LDL.LU R52, [R1+0x664] ;  /* 0x0006640001347983 */ /* 0x000ee20000300800 */
[----:B------:R-:W-:-:S03]  /*a9c0*/  FADD R155, R56, R155 ;  /* 0x0000009b389b7221 */ /* 0x000fc60000000000 */
[----:B------:R-:W4:Y:S01]  /*a9d0*/  LDL.LU R53, [R1+0x660] ;  /* 0x0006600001357983 */ /* 0x000f220000300800 */
        /* <DEDUP_REMOVED lines=142> */
[----:B------:R-:W-:-:S01]  /*b2c0*/  FADD R227, R128, R227 ;  /* 0x000000e380e37221 */ /* 0x000fc20000000000 */
[----:B------:R-:W-:Y:S02]  /*b2d0*/  FADD R148, R149, R148 ;  /* 0x0000009495947221 */ /* 0x000fe40000000000 */
[----:B------:R-:W4:Y:S01]  /*b2e0*/  LDL.LU R125, [R1+0x540] ;  /* 0x00054000017d7983 */ /* 0x000f220000300800 */
[----:B------:R-:W-:-:S01]  /*b2f0*/  FADD R228, R129, R228 ;  /* 0x000000e481e47221 */ /* 0x000fc20000000000 */
[----:B------:R-:W-:Y:S02]  /*b300*/  FADD R145, R147, R145 ;  /* 0x0000009193917221 */ /* 0x000fe40000000000 */
[----:B------:R-:W4:Y:S01]  /*b310*/  LDL.LU R126, [R1+0x53c] ;  /* 0x00053c00017e7983 */ /* 0x000f220000300800 */
[----:B------:R-:W-:-:S01]  /*b320*/  FADD R229, R130, R229 ;  /* 0x000000e582e57221 */ /* 0x000fc20000000000 */
[----:B------:R-:W-:-:S02]  /*b330*/  FADD R9, R135, R9 ;  /* 0x0000000987097221 */ /* 0x000fc40000000000 */
[----:B------:R-:W4:Y:S01]  /*b340*/  LDL.LU R127, [R1+0x538] ;  /* 0x00053800017f7983 */ /* 0x000f220000300800 */
[----:B------:R-:W-:-:S01]  /*b350*/  FADD R230, R131, R230 ;  /* 0x000000e683e67221 */ /* 0x000fc20000000000 */
[----:B------:R-:W-:Y:S02]  /*b360*/  FADD R141, R143, R141 ;  /* 0x0000008d8f8d7221 */ /* 0x000fe40000000000 */
[----:B------:R-:W4:Y:S01]  /*b370*/  LDL.LU R128, [R1+0x534] ;  /* 0x0005340001807983 */ /* 0x000f220000300800 */
[----:B------:R-:W-:-:S03]  /*b380*/  FADD R137, R139, R137 ;  /* 0x000000898b897221 */ /* 0x000fc60000000000 */
[----:B------:R-:W4:Y:S04]  /*b390*/  LDL.LU R129, [R1+0x530] ;  /* 0x0005300001817983 */ /* 0x000f280000300800 */
[----:B------:R-:W4:Y:S04]  /*b3a0*/  LDL.LU R130, [R1+0x52c] ;  /* 0x00052c0001827983 */ /* 0x000f280000300800 */
[----:B------:R-:W4:Y:S01]  /*b3b0*/  LDL.LU R131, [R1+0x528] ;  /* 0x0005280001837983 */ /* 0x000f220000300800 */
[----:B------:R-:W-:-:S01]  /*b3c0*/  FADD R0, R133, R0 ;  /* 0x0000000085007221 */ /* 0x000fc20000000000 */
[----:B------:R-:W-:Y:S01]  /*b3d0*/  FADD R236, R151, R236 ;  /* 0x000000ec97ec7221 */ /* 0x000fe20000000000 */
[----:B------:R-:W-:-:S01]  /*b3e0*/  FADD R235, R19, R235 ;  /* 0x000000eb13eb7221 */ /* 0x000fc20000000000 */
[----:B------:R-:W-:Y:S01]  /*b3f0*/  STL [R1+0x200], R148 ;  /* 0x0002009401007387 */ /* 0x000fe20000100800 */
[----:B------:R-:W-:-:S01]  /*b400*/  FADD R234, R18, R234 ;  /* 0x000000ea12ea7221 */ /* 0x000fc20000000000 */
[----:B------:R-:W-:Y:S01]  /*b410*/  FADD R233, R17, R233 ;  /* 0x000000e911e97221 */ /* 0x000fe20000000000 */
[----:B------:R-:W-:-:S01]  /*b420*/  FADD R232, R16, R232 ;  /* 0x000000e810e87221 */ /* 0x000fc20000000000 */
[----:B------:R-:W-:Y:S01]  /*b430*/  STL [R1+0x204], R145 ;  /* 0x0002049101007387 */ /* 0x000fe20000100800 */
[----:B------:R-:W-:-:S01]  /*b440*/  FADD R231, R2, R231 ;  /* 0x000000e702e77221 */ /* 0x000fc20000000000 */
[----:B------:R-:W-:-:S02]  /*b450*/  FADD R237, R150, R237 ;  /* 0x000000ed96ed7221 */ /* 0x000fc40000000000 */
[----:B------:R1:W-:Y:S04]  /*b460*/  STL [R1+0x210], R9 ;  /* 0x0002100901007387 */ /* 0x0003e80000100800 */
[----:B------:R-:W-:Y:S04]  /*b470*/  STL [R1+0x208], R141 ;  /* 0x0002088d01007387 */ /* 0x000fe80000100800 */
[----:B-1----:R-:W2:Y:S04]  /*b480*/  LDL.LU R9, [R1+0x238] ;  /* 0x0002380001097983 */ /* 0x002ea80000300800 */
[----:B------:R1:W-:Y:S04]  /*b490*/  STL [R1+0x20c], R137 ;  /* 0x00020c8901007387 */ /* 0x0003e80000100800 */
[----:B------:R-:W3:Y:S04]  /*b4a0*/  LDL.LU R133, [R1+0x218] ;  /* 0x0002180001857983 */ /* 0x000ee80000300800 */
[----:B------:R-:W4:Y:S04]  /*b4b0*/  LDL.LU R135, [R1+0x21c] ;  /* 0x00021c0001877983 */ /* 0x000f280000300800 */
[----:B-1----:R-:W2:Y:S04]  /*b4c0*/  LDL.LU R137, [R1+0x220] ;  /* 0x0002200001897983 */ /* 0x002ea80000300800 */
[----:B------:R1:W-:Y:S04]  /*b4d0*/  STL [R1+0x214], R0 ;  /* 0x0002140001007387 */ /* 0x0003e80000100800 */
[----:B------:R-:W2:Y:S04]  /*b4e0*/  LDL.LU R151, [R1+0x224] ;  /* 0x0002240001977983 */ /* 0x000ea80000300800 */
[----:B------:R-:W2:Y:S04]  /*b4f0*/  LDL.LU R19, [R1+0x228] ;  /* 0x0002280001137983 */ /* 0x000ea80000300800 */
[----:B------:R-:W2:Y:S04]  /*b500*/  LDL.LU R18, [R1+0x22c] ;  /* 0x00022c0001127983 */ /* 0x000ea80000300800 */
[----:B------:R-:W2:Y:S04]  /*b510*/  LDL.LU R17, [R1+0x230] ;  /* 0x0002300001117983 */ /* 0x000ea80000300800 */
[----:B------:R-:W2:Y:S04]  /*b520*/  LDL.LU R16, [R1+0x234] ;  /* 0x0002340001107983 */ /* 0x000ea80000300800 */
[----:B-1----:R-:W2:Y:S04]  /*b530*/  LDL.LU R0, [R1+0x23c] ;  /* 0x00023c0001007983 */ /* 0x002ea80000300800 */
[----:B------:R-:W2:Y:S04]  /*b540*/  LDL.LU R2, [R1+0x240] ;  /* 0x0002400001027983 */ /* 0x000ea80000300800 */
[----:B------:R-:W2:Y:S04]  /*b550*/  LDL R150, [R1+0x1a4] ;  /* 0x0001a40001967983 */ /* 0x000ea80000100800 */
[----:B------:R-:W2:Y:S04]  /*b560*/  LDL R148, [R1+0x1a8] ;  /* 0x0001a80001947983 */ /* 0x000ea80000100800 */
[----:B------:R-:W2:Y:S04]  /*b570*/  LDL R139, [R1+0x1ac] ;  /* 0x0001ac00018b7983 */ /* 0x000ea80000100800 */
[----:B------:R-:W2:Y:S04]  /*b580*/  LDL R141, [R1+0x1b0] ;  /* 0x0001b000018d7983 */ /* 0x000ea80000100800 */
[----:B------:R-:W2:Y:S04]  /*b590*/  LDL R143, [R1+0x1b4] ;  /* 0x0001b400018f7983 */ /* 0x000ea80000100800 */
[----:B------:R-:W2:Y:S04]  /*b5a0*/  LDL R145, [R1+0x1b8] ;  /* 0x0001b80001917983 */ /* 0x000ea80000100800 */
[----:B------:R-:W2:Y:S04]  /*b5b0*/  LDL R147, [R1+0x1bc] ;  /* 0x0001bc0001937983 */ /* 0x000ea80000100800 */
[----:B------:R-:W2:Y:S01]  /*b5c0*/  LDL R149, [R1+0x1c0] ;  /* 0x0001c00001957983 */ /* 0x000ea20000100800 */
[----:B---3--:R-:W-:-:S03]  /*b5d0*/  FADD R133, R132, R133 ;  /* 0x0000008584857221 */ /* 0x008fc60000000000 */
[----:B------:R-:W3:Y:S01]  /*b5e0*/  LDL.LU R132, [R1+0x524] ;  /* 0x0005240001847983 */ /* 0x000ee20000300800 */
[----:B----4-:R-:W-:-:S03]  /*b5f0*/  FADD R135, R134, R135 ;  /* 0x0000008786877221 */ /* 0x010fc60000000000 */
[----:B------:R1:W-:Y:S01]  /*b600*/  STL [R1+0x218], R133 ;  /* 0x0002188501007387 */ /* 0x0003e20000100800 */
[----:B--2---:R-:W-:-:S03]  /*b610*/  FADD R137, R136, R137 ;  /* 0x0000008988897221 */ /* 0x004fc60000000000 */
[----:B-1----:R-:W2:Y:S01]  /*b620*/  LDL.LU R133, [R1+0x520] ;  /* 0x0005200001857983 */ /* 0x002ea20000300800 */
[----:B------:R-:W-:-:S03]  /*b630*/  FADD R151, R138, R151 ;  /* 0x000000978a977221 */ /* 0x000fc60000000000 */
[----:B------:R-:W4:Y:S01]  /*b640*/  LDL.LU R134, [R1+0x51c] ;  /* 0x00051c0001867983 */ /* 0x000f220000300800 */
[----:B------:R-:W-:-:S03]  /*b650*/  FADD R19, R146, R19 ;  /* 0x0000001392137221 */ /* 0x000fc60000000000 */
[----:B------:R1:W-:Y:S01]  /*b660*/  STL [R1+0x21c], R135 ;  /* 0x00021c8701007387 */ /* 0x0003e20000100800 */
[----:B------:R-:W-:-:S01]  /*b670*/  FADD R18, R144, R18 ;  /* 0x0000001290127221 */ /* 0x000fc20000000000 */
[----:B------:R-:W-:Y:S02]  /*b680*/  FADD R17, R142, R17 ;  /* 0x000000118e117221 */ /* 0x000fe40000000000 */
[----:B-1----:R-:W4:Y:S04]  /*b690*/  LDL.LU R135, [R1+0x518] ;  /* 0x0005180001877983 */ /* 0x002f280000300800 */
[----:B------:R-:W4:Y:S04]  /*b6a0*/  LDL.LU R136, [R1+0x514] ;  /* 0x0005140001887983 */ /* 0x000f280000300800 */
[----:B------:R1:W-:Y:S01]  /*b6b0*/  STL [R1+0x220], R137 ;  /* 0x0002208901007387 */ /* 0x0003e20000100800 */
[----:B------:R-:W-:-:S01]  /*b6c0*/  FADD R16, R140, R16 ;  /* 0x000000108c107221 */ /* 0x000fc20000000000 */
[----:B------:R-:W-:Y:S01]  /*b6d0*/  FADD R9, R12, R9 ;  /* 0x000000090c097221 */ /* 0x000fe20000000000 */
[----:B------:R-:W-:-:S01]  /*b6e0*/  FADD R0, R7, R0 ;  /* 0x0000000007007221 */ /* 0x000fc20000000000 */
[----:B-1----:R-:W4:Y:S04]  /*b6f0*/  LDL.LU R137, [R1+0x510] ;  /* 0x0005100001897983 */ /* 0x002f280000300800 */
[----:B------:R-:W4:Y:S04]  /*b700*/  LDL.LU R138, [R1+0x50c] ;  /* 0x00050c00018a7983 */ /* 0x000f280000300800 */
[----:B------:R-:W-:Y:S04]  /*b710*/  STL [R1+0x224], R151 ;  /* 0x0002249701007387 */ /* 0x000fe80000100800 */
[----:B------:R1:W-:Y:S04]  /*b720*/  STL [R1+0x228], R19 ;  /* 0x0002281301007387 */ /* 0x0003e80000100800 */
[----:B------:R-:W-:Y:S04]  /*b730*/  STL [R1+0x22c], R18 ;  /* 0x00022c1201007387 */ /* 0x000fe80000100800 */
[----:B-1----:R-:W3:Y:S04]  /*b740*/  LDL.LU R19, [R1+0x244] ;  /* 0x0002440001137983 */ /* 0x002ee80000300800 */
[----:B------:R1:W-:Y:S01]  /*b750*/  STL [R1+0x230], R17 ;  /* 0x0002301101007387 */ /* 0x0003e20000100800 */
[----:B------:R-:W-:-:S03]  /*b760*/  FADD R2, R5, R2 ;  /* 0x0000000205027221 */ /* 0x000fc60000000000 */
[----:B-1----:R-:W2:Y:S04]  /*b770*/  LDL.LU R17, [R1+0x248] ;  /* 0x0002480001117983 */ /* 0x002ea80000300800 */
[----:B------:R-:W-:Y:S04]  /*b780*/  STL [R1+0x234], R16 ;  /* 0x0002341001007387 */ /* 0x000fe80000100800 */
[----:B------:R-:W-:Y:S04]  /*b790*/  STL [R1+0x238], R9 ;  /* 0x0002380901007387 */ /* 0x000fe80000100800 */
[----:B------:R1:W-:Y:S04]  /*b7a0*/  STL [R1+0x23c], R0 ;  /* 0x00023c0001007387 */ /* 0x0003e80000100800 */
[----:B-1----:R-:W4:Y:S04]  /*b7b0*/  LDL.LU R0, [R1+0x27c] ;  /* 0x00027c0001007983 */ /* 0x002f280000300800 */
[----:B------:R-:W4:Y:S04]  /*b7c0*/  LDL.LU R140, [R1+0x24c] ;  /* 0x00024c00018c7983 */ /* 0x000f280000300800 */
[----:B------:R-:W4:Y:S04]  /*b7d0*/  LDL.LU R142, [R1+0x250] ;  /* 0x00025000018e7983 */ /* 0x000f280000300800 */
[----:B------:R-:W4:Y:S04]  /*b7e0*/  LDL.LU R144, [R1+0x254] ;  /* 0x0002540001907983 */ /* 0x000f280000300800 */
[----:B------:R1:W-:Y:S04]  /*b7f0*/  STL [R1+0x240], R2 ;  /* 0x0002400201007387 */ /* 0x0003e80000100800 */
[----:B------:R-:W4:Y:S04]  /*b800*/  LDL.LU R146, [R1+0x258] ;  /* 0x0002580001927983 */ /* 0x000f280000300800 */
[----:B------:R-:W4:Y:S04]  /*b810*/  LDL.LU R151, [R1+0x25c] ;  /* 0x00025c0001977983 */ /* 0x000f280000300800 */
[----:B------:R-:W4:Y:S04]  /*b820*/  LDL.LU R18, [R1+0x260] ;  /* 0x0002600001127983 */ /* 0x000f280000300800 */
[----:B------:R-:W4:Y:S04]  /*b830*/  LDL.LU R16, [R1+0x264] ;  /* 0x0002640001107983 */ /* 0x000f280000300800 */
[----:B------:R-:W4:Y:S04]  /*b840*/  LDL.LU R12, [R1+0x268] ;  /* 0x00026800010c7983 */ /* 0x000f280000300800 */
[----:B------:R-:W4:Y:S04]  /*b850*/  LDL.LU R9, [R1+0x26c] ;  /* 0x00026c0001097983 */ /* 0x000f280000300800 */
[----:B------:R-:W4:Y:S04]  /*b860*/  LDL.LU R7, [R1+0x270] ;  /* 0x0002700001077983 */ /* 0x000f280000300800 */
[----:B------:R-:W4:Y:S04]  /*b870*/  LDL.LU R5, [R1+0x274] ;  /* 0x0002740001057983 */ /* 0x000f280000300800 */
[----:B-1----:R-:W4:Y:S01]  /*b880*/  LDL.LU R2, [R1+0x278] ;  /* 0x0002780001027983 */ /* 0x002f220000300800 */
[----:B---3--:R-:W-:-:S03]  /*b890*/  FADD R19, R150, R19 ;  /* 0x0000001396137221 */ /* 0x008fc60000000000 */
[----:B------:R-:W3:Y:S01]  /*b8a0*/  LDL R150, [R1+0x1e4] ;  /* 0x0001e40001967983 */ /* 0x000ee20000100800 */
[----:B--2---:R-:W-:-:S03]  /*b8b0*/  FADD R17, R148, R17 ;  /* 0x0000001194117221 */ /* 0x004fc60000000000 */
[----:B------:R-:W2:Y:S04]  /*b8c0*/  LDL R148, [R1+0x1e0] ;  /* 0x0001e00001947983 */ /* 0x000ea80000100800 */
[----:B------:R1:W-:Y:S04]  /*b8d0*/  STL [R1+0x244], R19 ;  /* 0x0002441301007387 */ /* 0x0003e80000100800 */
[----:B-1----:R-:W3:Y:S04]  /*b8e0*/  LDL R19, [R1+0x1e8] ;  /* 0x0001e80001137983 */ /* 0x002ee80000100800 */
[----:B------:R1:W-:Y:S01]  /*b8f0*/  STL [R1+0x248], R17 ;  /* 0x0002481101007387 */ /* 0x0003e20000100800 */
[----:B----4-:R-:W-:-:S03]  /*b900*/  FADD R140, R139, R140 ;  /* 0x0000008c8b8c7221 */ /* 0x010fc60000000000 */
[----:B-1----:R-:W4:Y:S01]  /*b910*/  LDL R17, [R1+0x1ec] ;  /* 0x0001ec0001117983 */ /* 0x002f220000100800 */
[----:B------:R-:W-:-:S03]  /*b920*/  FADD R142, R141, R142 ;  /* 0x0000008e8d8e7221 */ /* 0x000fc60000000000 */
[----:B------:R-:W4:Y:S01]  /*b930*/  LDL.LU R139, [R1+0x508] ;  /* 0x00050800018b7983 */ /* 0x000f220000300800 */
[----:B------:R-:W-:-:S03]  /*b940*/  FADD R144, R143, R144 ;  /* 0x000000908f907221 */ /* 0x000fc60000000000 */
[----:B------:R1:W-:Y:S01]  /*b950*/  STL [R1+0x24c], R140 ;  /* 0x00024c8c01007387 */ /* 0x0003e20000100800 */
[----:B------:R-:W-:-:S03]  /*b960*/  FADD R146, R145, R146 ;  /* 0x0000009291927221 */ /* 0x000fc60000000000 */
[----:B-1----:R-:W4:Y:S04]  /*b970*/  LDL.LU R140, [R1+0x504] ;  /* 0x00050400018c7983 */ /* 0x002f280000300800 */
[----:B------:R-:W4:Y:S04]  /*b980*/  LDL.LU R141, [R1+0x500] ;  /* 0x00050000018d7983 */ /* 0x000f280000300800 */
[----:B------:R1:W-:Y:S01]  /*b990*/  STL [R1+0x250], R142 ;  /* 0x0002508e01007387 */ /* 0x0003e20000100800 */
[----:B------:R-:W-:-:S01]  /*b9a0*/  FADD R151, R147, R151 ;  /* 0x0000009793977221 */ /* 0x000fc20000000000 */
[----:B------:R-:W-:Y:S01]  /*b9b0*/  FADD R18, R149, R18 ;  /* 0x0000001295127221 */ /* 0x000fe20000000000 */
[----:B------:R-:W-:-:S01]  /*b9c0*/  FADD R16, R20, R16 ;  /* 0x0000001014107221 */ /* 0x000fc20000000000 */
[----:B------:R-:W-:Y:S01]  /*b9d0*/  FADD R12, R14, R12 ;  /* 0x0000000c0e0c7221 */ /* 0x000fe20000000000 */
[----:B-1----:R-:W4:Y:S04]  /*b9e0*/  LDL.LU R142, [R1+0x4fc] ;  /* 0x0004fc00018e7983 */ /* 0x002f280000300800 */
[----:B------:R-:W4:Y:S04]  /*b9f0*/  LDL.LU R143, [R1+0x4f8] ;  /* 0x0004f800018f7983 */ /* 0x000f280000300800 */
[----:B------:R1:W-:Y:S01]  /*ba00*/  STL [R1+0x254], R144 ;  /* 0x0002549001007387 */ /* 0x0003e20000100800 */
[----:B------:R-:W-:-:S01]  /*ba10*/  FADD R9, R10, R9 ;  /* 0x000000090a097221 */ /* 0x000fc20000000000 */
[----:B------:R-:W-:-:S02]  /*ba20*/  FADD R7, R8, R7 ;  /* 0x0000000708077221 */ /* 0x000fc40000000000 */
[----:B-1----:R-:W4:Y:S04]  /*ba30*/  LDL.LU R144, [R1+0x4f4] ;  /* 0x0004f40001907983 */ /* 0x002f280000300800 */
[----:B------:R-:W4:Y:S04]  /*ba40*/  LDL.LU R145, [R1+0x4f0] ;  /* 0x0004f00001917983 */ /* 0x000f280000300800 */
[----:B------:R1:W-:Y:S01]  /*ba50*/  STL [R1+0x258], R146 ;  /* 0x0002589201007387 */ /* 0x0003e20000100800 */
[----:B------:R-:W-:-:S01]  /*ba60*/  FADD R5, R6, R5 ;  /* 0x0000000506057221 */ /* 0x000fc20000000000 */
[----:B------:R-:W-:-:S02]  /*ba70*/  FADD R2, R4, R2 ;  /* 0x0000000204027221 */ /* 0x000fc40000000000 */
[----:B-1----:R-:W4:Y:S04]  /*ba80*/  LDL.LU R146, [R1+0x4ec] ;  /* 0x0004ec0001927983 */ /* 0x002f280000300800 */
[----:B------:R-:W4:Y:S04]  /*ba90*/  LDL.LU R147, [R1+0x4e8] ;  /* 0x0004e80001937983 */ /* 0x000f280000300800 */
[----:B------:R1:W-:Y:S04]  /*baa0*/  STL [R1+0x25c], R151 ;  /* 0x00025c9701007387 */ /* 0x0003e80000100800 */
[----:B------:R1:W-:Y:S04]  /*bab0*/  STL [R1+0x260], R18 ;  /* 0x0002601201007387 */ /* 0x0003e80000100800 */
[----:B------:R1:W-:Y:S04]  /*bac0*/  STL [R1+0x264], R16 ;  /* 0x0002641001007387 */ /* 0x0003e80000100800 */
[----:B------:R1:W-:Y:S04]  /*bad0*/  STL [R1+0x268], R12 ;  /* 0x0002680c01007387 */ /* 0x0003e80000100800 */
[----:B------:R1:W-:Y:S04]  /*bae0*/  STL [R1+0x26c], R9 ;  /* 0x00026c0901007387 */ /* 0x0003e80000100800 */
[----:B------:R1:W-:Y:S01]  /*baf0*/  STL [R1+0x270], R7 ;  /* 0x0002700701007387 */ /* 0x0003e20000100800 */
[----:B------:R-:W-:-:S03]  /*bb00*/  FADD R0, R3, R0 ;  /* 0x0000000003007221 */ /* 0x000fc60000000000 */
[----:B------:R-:W2:Y:S04]  /*bb10*/  LDL.LU R149, [R1+0x280] ;  /* 0x0002800001957983 */ /* 0x000ea80000300800 */
[----:B------:R1:W-:Y:S04]  /*bb20*/  STL [R1+0x274], R5 ;  /* 0x0002740501007387 */ /* 0x0003e80000100800 */
[----:B-1----:R-:W3:Y:S04]  /*bb30*/  LDL.LU R151, [R1+0x284] ;  /* 0x0002840001977983 */ /* 0x002ee80000300800 */
[----:B------:R1:W-:Y:S04]  /*bb40*/  STL [R1+0x278], R2 ;  /* 0x0002780201007387 */ /* 0x0003e80000100800 */
        /* <DEDUP_REMOVED lines=14> */
[----:B-1----:R-:W4:Y:S04]  /*bc30*/  LDL.LU R2, [R1+0x2bc] ;  /* 0x0002bc0001027983 */ /* 0x002f280000300800 */
[----:B------:R-:W4:Y:S01]  /*bc40*/  LDL.LU R0, [R1+0x2c0] ;  /* 0x0002c00001007983 */ /* 0x000f220000300800 */
[----:B--2---:R-:W-:-:S03]  /*bc50*/  FADD R149, R148, R149 ;  /* 0x0000009594957221 */ /* 0x004fc60000000000 */
[----:B------:R-:W2:Y:S04]  /*bc60*/  LDL.LU R148, [R1+0x4e4] ;  /* 0x0004e40001947983 */ /* 0x000ea80000300800 */
[----:B------:R1:W-:Y:S01]  /*bc70*/  STL [R1+0x280], R149 ;  /* 0x0002809501007387 */ /* 0x0003e20000100800 */
[----:B---3--:R-:W-:-:S03]  /*bc80*/  FADD R151, R150, R151 ;  /* 0x0000009796977221 */ /* 0x008fc60000000000 */
[----:B-1----:R-:W3:Y:S01]  /*bc90*/  LDL.LU R149, [R1+0x4e0] ;  /* 0x0004e00001957983 */ /* 0x002ee20000300800 */
[----:B----4-:R-:W-:-:S03]  /*bca0*/  FADD R18, R19, R18 ;  /* 0x0000001213127221 */ /* 0x010fc60000000000 */
[----:B------:R-:W4:Y:S04]  /*bcb0*/  LDL.LU R150, [R1+0x4dc] ;  /* 0x0004dc0001967983 */ /* 0x000f280000300800 */
[----:B------:R1:W-:Y:S01]  /*bcc0*/  STL [R1+0x284], R151 ;  /* 0x0002849701007387 */ /* 0x0003e20000100800 */
[----:B------:R-:W-:-:S01]  /*bcd0*/  FADD R16, R17, R16 ;  /* 0x0000001011107221 */ /* 0x000fc20000000000 */
[----:B------:R-:W-:Y:S02]  /*bce0*/  FADD R20, R21, R20 ;  /* 0x0000001415147221 */ /* 0x000fe40000000000 */
[----:B-1----:R-:W4:Y:S01]  /*bcf0*/  LDL.LU R151, [R1+0x4d8] ;  /* 0x0004d80001977983 */ /* 0x002f220000300800 */
[----:B------:R-:W-:-:S03]  /*bd00*/  FADD R14, R15, R14 ;  /* 0x0000000e0f0e7221 */ /* 0x000fc60000000000 */
[----:B------:R1:W5:Y:S01]  /*bd10*/  LDL.LU R19, [R1+0x4d4] ;  /* 0x0004d40001137983 */ /* 0x0003620000300800 */
[----:B------:R-:W-:-:S03]  /*bd20*/  FADD R12, R13, R12 ;  /* 0x0000000c0d0c7221 */ /* 0x000fc60000000000 */
[----:B------:R1:W-:Y:S01]  /*bd30*/  STL [R1+0x288], R18 ;  /* 0x0002881201007387 */ /* 0x0003e20000100800 */
[----:B------:R-:W-:-:S01]  /*bd40*/  FADD R10, R11, R10 ;  /* 0x0000000a0b0a7221 */ /* 0x000fc20000000000 */
[----:B------:R-:W-:Y:S01]  /*bd50*/  FADD R9, R24, R9 ;  /* 0x0000000918097221 */ /* 0x000fe20000000000 */
[----:B------:R-:W-:-:S01]  /*bd60*/  FADD R8, R25, R8 ;  /* 0x0000000819087221 */ /* 0x000fc20000000000 */
[----:B-1----:R1:W5:Y:S04]  /*bd70*/  LDL.LU R18, [R1+0x4d0] ;  /* 0x0004d00001127983 */ /* 0x0023680000300800 */
[----:B------:R1:W5:Y:S01]  /*bd80*/  LDL.LU R17, [R1+0x4cc] ;  /* 0x0004cc0001117983 */ /* 0x0003620000300800 */
[----:B------:R-:W-:-:S03]  /*bd90*/  FADD R7, R26, R7 ;  /* 0x000000071a077221 */ /* 0x000fc60000000000 */
[----:B------:R1:W-:Y:S01]  /*bda0*/  STL [R1+0x28c], R16 ;  /* 0x00028c1001007387 */ /* 0x0003e20000100800 */
[----:B------:R-:W-:-:S01]  /*bdb0*/  FADD R6, R27, R6 ;  /* 0x000000061b067221 */ /* 0x000fc20000000000 */
[----:B------:R-:W-:Y:S01]  /*bdc0*/  FADD R5, R28, R5 ;  /* 0x000000051c057221 */ /* 0x000fe20000000000 */
[----:B------:R-:W-:-:S01]  /*bdd0*/  FADD R4, R29, R4 ;  /* 0x000000041d047221 */ /* 0x000fc20000000000 */
[----:B-1----:R1:W5:Y:S04]  /*bde0*/  LDL.LU R16, [R1+0x4c8] ;  /* 0x0004c80001107983 */ /* 0x0023680000300800 */
[----:B------:R1:W-:Y:S04]  /*bdf0*/  STL [R1+0x290], R20 ;  /* 0x0002901401007387 */ /* 0x0003e80000100800 */
[----:B------:R1:W-:Y:S04]  /*be00*/  STL [R1+0x294], R14 ;  /* 0x0002940e01007387 */ /* 0x0003e80000100800 */
[----:B------:R1:W-:Y:S01]  /*be10*/  STL [R1+0x298], R12 ;  /* 0x0002980c01007387 */ /* 0x0003e20000100800 */
[----:B------:R-:W-:-:S03]  /*be20*/  FADD R3, R30, R3 ;  /* 0x000000031e037221 */ /* 0x000fc60000000000 */
[----:B------:R1:W-:Y:S04]  /*be30*/  STL [R1+0x29c], R10 ;  /* 0x00029c0a01007387 */ /* 0x0003e80000100800 */
[----:B------:R1:W-:Y:S01]  /*be40*/  STL [R1+0x2a0], R9 ;  /* 0x0002a00901007387 */ /* 0x0003e20000100800 */
[----:B------:R-:W-:-:S03]  /*be50*/  FADD R2, R31, R2 ;  /* 0x000000021f027221 */ /* 0x000fc60000000000 */
[----:B------:R1:W-:Y:S04]  /*be60*/  STL [R1+0x2a4], R8 ;  /* 0x0002a40801007387 */ /* 0x0003e80000100800 */
[----:B------:R1:W-:Y:S01]  /*be70*/  STL [R1+0x2a8], R7 ;  /* 0x0002a80701007387 */ /* 0x0003e20000100800 */
[----:B------:R-:W-:-:S03]  /*be80*/  FADD R0, R32, R0 ;  /* 0x0000000020007221 */ /* 0x000fc60000000000 */
[----:B------:R1:W-:Y:S04]  /*be90*/  STL [R1+0x2ac], R6 ;  /* 0x0002ac0601007387 */ /* 0x0003e80000100800 */
[----:B------:R1:W-:Y:S04]  /*bea0*/  STL [R1+0x2b0], R5 ;  /* 0x0002b00501007387 */ /* 0x0003e80000100800 */
[----:B------:R1:W-:Y:S04]  /*beb0*/  STL [R1+0x2b4], R4 ;  /* 0x0002b40401007387 */ /* 0x0003e80000100800 */
        /* <DEDUP_REMOVED lines=20> */
[----:B--2---:R-:W-:-:S01]  /*c000*/  FADD R21, R33, R21 ;  /* 0x0000001521157221 */ /* 0x004fc20000000000 */
[----:B---3--:R-:W-:-:S04]  /*c010*/  FADD R20, R34, R20 ;  /* 0x0000001422147221 */ /* 0x008fc80000000000 */
[----:B------:R1:W-:Y:S01]  /*c020*/  STL [R1+0x2c4], R21 ;  /* 0x0002c41501007387 */ /* 0x0003e20000100800 */
[----:B----4-:R-:W-:-:S03]  /*c030*/  FADD R15, R35, R15 ;  /* 0x0000000f230f7221 */ /* 0x010fc60000000000 */
[----:B------:R2:W-:Y:S01]  /*c040*/  STL [R1+0x2c8], R20 ;  /* 0x0002c81401007387 */ /* 0x0005e20000100800 */
[----:B------:R-:W-:-:S03]  /*c050*/  FADD R14, R36, R14 ;  /* 0x0000000e240e7221 */ /* 0x000fc60000000000 */
        /* <DEDUP_REMOVED lines=24> */
[----:B-1----:R-:W4:Y:S01]  /*c1e0*/  LDL.LU R21, [R1+0x308] ;  /* 0x0003080001157983 */ /* 0x002f220000300800 */
[----:B------:R-:W-:-:S03]  /*c1f0*/  FADD R0, R49, R0 ;  /* 0x0000000031007221 */ /* 0x000fc60000000000 */
[----:B------:R1:W-:Y:S04]  /*c200*/  STL [R1+0x2fc], R3 ;  /* 0x0002fc0301007387 */ /* 0x0003e80000100800 */
[----:B--2---:R-:W2:Y:S04]  /*c210*/  LDL.LU R20, [R1+0x30c] ;  /* 0x00030c0001147983 */ /* 0x004ea80000300800 */
[----:B------:R1:W-:Y:S04]  /*c220*/  STL [R1+0x300], R2 ;  /* 0x0003000201007387 */ /* 0x0003e80000100800 */
[----:B---3--:R-:W3:Y:S04]  /*c230*/  LDL.LU R15, [R1+0x310] ;  /* 0x00031000010f7983 */ /* 0x008ee80000300800 */
[----:B------:R1:W-:Y:S04]  /*c240*/  STL [R1+0x304], R0 ;  /* 0x0003040001007387 */ /* 0x0003e80000100800 */
[----:B----4-:R-:W4:Y:S04]  /*c250*/  LDL.LU R14, [R1+0x314] ;  /* 0x00031400010e7983 */ /* 0x010f280000300800 */
        /* <DEDUP_REMOVED lines=11> */
[----:B------:R-:W4:Y:S04]  /*c310*/  LDL.LU R2, [R1+0x344] ;  /* 0x0003440001027983 */ /* 0x000f280000300800 */
[----:B------:R-:W4:Y:S01]  /*c320*/  LDL.LU R0, [R1+0x348] ;  /* 0x0003480001007983 */ /* 0x000f220000300800 */
[----:B------:R-:W-:-:S01]  /*c330*/  FADD R21, R50, R21 ;  /* 0x0000001532157221 */ /* 0x000fc20000000000 */
[----:B--2---:R-:W-:-:S04]  /*c340*/  FADD R20, R51, R20 ;  /* 0x0000001433147221 */ /* 0x004fc80000000000 */
[----:B------:R1:W-:Y:S01]  /*c350*/  STL [R1+0x308], R21 ;  /* 0x0003081501007387 */ /* 0x0003e20000100800 */
[----:B---3--:R-:W-:-:S03]  /*c360*/  FADD R15, R52, R15 ;  /* 0x0000000f340f7221 */ /* 0x008fc60000000000 */
        /* <DEDUP_REMOVED lines=202> */
[----:B------:R-:W-:Y:S01]  /*d010*/  STL [R1+0x418], R21 ;  /* 0x0004181501007387 */ /* 0x000fe20000100800 */
[----:B---3--:R-:W-:-:S03]  /*d020*/  FADD R15, R120, R15 ;  /* 0x0000000f780f7221 */ /* 0x008fc60000000000 */
[----:B------:R-:W-:Y:S01]  /*d030*/  STL [R1+0x41c], R20 ;  /* 0x00041c1401007387 */ /* 0x000fe20000100800 */
[----:B----4-:R-:W-:-:S03]  /*d040*/  FADD R14, R121, R14 ;  /* 0x0000000e790e7221 */ /* 0x010fc60000000000 */
[----:B------:R-:W-:Y:S01]  /*d050*/  STL [R1+0x420], R15 ;  /* 0x0004200f01007387 */ /* 0x000fe20000100800 */
[----:B------:R-:W-:-:S03]  /*d060*/  FADD R13, R122, R13 ;  /* 0x0000000d7a0d7221 */ /* 0x000fc60000000000 */
        /* <DEDUP_REMOVED lines=19> */
[----:B------:R-:W-:-:S01]  /*d1a0*/  FADD R3, R132, R3 ;  /* 0x0000000384037221 */ /* 0x000fc20000000000 */
[----:B------:R-:W-:Y:S02]  /*d1b0*/  FADD R2, R133, R2 ;  /* 0x0000000285027221 */ /* 0x000fe40000000000 */
[----:B------:R-:W-:Y:S01]  /*d1c0*/  STL [R1+0x44c], R4 ;  /* 0x00044c0401007387 */ /* 0x000fe20000100800 */
[----:B------:R-:W-:-:S03]  /*d1d0*/  FADD R0, R134, R0 ;  /* 0x0000000086007221 */ /* 0x000fc60000000000 */
[----:B------:R1:W-:Y:S04]  /*d1e0*/  STL [R1+0x454], R2 ;  /* 0x0004540201007387 */ /* 0x0003e80000100800 */
[----:B------:R2:W-:Y:S04]  /*d1f0*/  STL [R1+0x450], R3 ;  /* 0x0004500301007387 */ /* 0x0005e80000100800 */
[----:B-1----:R-:W3:Y:S04]  /*d200*/  LDL.LU R2, [R1+0x45c] ;  /* 0x00045c0001027983 */ /* 0x002ee80000300800 */
        /* <DEDUP_REMOVED lines=15> */
[----:B--2---:R-:W2:Y:S04]  /*d300*/  LDL.LU R3, [R1+0x498] ;  /* 0x0004980001037983 */ /* 0x004ea80000300800 */
[----:B-1----:R-:W2:Y:S01]  /*d310*/  LDL.LU R0, [R1+0x49c] ;  /* 0x00049c0001007983 */ /* 0x002ea20000300800 */
[----:B------:R-:W-:Y:S01]  /*d320*/  UMOV UR8, URZ ;  /* 0x0000003f00087c82 */ /* 0x000fe20008000000 */
[----:B---3--:R-:W-:Y:S01]  /*d330*/  FADD R2, R135, R2 ;  /* 0x0000000287027221 */ /* 0x008fe20000000000 */
[----:B----4-:R-:W-:-:S04]  /*d340*/  FADD R21, R136, R21 ;  /* 0x0000001588157221 */ /* 0x010fc80000000000 */
[----:B------:R1:W-:Y:S01]  /*d350*/  STL [R1+0x45c], R2 ;  /* 0x00045c0201007387 */ /* 0x0003e20000100800 */
[----:B------:R-:W-:-:S03]  /*d360*/  FADD R20, R137, R20 ;  /* 0x0000001489147221 */ /* 0x000fc60000000000 */
[----:B-1----:R1:W5:Y:S01]  /*d370*/  LDL.LU R2, [R1+0x4c4] ;  /* 0x0004c40001027983 */ /* 0x0023620000300800 */
[----:B------:R-:W-:-:S01]  /*d380*/  FADD R15, R138, R15 ;  /* 0x0000000f8a0f7221 */ /* 0x000fc20000000000 */
[----:B------:R-:W-:Y:S02]  /*d390*/  FADD R14, R139, R14 ;  /* 0x0000000e8b0e7221 */ /* 0x000fe40000000000 */
        /* <DEDUP_REMOVED lines=21> */
[----:B--2---:R-:W-:-:S03]  /*d4f0*/  FADD R3, R150, R3 ;  /* 0x0000000396037221 */ /* 0x004fc60000000000 */
[----:B------:R1:W-:Y:S01]  /*d500*/  STL [R1+0x48c], R6 ;  /* 0x00048c0601007387 */ /* 0x0003e20000100800 */
[----:B------:R-:W-:-:S03]  /*d510*/  FADD R0, R0, R151 ;  /* 0x0000009700007221 */ /* 0x000fc60000000000 */
[----:B------:R1:W-:Y:S04]  /*d520*/  STL [R1+0x490], R5 ;  /* 0x0004900501007387 */ /* 0x0003e80000100800 */
[----:B------:R1:W-:Y:S04]  /*d530*/  STL [R1+0x494], R4 ;  /* 0x0004940401007387 */ /* 0x0003e80000100800 */
[----:B------:R1:W-:Y:S04]  /*d540*/  STL [R1+0x49c], R0 ;  /* 0x00049c0001007387 */ /* 0x0003e80000100800 */
[----:B------:R1:W-:Y:S02]  /*d550*/  STL [R1+0x498], R3 ;  /* 0x0004980301007387 */ /* 0x0003e40000100800 */
.L_x_27:
[----:B------:R-:W-:Y:S05]  /*d560*/  @!P1 BRA `(.L_x_28) ;  /* 0x0000000000049947 */ /* 0x000fea0003800000 */
[----:B------:R-:W-:Y:S01]  /*d570*/  BPT.TRAP 0x1 ;  /* 0x000000040000795c */ /* 0x000fe20000300000 */
.L_x_28:
[----:B------:R-:W-:Y:S02]  /*d580*/  UISETP.GT.U32.AND UP0, UPT, UR45, 0x1, UPT ;  /* 0x000000012d00788c */ /* 0x000fe4000bf04070 */
[----:B------:R-:W-:-:S04]  /*d590*/  ULEA UR5, UR13, UR48, 0x3 ;  /* 0x000000300d057291 */ /* 0x000fc8000f8e183f */
[----:B------:R-:W-:Y:S01]  /*d5a0*/  UIADD3 UR5, UR5, 0x30, URZ ;  /* 0x0000003005057890 */ /* 0x000fe2000fffe03f */
[----:B------:R-:W-:-:S03]  /*d5b0*/  PLOP3.LUT P0, PT, PT, PT, UP0, 0x80, 0x0 ;  /* 0x000000000000781c */ /* 0x000fc60003f0f008 */
[----:B------:R-:W-:-:S09]  /*d5c0*/  UPRMT UR5, URZ, 0x654, UR5 ;  /* 0x000006543f057896 */ /* 0x000fd20008000005 */
[----:B------:R-:W-:Y:S01]  /*d5d0*/  SYNCS.ARRIVE.TRANS64.RED.A1T0 RZ, [UR5], RZ ;  /* 0x000000ffffff79a7 */ /* 0x000fe20008100405 */
[----:B------:R-:W-:Y:S05]  /*d5e0*/  @P0 BRA `(.L_x_29) ;  /* 0x0000000000040947 */ /* 0x000fea0003800000 */
[----:B------:R-:W-:Y:S01]  /*d5f0*/  BPT.TRAP 0x1 ;  /* 0x000000040000795c */ /* 0x000fe20000300000 */
.L_x_29:
[----:B------:R-:W-:Y:S02]  /*d600*/  UISETP.GT.AND UP2, UPT, UR12, 0x1, UPT ;  /* 0x000000010c00788c */ /* 0x000fe4000bf44270 */
[----:B------:R-:W-:Y:S02]  /*d610*/  UIADD3 UR10, UR10, 0x1, URZ ;  /* 0x000000010a0a7890 */ /* 0x000fe4000fffe03f */
[----:B------:R-:W-:Y:S02]  /*d620*/  UIADD3 UR13, UR13, 0x1, URZ ;  /* 0x000000010d0d7890 */ /* 0x000fe4000fffe03f */
[----:B------:R-:W-:Y:S01]  /*d630*/  PLOP3.LUT P0, PT, PT, PT, UP2, 0x80, 0x0 ;  /* 0x000000000000781c */ /* 0x000fe20003f0f028 */
[----:B------:R-:W-:Y:S02]  /*d640*/  UISETP.NE.AND UP0, UPT, UR10, 0x6, UPT ;  /* 0x000000060a00788c */ /* 0x000fe4000bf05270 */
[----:B------:R-:W-:Y:S02]  /*d650*/  UIADD3 UR6, UR12, -0x1, URZ ;  /* 0xffffffff0c067890 */ /* 0x000fe4000fffe03f */
[----:B------:R-:W-:-:S02]  /*d660*/  USEL UR5, URZ, 0x1, UP0 ;  /* 0x000000013f057887 */ /* 0x000fc40008000000 */
[----:B------:R-:W-:Y:S02]  /*d670*/  UISETP.NE.AND UP1, UPT, UR13, 0x6, UPT ;  /* 0x000000060d00788c */ /* 0x000fe4000bf25270 */
[----:B------:R-:W-:Y:S02]  /*d680*/  ULOP3.LUT UR11, UR11, UR5, URZ, 0x3c, !UPT ;  /* 0x000000050b0b7292 */ /* 0x000fe4000f8e3c3f */
[----:B------:R-:W-:Y:S02]  /*d690*/  USEL UR10, UR10, URZ, UP0 ;  /* 0x0000003f0a0a7287 */ /* 0x000fe40008000000 */
[----:B------:R-:W-:Y:S01]  /*d6a0*/  USEL UR13, UR13, URZ, UP1 ;  /* 0x0000003f0d0d7287 */ /* 0x000fe20008800000 */
[----:B------:R-:W-:Y:S01]  /*d6b0*/  UMOV UR5, 0x1 ;  /* 0x0000000100057882 */ /* 0x000fe20000000000 */
[----:B------:R-:W-:Y:S01]  /*d6c0*/  UMOV UR12, UR6 ;  /* 0x00000006000c7c82 */ /* 0x000fe20008000000 */
[----:B------:R-:W-:Y:S09]  /*d6d0*/  @P0 BRA `(.L_x_30) ;  /* 0xffffffa000380947 */ /* 0x000ff2000383ffff */
.L_x_22:
[----:B------:R-:W-:-:S04]  /*d6e0*/  UISETP.NE.AND UP0, UPT, UR8, URZ, UPT ;  /* 0x0000003f0800728c */ /* 0x000fc8000bf05270 */
[----:B------:R-:W-:-:S06]  /*d6f0*/  USEL UR4, URZ, 0x1, !UP0 ;  /* 0x000000013f047887 */ /* 0x000fcc000c000000 */
[----:B------:R-:W-:-:S13]  /*d700*/  ISETP.NE.AND P0, PT, RZ, UR4, PT ;  /* 0x00000004ff007c0c */ /* 0x000fda000bf05270 */
[----:B------:R-:W-:Y:S05]  /*d710*/  @!P0 BRA `(.L_x_31) ;  /* 0x0000003800608947 */ /* 0x000fea0003800000 */
[----:B------:R3:W-:Y:S04]  /*d720*/  STL [R1+0x650], R57 ;  /* 0x0006503901007387 */ /* 0x0007e80000100800 */
[----:B---3--:R-:W3:Y:S04]  /*d730*/  LDL.LU R57, [R1] ;  /* 0x0000000001397983 */ /* 0x008ee80000300800 */
[----:B------:R4:W-:Y:S04]  /*d740*/  STL [R1+0x64c], R58 ;  /* 0x00064c3a01007387 */ /* 0x0009e80000100800 */
[----:B----4-:R-:W4:Y:S04]  /*d750*/  LDL.LU R58, [R1+0x4] ;  /* 0x00000400013a7983 */ /* 0x010f280000300800 */
[----:B------:R1:W-:Y:S04]  /*d760*/  STL [R1+0x648], R59 ;  /* 0x0006483b01007387 */ /* 0x0003e80000100800 */
[----:B-1----:R-:W2:Y:S04]  /*d770*/  LDL.LU R59, [R1+0x8] ;  /* 0x00000800013b7983 */ /* 0x002ea80000300800 */
        /* <DEDUP_REMOVED lines=122> */
[----:B------:R-:W2:Y:S04]  /*df20*/  LDL.LU R21, [R1+0x178] ;  /* 0x0001780001157983 */ /* 0x000ea80000300800 */
        /* <DEDUP_REMOVED lines=77> */
[----:B-----5:R1:W-:Y:S01]  /*e400*/  STL [R1+0x4d4], R19 ;  /* 0x0004d41301007387 */ /* 0x0203e20000100800 */
[----:B---3--:R-:W-:-:S03]  /*e410*/  FADD R22, R57, R22 ;  /* 0x0000001639167221 */ /* 0x008fc60000000000 */
[----:B-1----:R-:W3:Y:S04]  /*e420*/  LDL.LU R19, [R1+0x110] ;  /* 0x0001100001137983 */ /* 0x002ee80000300800 */
[----:B------:R1:W-:Y:S01]  /*e430*/  STL [R1+0x4d0], R18 ;  /* 0x0004d01201007387 */ /* 0x0003e20000100800 */
[----:B----4-:R-:W-:Y:S01]  /*e440*/  FADD R23, R58, R23 ;  /* 0x000000173a177221 */ /* 0x010fe20000000000 */
[----:B--2---:R-:W-:Y:S02]  /*e450*/  FADD R152, R59, R152 ;  /* 0x000000983b987221 */ /* 0x004fe40000000000 */
[----:B-1----:R-:W2:Y:S04]  /*e460*/  LDL.LU R18, [R1+0x10c] ;  /* 0x00010c0001127983 */ /* 0x002ea80000300800 */
[----:B------:R1:W-:Y:S01]  /*e470*/  STL [R1+0x4cc], R17 ;  /* 0x0004cc1101007387 */ /* 0x0003e20000100800 */
[----:B------:R-:W-:Y:S01]  /*e480*/  FADD R153, R60, R153 ;  /* 0x000000993c997221 */ /* 0x000fe20000000000 */
[----:B------:R-:W-:-:S02]  /*e490*/  FADD R154, R61, R154 ;  /* 0x0000009a3d9a7221 */ /* 0x000fc40000000000 */
[----:B-1----:R-:W4:Y:S04]  /*e4a0*/  LDL.LU R17, [R1+0x108] ;  /* 0x0001080001117983 */ /* 0x002f280000300800 */
[----:B------:R1:W-:Y:S01]  /*e4b0*/  STL [R1+0x4c8], R16 ;  /* 0x0004c81001007387 */ /* 0x0003e20000100800 */
[----:B------:R-:W-:Y:S01]  /*e4c0*/  FADD R155, R62, R155 ;  /* 0x0000009b3e9b7221 */ /* 0x000fe20000000000 */
[----:B------:R-:W-:Y:S02]  /*e4d0*/  FADD R156, R63, R156 ;  /* 0x0000009c3f9c7221 */ /* 0x000fe40000000000 */
[----:B-1----:R-:W3:Y:S04]  /*e4e0*/  LDL.LU R16, [R1+0x104] ;  /* 0x0001040001107983 */ /* 0x002ee80000300800 */
[----:B------:R1:W-:Y:S01]  /*e4f0*/  STL [R1+0x4c4], R2 ;  /* 0x0004c40201007387 */ /* 0x0003e20000100800 */
[----:B------:R-:W-:Y:S01]  /*e500*/  FADD R157, R64, R157 ;  /* 0x0000009d409d7221 */ /* 0x000fe20000000000 */
[----:B------:R-:W-:-:S02]  /*e510*/  FADD R158, R65, R158 ;  /* 0x0000009e419e7221 */ /* 0x000fc40000000000 */
[----:B-1----:R-:W2:Y:S04]  /*e520*/  LDL.LU R2, [R1+0x100] ;  /* 0x0001000001027983 */ /* 0x002ea80000300800 */
[----:B------:R-:W2:Y:S04]  /*e530*/  LDL.LU R57, [R1+0x650] ;  /* 0x0006500001397983 */ /* 0x000ea80000300800 */
[----:B------:R-:W2:Y:S04]  /*e540*/  LDL.LU R58, [R1+0x64c] ;  /* 0x00064c00013a7983 */ /* 0x000ea80000300800 */
[----:B------:R-:W2:Y:S04]  /*e550*/  LDL.LU R59, [R1+0x648] ;  /* 0x00064800013b7983 */ /* 0x000ea80000300800 */
[----:B------:R-:W2:Y:S04]  /*e560*/  LDL.LU R60, [R1+0x644] ;  /* 0x00064400013c7983 */ /* 0x000ea80000300800 */
[----:B------:R-:W2:Y:S01]  /*e570*/  LDL.LU R61, [R1+0x640] ;  /* 0x00064000013d7983 */ /* 0x000ea20000300800 */
[----:B------:R-:W-:-:S03]  /*e580*/  FADD R159, R66, R159 ;  /* 0x0000009f429f7221 */ /* 0x000fc60000000000 */
        /* <DEDUP_REMOVED lines=105> */
[----:B------:R-:W-:Y:S01]  /*ec20*/  FADD R211, R118, R211 ;  /* 0x000000d376d37221 */ /* 0x000fe20000000000 */
[----:B------:R-:W-:Y:S02]  /*ec30*/  FADD R129, R130, R129 ;  /* 0x0000008182817221 */ /* 0x000fe40000000000 */
[----:B------:R-:W2:Y:S01]  /*ec40*/  LDL.LU R115, [R1+0x568] ;  /* 0x0005680001737983 */ /* 0x000ea20000300800 */
[----:B------:R-:W-:Y:S01]  /*ec50*/  FADD R212, R119, R212 ;  /* 0x000000d477d47221 */ /* 0x000fe20000000000 */
[----:B------:R-:W-:Y:S02]  /*ec60*/  FADD R127, R128, R127 ;  /* 0x0000007f807f7221 */ /* 0x000fe40000000000 */
[----:B------:R-:W2:Y:S01]  /*ec70*/  LDL.LU R116, [R1+0x564] ;  /* 0x0005640001747983 */ /* 0x000ea20000300800 */
[----:B------:R-:W-:Y:S01]  /*ec80*/  FADD R213, R120, R213 ;  /* 0x000000d578d57221 */ /* 0x000fe20000000000 */
[----:B------:R-:W-:-:S02]  /*ec90*/  FADD R125, R126, R125 ;  /* 0x0000007d7e7d7221 */ /* 0x000fc40000000000 */
        /* <DEDUP_REMOVED lines=8> */
[----:B------:R-:W-:Y:S01]  /*ed20*/  FADD R12, R13, R12 ;  /* 0x0000000c0d0c7221 */ /* 0x000fe20000000000 */
[----:B------:R-:W-:Y:S01]  /*ed30*/  FADD R10, R11, R10 ;  /* 0x0000000a0b0a7221 */ /* 0x000fe20000000000 */
[----:B------:R-:W-:Y:S01]  /*ed40*/  STL [R1+0x200], R131 ;  /* 0x0002008301007387 */ /* 0x000fe20000100800 */
        /* <DEDUP_REMOVED lines=19> */
[----:B------:R1:W-:Y:S01]  /*ee80*/  STL [R1+0x214], R121 ;  /* 0x0002147901007387 */ /* 0x0003e20000100800 */
        /* <DEDUP_REMOVED lines=9> */
[----:B---3--:R-:W-:Y:S01]  /*ef20*/  FADD R215, R16, R215 ;  /* 0x000000d710d77221 */ /* 0x008fe20000000000 */
[----:B----4-:R-:W-:Y:S01]  /*ef30*/  FADD R216, R17, R216 ;  /* 0x000000d811d87221 */ /* 0x010fe20000000000 */
[----:B------:R-:W-:Y:S01]  /*ef40*/  STL [R1+0x220], R12 ;  /* 0x0002200c01007387 */ /* 0x000fe20000100800 */
[----:B--2---:R-:W-:Y:S01]  /*ef50*/  FADD R217, R18, R217 ;  /* 0x000000d912d97221 */ /* 0x004fe20000000000 */
[----:B------:R-:W-:Y:S01]  /*ef60*/  FADD R218, R19, R218 ;  /* 0x000000da13da7221 */ /* 0x000fe20000000000 */
[----:B------:R-:W-:Y:S01]  /*ef70*/  FADD R219, R151, R219 ;  /* 0x000000db97db7221 */ /* 0x000fe20000000000 */
[----:B------:R-:W-:Y:S04]  /*ef80*/  STL [R1+0x224], R10 ;  /* 0x0002240a01007387 */ /* 0x000fe80000100800 */
[----:B------:R-:W-:Y:S01]  /*ef90*/  STL [R1+0x228], R8 ;  /* 0x0002280801007387 */ /* 0x000fe20000100800 */
[----:B------:R-:W-:-:S03]  /*efa0*/  FADD R214, R2, R214 ;  /* 0x000000d602d67221 */ /* 0x000fc60000000000 */
[----:B-1----:R-:W2:Y:S04]  /*efb0*/  LDL.LU R121, [R1+0x198] ;  /* 0x0001980001797983 */ /* 0x002ea80000300800 */
[----:B------:R-:W-:Y:S04]  /*efc0*/  STL [R1+0x22c], R6 ;  /* 0x00022c0601007387 */ /* 0x000fe80000100800 */
[----:B------:R-:W2:Y:S04]  /*efd0*/  LDL.LU R5, [R1+0x238] ;  /* 0x0002380001057983 */ /* 0x000ea80000300800 */
[----:B------:R1:W-:Y:S04]  /*efe0*/  STL [R1+0x230], R4 ;  /* 0x0002300401007387 */ /* 0x0003e80000100800 */
[----:B------:R-:W3:Y:S04]  /*eff0*/  LDL.LU R122, [R1+0x19c] ;  /* 0x00019c00017a7983 */ /* 0x000ee80000300800 */
[----:B------:R4:W-:Y:S04]  /*f000*/  STL [R1+0x234], R0 ;  /* 0x0002340001007387 */ /* 0x0009e80000100800 */
[----:B-1----:R-:W3:Y:S04]  /*f010*/  LDL.LU R4, [R1+0x23c] ;  /* 0x00023c0001047983 */ /* 0x002ee80000300800 */
[----:B------:R-:W3:Y:S04]  /*f020*/  LDL.LU R123, [R1+0x1a0] ;  /* 0x0001a000017b7983 */ /* 0x000ee80000300800 */
[----:B------:R-:W3:Y:S04]  /*f030*/  LDL.LU R3, [R1+0x240] ;  /* 0x0002400001037983 */ /* 0x000ee80000300800 */
[----:B------:R-:W3:Y:S04]  /*f040*/  LDL.LU R124, [R1+0x1a4] ;  /* 0x0001a400017c7983 */ /* 0x000ee80000300800 */
        /* <DEDUP_REMOVED lines=44> */
[----:B------:R-:W4:Y:S01]  /*f310*/  LDL.LU R6, [R1+0x29c] ;  /* 0x00029c0001067983 */ /* 0x000f220000300800 */
[----:B--2---:R-:W-:-:S03]  /*f320*/  FADD R5, R121, R5 ;  /* 0x0000000579057221 */ /* 0x004fc60000000000 */
[----:B------:R-:W2:Y:S04]  /*f330*/  LDL.LU R121, [R1+0x550] ;  /* 0x0005500001797983 */ /* 0x000ea80000300800 */
[----:B------:R1:W-:Y:S04]  /*f340*/  STL [R1+0x238], R5 ;  /* 0x0002380501007387 */ /* 0x0003e80000100800 */
[----:B-1----:R-:W2:Y:S01]  /*f350*/  LDL.LU R5, [R1+0x2a0] ;  /* 0x0002a00001057983 */ /* 0x002ea20000300800 */
[----:B---3--:R-:W-:-:S03]  /*f360*/  FADD R4, R122, R4 ;  /* 0x000000047a047221 */ /* 0x008fc60000000000 */
[----:B------:R-:W3:Y:S01]  /*f370*/  LDL.LU R122, [R1+0x54c] ;  /* 0x00054c00017a7983 */ /* 0x000ee20000300800 */
[----:B------:R-:W-:-:S03]  /*f380*/  FADD R3, R123, R3 ;  /* 0x000000037b037221 */ /* 0x000fc60000000000 */
[----:B------:R1:W-:Y:S01]  /*f390*/  STL [R1+0x23c], R4 ;  /* 0x00023c0401007387 */ /* 0x0003e20000100800 */
[----:B----4-:R-:W-:-:S03]  /*f3a0*/  FADD R0, R124, R0 ;  /* 0x000000007c007221 */ /* 0x010fc60000000000 */
[----:B-1----:R-:W4:Y:S04]  /*f3b0*/  LDL.LU R4, [R1+0x2a4] ;  /* 0x0002a40001047983 */ /* 0x002f280000300800 */
[----:B------:R-:W3:Y:S01]  /*f3c0*/  LDL.LU R123, [R1+0x548] ;  /* 0x00054800017b7983 */ /* 0x000ee20000300800 */
[----:B------:R-:W-:-:S03]  /*f3d0*/  FADD R126, R125, R126 ;  /* 0x0000007e7d7e7221 */ /* 0x000fc60000000000 */
[----:B------:R1:W-:Y:S01]  /*f3e0*/  STL [R1+0x240], R3 ;  /* 0x0002400301007387 */ /* 0x0003e20000100800 */
[----:B------:R-:W-:-:S03]  /*f3f0*/  FADD R128, R127, R128 ;  /* 0x000000807f807221 */ /* 0x000fc60000000000 */
[----:B-1----:R-:W3:Y:S04]  /*f400*/  LDL.LU R3, [R1+0x2a8] ;  /* 0x0002a80001037983 */ /* 0x002ee80000300800 */
[----:B------:R-:W3:Y:S04]  /*f410*/  LDL.LU R124, [R1+0x544] ;  /* 0x00054400017c7983 */ /* 0x000ee80000300800 */
[----:B------:R1:W-:Y:S01]  /*f420*/  STL [R1+0x244], R0 ;  /* 0x0002440001007387 */ /* 0x0003e20000100800 */
[----:B------:R-:W-:Y:S01]  /*f430*/  FADD R130, R129, R130 ;  /* 0x0000008281827221 */ /* 0x000fe20000000000 */
[----:B------:R-:W-:-:S02]  /*f440*/  FADD R132, R131, R132 ;  /* 0x0000008483847221 */ /* 0x000fc40000000000 */
[----:B-1----:R-:W3:Y:S04]  /*f450*/  LDL.LU R0, [R1+0x2ac] ;  /* 0x0002ac0001007983 */ /* 0x002ee80000300800 */
[----:B------:R-:W3:Y:S04]  /*f460*/  LDL.LU R125, [R1+0x540] ;  /* 0x00054000017d7983 */ /* 0x000ee80000300800 */
[----:B------:R1:W-:Y:S01]  /*f470*/  STL [R1+0x248], R126 ;  /* 0x0002487e01007387 */ /* 0x0003e20000100800 */
[----:B------:R-:W-:-:S03]  /*f480*/  FADD R134, R133, R134 ;  /* 0x0000008685867221 */ /* 0x000fc60000000000 */
        /* <DEDUP_REMOVED lines=53> */
[----:B------:R-:W-:Y:S04]  /*f7e0*/  STL [R1+0x27c], R16 ;  /* 0x00027c1001007387 */ /* 0x000fe80000100800 */
[----:B------:R-:W-:Y:S04]  /*f7f0*/  STL [R1+0x280], R18 ;  /* 0x0002801201007387 */ /* 0x000fe80000100800 */
[----:B------:R1:W-:Y:S04]  /*f800*/  STL [R1+0x284], R151 ;  /* 0x0002849701007387 */ /* 0x0003e80000100800 */
[----:B------:R3:W-:Y:S04]  /*f810*/  STL [R1+0x288], R20 ;  /* 0x0002881401007387 */ /* 0x0007e80000100800 */
[----:B------:R3:W-:Y:S01]  /*f820*/  STL [R1+0x28c], R14 ;  /* 0x00028c0e01007387 */ /* 0x0007e20000100800 */
[----:B------:R-:W-:-:S03]  /*f830*/  FADD R6, R7, R6 ;  /* 0x0000000607067221 */ /* 0x000fc60000000000 */
[----:B-1----:R-:W3:Y:S04]  /*f840*/  LDL.LU R151, [R1+0x2b0] ;  /* 0x0002b00001977983 */ /* 0x002ee80000300800 */
[----:B------:R1:W-:Y:S04]  /*f850*/  STL [R1+0x290], R12 ;  /* 0x0002900c01007387 */ /* 0x0003e80000100800 */
[----:B------:R1:W-:Y:S01]  /*f860*/  STL [R1+0x294], R10 ;  /* 0x0002940a01007387 */ /* 0x0003e20000100800 */
[----:B--2---:R-:W-:-:S03]  /*f870*/  FADD R5, R24, R5 ;  /* 0x0000000518057221 */ /* 0x004fc60000000000 */
[----:B------:R-:W2:Y:S04]  /*f880*/  LDL.LU R19, [R1+0x2b4] ;  /* 0x0002b40001137983 */ /* 0x000ea80000300800 */
[----:B------:R1:W-:Y:S04]  /*f890*/  STL [R1+0x298], R8 ;  /* 0x0002980801007387 */ /* 0x0003e80000100800 */
[----:B------:R-:W2:Y:S01]  /*f8a0*/  LDL.LU R18, [R1+0x2b8] ;  /* 0x0002b80001127983 */ /* 0x000ea20000300800 */
[----:B----4-:R-:W-:-:S03]  /*f8b0*/  FADD R4, R25, R4 ;  /* 0x0000000419047221 */ /* 0x010fc60000000000 */
[----:B------:R4:W-:Y:S04]  /*f8c0*/  STL [R1+0x29c], R6 ;  /* 0x00029c0601007387 */ /* 0x0009e80000100800 */
[----:B------:R-:W2:Y:S01]  /*f8d0*/  LDL.LU R17, [R1+0x2bc] ;  /* 0x0002bc0001117983 */ /* 0x000ea20000300800 */
[----:B---3--:R-:W-:-:S03]  /*f8e0*/  FADD R3, R26, R3 ;  /* 0x000000031a037221 */ /* 0x008fc60000000000 */
[----:B------:R3:W-:Y:S04]  /*f8f0*/  STL [R1+0x2a0], R5 ;  /* 0x0002a00501007387 */ /* 0x0007e80000100800 */
[----:B------:R-:W2:Y:S04]  /*f900*/  LDL.LU R16, [R1+0x2c0] ;  /* 0x0002c00001107983 */ /* 0x000ea80000300800 */
[----:B------:R3:W-:Y:S01]  /*f910*/  STL [R1+0x2a4], R4 ;  /* 0x0002a40401007387 */ /* 0x0007e20000100800 */
[----:B------:R-:W-:-:S03]  /*f920*/  FADD R0, R27, R0 ;  /* 0x000000001b007221 */ /* 0x000fc60000000000 */
[----:B------:R-:W2:Y:S04]  /*f930*/  LDL.LU R2, [R1+0x2c4] ;  /* 0x0002c40001027983 */ /* 0x000ea80000300800 */
[----:B------:R3:W-:Y:S04]  /*f940*/  STL [R1+0x2a8], R3 ;  /* 0x0002a80301007387 */ /* 0x0007e80000100800 */
[----:B------:R-:W2:Y:S04]  /*f950*/  LDL.LU R27, [R1+0x2dc] ;  /* 0x0002dc00011b7983 */ /* 0x000ea80000300800 */
[----:B------:R-:W2:Y:S04]  /*f960*/  LDL.LU R26, [R1+0x2e0] ;  /* 0x0002e000011a7983 */ /* 0x000ea80000300800 */
[----:B------:R3:W-:Y:S04]  /*f970*/  STL [R1+0x2ac], R0 ;  /* 0x0002ac0001007387 */ /* 0x0007e80000100800 */
[----:B------:R-:W2:Y:S04]  /*f980*/  LDL.LU R25, [R1+0x2e4] ;  /* 0x0002e40001197983 */ /* 0x000ea80000300800 */
[----:B------:R-:W2:Y:S04]  /*f990*/  LDL.LU R24, [R1+0x2e8] ;  /* 0x0002e80001187983 */ /* 0x000ea80000300800 */
[----:B------:R-:W2:Y:S04]  /*f9a0*/  LDL.LU R21, [R1+0x2ec] ;  /* 0x0002ec0001157983 */ /* 0x000ea80000300800 */
[----:B------:R-:W2:Y:S04]  /*f9b0*/  LDL.LU R20, [R1+0x2f0] ;  /* 0x0002f00001147983 */ /* 0x000ea80000300800 */
[----:B------:R-:W2:Y:S04]  /*f9c0*/  LDL.LU R15, [R1+0x2f4] ;  /* 0x0002f400010f7983 */ /* 0x000ea80000300800 */
[----:B------:R-:W2:Y:S04]  /*f9d0*/  LDL.LU R14, [R1+0x2f8] ;  /* 0x0002f800010e7983 */ /* 0x000ea80000300800 */
[----:B------:R-:W2:Y:S04]  /*f9e0*/  LDL.LU R13, [R1+0x2fc] ;  /* 0x0002fc00010d7983 */ /* 0x000ea80000300800 */
[----:B-1----:R-:W2:Y:S04]  /*f9f0*/  LDL.LU R12, [R1+0x300] ;  /* 0x00030000010c7983 */ /* 0x002ea80000300800 */
[----:B------:R-:W2:Y:S04]  /*fa00*/  LDL.LU R11, [R1+0x304] ;  /* 0x00030400010b7983 */ /* 0x000ea80000300800 */
[----:B------:R-:W2:Y:S04]  /*fa10*/  LDL.LU R10, [R1+0x308] ;  /* 0x00030800010a7983 */ /* 0x000ea80000300800 */
[----:B------:R-:W2:Y:S04]  /*fa20*/  LDL.LU R9, [R1+0x30c] ;  /* 0x00030c0001097983 */ /* 0x000ea80000300800 */
[----:B------:R-:W2:Y:S04]  /*fa30*/  LDL.LU R8, [R1+0x310] ;  /* 0x0003100001087983 */ /* 0x000ea80000300800 */
[----:B------:R-:W2:Y:S04]  /*fa40*/  LDL.LU R7, [R1+0x314] ;  /* 0x0003140001077983 */ /* 0x000ea80000300800 */
[----:B----4-:R-:W4:Y:S04]  /*fa50*/  LDL.LU R6, [R1+0x318] ;  /* 0x0003180001067983 */ /* 0x010f280000300800 */
[----:B---3--:R-:W3:Y:S04]  /*fa60*/  LDL.LU R5, [R1+0x31c] ;  /* 0x00031c0001057983 */ /* 0x008ee80000300800 */
[----:B------:R-:W3:Y:S04]  /*fa70*/  LDL.LU R4, [R1+0x320] ;  /* 0x0003200001047983 */ /* 0x000ee80000300800 */
[----:B------:R-:W3:Y:S04]  /*fa80*/  LDL.LU R3, [R1+0x324] ;  /* 0x0003240001037983 */ /* 0x000ee80000300800 */
[----:B------:R-:W3:Y:S01]  /*fa90*/  LDL.LU R0, [R1+0x328] ;  /* 0x0003280001007983 */ /* 0x000ee20000300800 */
[----:B------:R-:W-:-:S05]  /*faa0*/  FADD R151, R28, R151 ;  /* 0x000000971c977221 */ /* 0x000fca0000000000 */
[----:B------:R1:W-:Y:S01]  /*fab0*/  STL [R1+0x2b0], R151 ;  /* 0x0002b09701007387 */ /* 0x0003e20000100800 */
[----:B--2---:R-:W-:-:S03]  /*fac0*/  FADD R19, R29, R19 ;  /* 0x000000131d137221 */ /* 0x004fc60000000000 */
[----:B-1----:R-:W2:Y:S04]  /*fad0*/  LDL.LU R151, [R1+0x4d8] ;  /* 0x0004d80001977983 */ /* 0x002ea80000300800 */
[----:B------:R-:W2:Y:S01]  /*fae0*/  LDL.LU R28, [R1+0x2d8] ;  /* 0x0002d800011c7983 */ /* 0x000ea20000300800 */
[----:B------:R-:W-:-:S03]  /*faf0*/  FADD R18, R30, R18 ;  /* 0x000000121e127221 */ /* 0x000fc60000000000 */
[----:B------:R1:W-:Y:S01]  /*fb00*/  STL [R1+0x2b4], R19 ;  /* 0x0002b41301007387 */ /* 0x0003e20000100800 */
[----:B------:R-:W-:-:S03]  /*fb10*/  FADD R17, R31, R17 ;  /* 0x000000111f117221 */ /* 0x000fc60000000000 */
[----:B-1----:R1:W5:Y:S04]  /*fb20*/  LDL.LU R19, [R1+0x4d4] ;  /* 0x0004d40001137983 */ /* 0x0023680000300800 */
[----:B------:R-:W2:Y:S01]  /*fb30*/  LDL.LU R29, [R1+0x2d4] ;  /* 0x0002d400011d7983 */ /* 0x000ea20000300800 */
[----:B------:R-:W-:-:S03]  /*fb40*/  FADD R16, R32, R16 ;  /* 0x0000001020107221 */ /* 0x000fc60000000000 */
[----:B------:R1:W-:Y:S04]  /*fb50*/  STL [R1+0x2b8], R18 ;  /* 0x0002b81201007387 */ /* 0x0003e80000100800 */
[----:B-1----:R1:W5:Y:S04]  /*fb60*/  LDL.LU R18, [R1+0x4d0] ;  /* 0x0004d00001127983 */ /* 0x0023680000300800 */
[----:B------:R-:W2:Y:S04]  /*fb70*/  LDL.LU R30, [R1+0x2d0] ;  /* 0x0002d000011e7983 */ /* 0x000ea80000300800 */
[----:B------:R1:W-:Y:S04]  /*fb80*/  STL [R1+0x2bc], R17 ;  /* 0x0002bc1101007387 */ /* 0x0003e80000100800 */
[----:B-1----:R1:W5:Y:S04]  /*fb90*/  LDL.LU R17, [R1+0x4cc] ;  /* 0x0004cc0001117983 */ /* 0x0023680000300800 */
[----:B------:R-:W2:Y:S04]  /*fba0*/  LDL.LU R31, [R1+0x2cc] ;  /* 0x0002cc00011f7983 */ /* 0x000ea80000300800 */
[----:B------:R1:W-:Y:S04]  /*fbb0*/  STL [R1+0x2c0], R16 ;  /* 0x0002c01001007387 */ /* 0x0003e80000100800 */
[----:B-1----:R1:W5:Y:S04]  /*fbc0*/  LDL.LU R16, [R1+0x4c8] ;  /* 0x0004c80001107983 */ /* 0x0023680000300800 */
[----:B------:R-:W2:Y:S01]  /*fbd0*/  LDL.LU R32, [R1+0x2c8] ;  /* 0x0002c80001207983 */ /* 0x000ea20000300800 */
[----:B------:R-:W-:Y:S01]  /*fbe0*/  FADD R2, R33, R2 ;  /* 0x0000000221027221 */ /* 0x000fe20000000000 */
[----:B------:R-:W-:Y:S01]  /*fbf0*/  FADD R27, R39, R27 ;  /* 0x0000001b271b7221 */ /* 0x000fe20000000000 */
[----:B------:R-:W-:-:S03]  /*fc00*/  FADD R26, R40, R26 ;  /* 0x0000001a281a7221 */ /* 0x000fc60000000000 */
[----:B------:R1:W-:Y:S01]  /*fc10*/  STL [R1+0x2c4], R2 ;  /* 0x0002c40201007387 */ /* 0x0003e20000100800 */
[----:B------:R-:W-:Y:S01]  /*fc20*/  FADD R25, R41, R25 ;  /* 0x0000001929197221 */ /* 0x000fe20000000000 */
[----:B------:R-:W-:Y:S01]  /*fc30*/  FADD R24, R42, R24 ;  /* 0x000000182a187221 */ /* 0x000fe20000000000 */
[----:B------:R-:W-:Y:S01]  /*fc40*/  FADD R21, R43, R21 ;  /* 0x000000152b157221 */ /* 0x000fe20000000000 */
[----:B------:R-:W-:Y:S01]  /*fc50*/  FADD R20, R44, R20 ;  /* 0x000000142c147221 */ /* 0x000fe20000000000 */
[----:B-1----:R1:W5:Y:S01]  /*fc60*/  LDL.LU R2, [R1+0x4c4] ;  /* 0x0004c40001027983 */ /* 0x0023620000300800 */
[----:B------:R-:W-:Y:S01]  /*fc70*/  FADD R15, R45, R15 ;  /* 0x0000000f2d0f7221 */ /* 0x000fe20000000000 */
        /* <DEDUP_REMOVED lines=8> */
[----:B----4-:R-:W-:Y:S01]  /*fd00*/  FADD R6, R54, R6 ;  /* 0x0000000636067221 */ /* 0x010fe20000000000 */
[----:B---3--:R-:W-:Y:S01]  /*fd10*/  FADD R5, R55, R5 ;  /* 0x0000000537057221 */ /* 0x008fe20000000000 */
[----:B------:R-:W-:Y:S01]  /*fd20*/  FADD R4, R56, R4 ;  /* 0x0000000438047221 */ /* 0x000fe20000000000 */
[----:B------:R-:W-:Y:S01]  /*fd30*/  FADD R3, R57, R3 ;  /* 0x0000000339037221 */ /* 0x000fe20000000000 */
[----:B------:R-:W-:Y:S01]  /*fd40*/  FADD R0, R58, R0 ;  /* 0x000000003a007221 */ /* 0x000fe20000000000 */
[----:B--2---:R-:W-:Y:S01]  /*fd50*/  FADD R28, R38, R28 ;  /* 0x0000001c261c7221 */ /* 0x004fe20000000000 */
[----:B------:R-:W-:Y:S01]  /*fd60*/  FADD R29, R37, R29 ;  /* 0x0000001d251d7221 */ /* 0x000fe20000000000 */
[----:B------:R-:W-:Y:S01]  /*fd70*/  FADD R30, R36, R30 ;  /* 0x0000001e241e7221 */ /* 0x000fe20000000000 */
[----:B------:R-:W-:Y:S01]  /*fd80*/  FADD R31, R35, R31 ;  /* 0x0000001f231f7221 */ /* 0x000fe20000000000 */
[----:B------:R-:W-:-:S05]  /*fd90*/  FADD R32, R34, R32 ;  /* 0x0000002022207221 */ /* 0x000fca0000000000 */
[----:B------:R2:W-:Y:S04]  /*fda0*/  STL [R1+0x2c8], R32 ;  /* 0x0002c82001007387 */ /* 0x0005e80000100800 */
        /* <DEDUP_REMOVED lines=21> */
[----:B------:R-:W4:Y:S04]  /*ff00*/  LDL.LU R38, [R1+0x32c] ;  /* 0x00032c0001267983 */ /* 0x000f280000300800 */
[----:B------:R1:W-:Y:S04]  /*ff10*/  STL [R1+0x320], R4 ;  /* 0x0003200401007387 */ /* 0x0003e80000100800 */
[----:B------:R-:W4:Y:S04]  /*ff20*/  LDL.LU R37, [R1+0x330] ;  /* 0x0003300001257983 */ /* 0x000f280000300800 */
[----:B------:R1:W-:Y:S04]  /*ff30*/  STL [R1+0x324], R3 ;  /* 0x0003240301007387 */ /* 0x0003e80000100800 */
[----:B------:R-:W4:Y:S04]  /*ff40*/  LDL.LU R36, [R1+0x334] ;  /* 0x0003340001247983 */ /* 0x000f280000300800 */
[----:B------:R1:W-:Y:S04]  /*ff50*/  STL [R1+0x328], R0 ;  /* 0x0003280001007387 */ /* 0x0003e80000100800 */
[----:B------:R-:W4:Y:S04]  /*ff60*/  LDL.LU R35, [R1+0x338] ;  /* 0x0003380001237983 */ /* 0x000f280000300800 */
[----:B------:R-:W4:Y:S04]  /*ff70*/  LDL.LU R34, [R1+0x33c] ;  /* 0x00033c0001227983 */ /* 0x000f280000300800 */
[----:B------:R-:W4:Y:S04]  /*ff80*/  LDL.LU R33, [R1+0x340] ;  /* 0x0003400001217983 */ /* 0x000f280000300800 */
[----:B--2---:R-:W2:Y:S04]  /*ff90*/  LDL.LU R32, [R1+0x344] ;  /* 0x0003440001207983 */ /* 0x004ea80000300800 */
[----:B---3--:R-:W3:Y:S04]  /*ffa0*/  LDL.LU R31, [R1+0x348] ;  /* 0x00034800011f7983 */ /* 0x008ee80000300800 */
[----:B----4-:R-:W4:Y:S04]  /*ffb0*/  LDL.LU R30, [R1+0x34c] ;  /* 0x00034c00011e7983 */ /* 0x010f280000300800 */
[----:B-1----:R-:W4:Y:S04]  /*ffc0*/  LDL.LU R29, [R1+0x350] ;  /* 0x00035000011d7983 */ /* 0x002f280000300800 */
        /* <DEDUP_REMOVED lines=21> */
[----:B------:R-:W-:-:S05]  /*10120*/  FADD R38, R59, R38 ;  /* 0x000000263b267221 */ /* 0x000fca0000000000 */
[----:B------:R1:W-:Y:S01]  /*10130*/  STL [R1+0x32c], R38 ;  /* 0x00032c2601007387 */ /* 0x0003e20000100800 */
[----:B------:R-:W-:-:S05]  /*10140*/  FADD R37, R60, R37 ;  /* 0x000000253c257221 */ /* 0x000fca0000000000 */
[----:B------:R1:W-:Y:S01]  /*10150*/  STL [R1+0x330], R37 ;  /* 0x0003302501007387 */ /* 0x0003e20000100800 */
[----:B------:R-:W-:-:S05]  /*10160*/  FADD R36, R61, R36 ;  /* 0x000000243d247221 */ /* 0x000fca0000000000 */
[----:B------:R1:W-:Y:S01]  /*10170*/  STL [R1+0x334], R36 ;  /* 0x0003342401007387 */ /* 0x0003e20000100800 */
[----:B------:R-:W-:Y:S01]  /*10180*/  FADD R35, R62, R35 ;  /* 0x000000233e237221 */ /* 0x000fe20000000000 */
[----:B------:R-:W-:-:S04]  /*10190*/  FADD R34, R63, R34 ;  /* 0x000000223f227221 */ /* 0x000fc80000000000 */
[----:B------:R1:W-:Y:S01]  /*101a0*/  STL [R1+0x338], R35 ;  /* 0x0003382301007387 */ /* 0x0003e20000100800 */
[----:B------:R-:W-:-:S03]  /*101b0*/  FADD R33, R64, R33 ;  /* 0x0000002140217221 */ /* 0x000fc60000000000 */
[----:B------:R1:W-:Y:S01]  /*101c0*/  STL [R1+0x33c], R34 ;  /* 0x00033c2201007387 */ /* 0x0003e20000100800 */
[----:B--2---:R-:W-:-:S03]  /*101d0*/  FADD R32, R65, R32 ;  /* 0x0000002041207221 */ /* 0x004fc60000000000 */
        /* <DEDUP_REMOVED lines=49> */
[----:B------:R-:W4:Y:S04]  /*104f0*/  LDL.LU R37, [R1+0x3ac] ;  /* 0x0003ac0001257983 */ /* 0x000f280000300800 */
[----:B------:R1:W-:Y:S04]  /*10500*/  STL [R1+0x3a0], R3 ;  /* 0x0003a00301007387 */ /* 0x0003e80000100800 */
[----:B------:R-:W4:Y:S04]  /*10510*/  LDL.LU R36, [R1+0x3b0] ;  /* 0x0003b00001247983 */ /* 0x000f280000300800 */
[----:B------:R1:W-:Y:S04]  /*10520*/  STL [R1+0x3a4], R0 ;  /* 0x0003a40001007387 */ /* 0x0003e80000100800 */
[----:B------:R-:W4:Y:S04]  /*10530*/  LDL.LU R35, [R1+0x3b4] ;  /* 0x0003b40001237983 */ /* 0x000f280000300800 */
[----:B------:R-:W4:Y:S04]  /*10540*/  LDL.LU R34, [R1+0x3b8] ;  /* 0x0003b80001227983 */ /* 0x000f280000300800 */
[----:B--2---:R-:W2:Y:S04]  /*10550*/  LDL.LU R33, [R1+0x3bc] ;  /* 0x0003bc0001217983 */ /* 0x004ea80000300800 */
[----:B---3--:R-:W3:Y:S04]  /*10560*/  LDL.LU R32, [R1+0x3c0] ;  /* 0x0003c00001207983 */ /* 0x008ee80000300800 */
        /* <DEDUP_REMOVED lines=24> */
[----:B------:R-:W-:Y:S01]  /*106f0*/  FADD R38, R90, R38 ;  /* 0x000000265a267221 */ /* 0x000fe20000000000 */
[----:B------:R-:W-:-:S04]  /*10700*/  FADD R37, R91, R37 ;  /* 0x000000255b257221 */ /* 0x000fc80000000000 */
        /* <DEDUP_REMOVED lines=148> */
[----:B------:R-:W-:Y:S01]  /*11050*/  FADD R3, R150, R3 ;  /* 0x0000000396037221 */ /* 0x000fe20000000000 */
[----:B------:R-:W-:-:S05]  /*11060*/  FADD R0, R0, R151 ;  /* 0x0000009700007221 */ /* 0x000fca0000000000 */
[----:B------:R1:W-:Y:S04]  /*11070*/  STL [R1+0x49c], R0 ;  /* 0x00049c0001007387 */ /* 0x0003e80000100800 */
[----:B------:R1:W-:Y:S04]  /*11080*/  STL [R1+0x494], R4 ;  /* 0x0004940401007387 */ /* 0x0003e80000100800 */
[----:B------:R1:W-:Y:S02]  /*11090*/  STL [R1+0x498], R3 ;  /* 0x0004980301007387 */ /* 0x0003e40000100800 */
.L_x_31:
[----:B-1----:R-:W1:Y:S02]  /*110a0*/  LDC R0, c[0x0][0x28c] ;  /* 0x0000a300ff007b82 */ /* 0x002e640000000800 */
[----:B-1----:R-:W-:-:S13]  /*110b0*/  ISETP.GE.AND P0, PT, R0, 0x1, PT ;  /* 0x000000010000780c */ /* 0x002fda0003f06270 */
[----:B------:R-:W-:Y:S05]  /*110c0*/  @!P0 BRA `(.L_x_32) ;  /* 0x0000000000488947 */ /* 0x000fea0003800000 */
[----:B------:R-:W-:-:S06]  /*110d0*/  UISETP.NE.AND UP0, UPT, UR49, 0x3, UPT ;  /* 0x000000033100788c */ /* 0x000fcc000bf05270 */
[----:B------:R-:W-:-:S13]  /*110e0*/  PLOP3.LUT P0, PT, PT, PT, UP0, 0x80, 0x0 ;  /* 0x000000000000781c */ /* 0x000fda0003f0f008 */
[----:B------:R-:W-:Y:S05]  /*110f0*/  @!P0 BRA `(.L_x_33) ;  /* 0x0000000000048947 */ /* 0x000fea0003800000 */
[----:B------:R-:W-:Y:S01]  /*11100*/  BPT.TRAP 0x1 ;  /* 0x000000040000795c */ /* 0x000fe20000300000 */
.L_x_33:
[----:B------:R-:W-:-:S04]  /*11110*/  UISETP.LT.AND UP0, UPT, UR50, 0x1, UPT ;  /* 0x000000013200788c */ /* 0x000fc8000bf01270 */
[----:B------:R-:W-:Y:S02]  /*11120*/  USEL UR6, UR50, 0x1, UP0 ;  /* 0x0000000132067887 */ /* 0x000fe40008000000 */
[----:B------:R-:W-:Y:S02]  /*11130*/  UISETP.GT.U32.AND UP0, UPT, UR45, 0x1, UPT ;  /* 0x000000012d00788c */ /* 0x000fe4000bf04070 */
[----:B------:R-:W-:-:S04]  /*11140*/  UIADD3 UR6, UR51, UR50, -UR6 ;  /* 0x0000003233067290 */ /* 0x000fc8000fffe806 */
[----:B------:R-:W-:Y:S01]  /*11150*/  UIMAD.WIDE.U32 UR4, UR6, -0x55555555, URZ ;  /* 0xaaaaaaab060478a5 */ /* 0x000fe2000f8e003f */
[----:B------:R-:W-:-:S03]  /*11160*/  PLOP3.LUT P0, PT, PT, PT, UP0, 0x80, 0x0 ;  /* 0x000000000000781c */ /* 0x000fc60003f0f008 */
[----:B------:R-:W-:-:S04]  /*11170*/  USHF.R.U32.HI UR4, URZ, 0x2, UR5 ;  /* 0x000000023f047899 */ /* 0x000fc80008011605 */
[----:B------:R-:W-:-:S04]  /*11180*/  UIMAD UR6, UR4, -0x6, UR6 ;  /* 0xfffffffa040678a4 */ /* 0x000fc8000f8e0206 */
[----:B------:R-:W-:-:S04]  /*11190*/  ULEA UR6, UR6, UR48, 0x3 ;  /* 0x0000003006067291 */ /* 0x000fc8000f8e183f */
[----:B------:R-:W-:-:S04]  /*111a0*/  UIADD3 UR6, UR6, 0x30, URZ ;  /* 0x0000003006067890 */ /* 0x000fc8000fffe03f */
[----:B------:R-:W-:-:S09]  /*111b0*/  UPRMT UR6, URZ, 0x654, UR6 ;  /* 0x000006543f067896 */ /* 0x000fd20008000006 */
[----:B------:R-:W-:Y:S01]  /*111c0*/  SYNCS.ARRIVE.TRANS64.RED.A1T0 RZ, [UR6], RZ ;  /* 0x000000ffffff79a7 */ /* 0x000fe20008100406 */
[----:B------:R-:W-:Y:S05]  /*111d0*/  @P0 BRA `(.L_x_32) ;  /* 0x0000000000040947 */ /* 0x000fea0003800000 */
[----:B------:R-:W-:Y:S01]  /*111e0*/  BPT.TRAP 0x1 ;  /* 0x000000040000795c */ /* 0x000fe20000300000 */
.L_x_32:
[----:B------:R-:W3:Y:S01]  /*111f0*/  LDL R24, [R1+0x4bc] ;  /* 0x0004bc0001187983 */ /* 0x000ee20000100800 */
[----:B------:R-:W-:Y:S02]  /*11200*/  UIADD3 UR51, UR50, UR51, URZ ;  /* 0x0000003332337290 */ /* 0x000fe4000fffe03f */
[----:B------:R-:W-:Y:S02]  /*11210*/  UIADD3 UR7, UR48, 0x100, URZ ;  /* 0x0000010030077890 */ /* 0x000fe4000fffe03f */
[----:B------:R-:W-:Y:S02]  /*11220*/  UISETP.GT.U32.AND UP0, UPT, UR51, 0x5, UPT ;  /* 0x000000053300788c */ /* 0x000fe4000bf04070 */
[----:B------:R-:W-:Y:S02]  /*11230*/  UISETP.GE.U32.AND UP1, UPT, UR50, 0x6, UPT ;  /* 0x000000063200788c */ /* 0x000fe4000bf26070 */
[----:B------:R-:W-:Y:S02]  /*11240*/  UISETP.LT.U32.AND UP0, UPT, UR50, 0x6, UP0 ;  /* 0x000000063200788c */ /* 0x000fe40008701070 */
[----:B------:R-:W-:-:S02]  /*11250*/  USHF.L.U32 UR41, UR52, 0x8, URZ ;  /* 0x0000000834297899 */ /* 0x000fc4000800063f */
[----:B------:R-:W-:Y:S02]  /*11260*/  USEL UR6, URZ, 0x1, !UP0 ;  /* 0x000000013f067887 */ /* 0x000fe4000c000000 */
[----:B------:R-:W-:Y:S02]  /*11270*/  ULOP3.LUT UP0, URZ, UR7, 0x9f, URZ, 0xc0, !UPT ;  /* 0x0000009f073f7892 */ /* 0x000fe4000f80c03f */
[----:B------:R-:W-:Y:S02]  /*11280*/  ULOP3.LUT UR36, UR36, UR6, URZ, 0x3c, !UPT ;  /* 0x0000000624247292 */ /* 0x000fe4000f8e3c3f */
[----:B------:R-:W-:Y:S02]  /*11290*/  @UP1 UIMAD.WIDE.U32 UR4, UR51, -0x55555555, URZ ;  /* 0xaaaaaaab330418a5 */ /* 0x000fe4000f8e003f */
[----:B------:R-:W-:Y:S02]  /*112a0*/  PLOP3.LUT P0, PT, PT, PT, UP0, 0x80, 0x0 ;  /* 0x000000000000781c */ /* 0x000fe40003f0f008 */
[----:B------:R-:W-:-:S04]  /*112b0*/  @UP1 USHF.R.U32.HI UR4, URZ, 0x2, UR5 ;  /* 0x000000023f041899 */ /* 0x000fc80008011605 */
[----:B------:R-:W-:Y:S01]  /*112c0*/  @UP1 ULOP3.LUT UR36, UR36, 0x1, UR4, 0x78, !UPT ;  /* 0x0000000124241892 */ /* 0x000fe2000f8e7804 */
[----:B---3--:R-:W-:-:S13]  /*112d0*/  R2UR UR42, R24 ;  /* 0x00000000182a72ca */ /* 0x008fda00000e0000 */
[----:B------:R-:W-:Y:S01]  /*112e0*/  USHF.L.U32 UR42, UR42, 0x8, URZ ;  /* 0x000000082a2a7899 */ /* 0x000fe2000800063f */
[----:B------:R-:W-:Y:S11]  /*112f0*/  @!P0 BRA `(.L_x_34) ;  /* 0x0000000000408947 */ /* 0x000ff60003800000 */
[----:B------:R-:W-:Y:S01]  /*11300*/  MOV R14, 0x0 ;  /* 0x00000000000e7802 */ /* 0x000fe20000000f00 */
[----:B------:R-:W-:Y:S01]  /*11310*/  ULDC.64 UR4, c[0x4][0x70] ;  /* 0x01001c0000047ab9 */ /* 0x000fe20000000a00 */
[----:B------:R-:W-:Y:S01]  /*11320*/  ULDC.64 UR6, c[0x4][0x78] ;  /* 0x01001e0000067ab9 */ /* 0x000fe20000000a00 */
[----:B------:R-:W-:Y:S01]  /*11330*/  ULDC.64 UR8, c[0x4][0x8] ;  /* 0x0100020000087ab9 */ /* 0x000fe20000000a00 */
[----:B------:R-:W-:Y:S02]  /*11340*/  MOV R4, UR4 ;  /* 0x0000000400047c02 */ /* 0x000fe40008000f00 */
[----:B------:R-:W1:Y:S01]  /*11350*/  LDC.64 R14, c[0x4][R14] ;  /* 0x010000000e0e7b82 */ /* 0x000e620000000a00 */
[----:B------:R-:W-:Y:S02]  /*11360*/  MOV R5, UR5 ;  /* 0x0000000500057c02 */ /* 0x000fe40008000f00 */
[----:B------:R-:W-:Y:S02]  /*11370*/  MOV R6, UR6 ;  /* 0x0000000600067c02 */ /* 0x000fe40008000f00 */
[----:B------:R-:W-:-:S02]  /*11380*/  MOV R7, UR7 ;  /* 0x0000000700077c02 */ /* 0x000fc40008000f00 */
[----:B------:R-:W-:Y:S02]  /*11390*/  MOV R10, UR8 ;  /* 0x00000008000a7c02 */ /* 0x000fe40008000f00 */
[----:B------:R-:W-:Y:S02]  /*113a0*/  MOV R11, UR9 ;  /* 0x00000009000b7c02 */ /* 0x000fe40008000f00 */
[----:B------:R-:W-:Y:S02]  /*113b0*/  MOV R8, 0x70 ;  /* 0x0000007000087802 */ /* 0x000fe40000000f00 */
[----:B------:R-:W-:Y:S02]  /*113c0*/  MOV R12, 0x1 ;  /* 0x00000001000c7802 */ /* 0x000fe40000000f00 */
[----:B------:R-:W-:-:S07]  /*113d0*/  MOV R13, RZ ;  /* 0x000000ff000d7202 */ /* 0x000fce0000000f00 */
[----:B------:R-:W-:-:S07]  /*113e0*/  LEPC R20, `(.L_x_34) ;  /* 0x000000001014794e */ /* 0x000fce0000000000 */
[----:B-12--5:R-:W-:Y:S05]  /*113f0*/  CALL.ABS.NOINC R14 ;  /* 0x000000000e007343 */ /* 0x026fea0003c00000 */
.L_x_34:
[----:B------:R-:W-:-:S04]  /*11400*/  UIADD3 UR4, UR48, 0x4100, URZ ;  /* 0x0000410030047890 */ /* 0x000fc8000fffe03f */
[----:B------:R-:W-:-:S06]  /*11410*/  ULOP3.LUT UP0, URZ, UR4, 0x9f, URZ, 0xc0, !UPT ;  /* 0x0000009f043f7892 */ /* 0x000fcc000f80c03f */
[----:B------:R-:W-:-:S13]  /*11420*/  PLOP3.LUT P0, PT, PT, PT, UP0, 0x80, 0x0 ;  /* 0x000000000000781c */ /* 0x000fda0003f0f008 */
[----:B------:R-:W-:Y:S05]  /*11430*/  @!P0 BRA `(.L_x_35) ;  /* 0x0000000000408947 */ /* 0x000fea0003800000 */
        /* <DEDUP_REMOVED lines=16> */
.L_x_35:
[----:B------:R-:W1:Y:S01]  /*11540*/  S2R R20, SR_TID.X ;  /* 0x0000000000147919 */ /* 0x000e620000002100 */
[----:B------:R-:W3:Y:S01]  /*11550*/  LDC.64 R4, c[0x0][0x590] ;  /* 0x00016400ff047b82 */ /* 0x000ee20000000a00 */
[----:B------:R-:W-:-:S07]  /*11560*/  ULDC UR4, c[0x0][0x284] ;  /* 0x0000a10000047ab9 */ /* 0x000fce0000000800 */
[----:B------:R-:W4:Y:S01]  /*11570*/  LDC R0, c[0x0][0x288] ;  /* 0x0000a200ff007b82 */ /* 0x000f220000000800 */
[----:B---3--:R-:W-:-:S04]  /*11580*/  ISETP.NE.U32.AND P2, PT, R4, RZ, PT ;  /* 0x000000ff0400720c */ /* 0x008fc80003f45070 */
[----:B------:R-:W-:Y:S02]  /*11590*/  ISETP.NE.AND.EX P2, PT, R5, RZ, PT, P2 ;  /* 0x000000ff0500720c */ /* 0x000fe40003f45320 */
[----:B-1----:R-:W-:Y:S02]  /*115a0*/  SHF.R.U32.HI R14, RZ, 0x2, R20 ;  /* 0x00000002ff0e7819 */ /* 0x002fe40000011614 */
[C---:B------:R-:W-:Y:S02]  /*115b0*/  LOP3.LUT R15, R20.reuse, 0xe0, RZ, 0xc0, !PT ;  /* 0x000000e0140f7812 */ /* 0x040fe400078ec0ff */
[----:B------:R-:W-:Y:S02]  /*115c0*/  LOP3.LUT R3, R20, 0x3, RZ, 0xc0, !PT ;  /* 0x0000000314037812 */ /* 0x000fe400078ec0ff */
[----:B------:R-:W-:Y:S02]  /*115d0*/  LOP3.LUT R14, R14, 0x7, RZ, 0xc0, !PT ;  /* 0x000000070e0e7812 */ /* 0x000fe400078ec0ff */
[----:B------:R-:W-:Y:S01]  /*115e0*/  SHF.R.U32.HI R6, RZ, 0x1, R15 ;  /* 0x00000001ff067819 */ /* 0x000fe2000001160f */
[----:B----4-:R-:W-:Y:S01]  /*115f0*/  IMAD R3, R3, -0x2, R0 ;  /* 0xfffffffe03037824 */ /* 0x010fe200078e0200 */
[----:B------:R-:W-:-:S02]  /*11600*/  MOV R0, UR52 ;  /* 0x0000003400007c02 */ /* 0x000fc40008000f00 */
[----:B------:R-:W-:-:S03]  /*11610*/  IADD3 R6, -R6, UR4, -R14 ;  /* 0x0000000406067c10 */ /* 0x000fc6000fffe90e */
[----:B------:R-:W-:Y:S02]  /*11620*/  IMAD R12, R0, -0x100, R3 ;  /* 0xffffff00000c7824 */ /* 0x000fe400078e0203 */
[----:B------:R-:W-:Y:S01]  /*11630*/  IMAD R6, R24, -0x100, R6 ;  /* 0xffffff0018067824 */ /* 0x000fe200078e0206 */
[----:B------:R-:W-:Y:S06]  /*11640*/  @!P2 BRA `(.L_x_36) ;  /* 0x00000000008ca947 */ /* 0x000fec0003800000 */
[----:B------:R-:W-:Y:S02]  /*11650*/  ULDC.64 UR4, c[0x0][0x588] ;  /* 0x0001620000047ab9 */ /* 0x000fe40000000a00 */
[----:B------:R-:W-:-:S04]  /*11660*/  ISETP.NE.U32.AND P0, PT, RZ, UR4, PT ;  /* 0x00000004ff007c0c */ /* 0x000fc8000bf05070 */
[----:B------:R-:W-:-:S13]  /*11670*/  ISETP.NE.AND.EX P0, PT, RZ, UR5, PT, P0 ;  /* 0x00000005ff007c0c */ /* 0x000fda000bf05300 */
[----:B------:R-:W-:Y:S05]  /*11680*/  @!P0 BRA `(.L_x_37) ;  /* 0x0000000000408947 */ /* 0x000fea0003800000 */
[----:B------:R-:W1:Y:S01]  /*11690*/  LDC.64 R8, c[0x0][0x588] ;  /* 0x00016200ff087b82 */ /* 0x000e620000000a00 */
[----:B-----5:R-:W-:-:S04]  /*116a0*/  IMAD R2, R4, UR43, RZ ;  /* 0x0000002b04027c24 */ /* 0x020fc8000f8e02ff */
[----:B-1----:R-:W-:-:S05]  /*116b0*/  IMAD.WIDE R2, R2, 0x4, R8 ;  /* 0x0000000402027825 */ /* 0x002fca00078e0208 */
[----:B------:R1:W3:Y:S01]  /*116c0*/  LDG.E R7, desc[UR56][R2.64] ;  /* 0x0000003802077981 */ /* 0x0002e2000c1e1900 */
[----:B------:R-:W-:-:S04]  /*116d0*/  MOV R0, 0x1 ;  /* 0x0000000100007802 */ /* 0x000fc80000000f00 */
[----:B------:R-:W-:Y:S02]  /*116e0*/  PRMT R8, R0, 0x7610, R8 ;  /* 0x0000761000087816 */ /* 0x000fe40000000008 */
[----:B-1----:R-:W-:-:S03]  /*116f0*/  MOV R3, 0x1 ;  /* 0x0000000100037802 */ /* 0x002fc60000000f00 */
[----:B------:R-:W-:Y:S01]  /*11700*/  STL.S16 [R1+0x4c0], R8 ;  /* 0x0004c00801007387 */ /* 0x000fe20000100600 */
[----:B------:R-:W-:Y:S02]  /*11710*/  MOV R2, 0x1 ;  /* 0x0000000100027802 */ /* 0x000fe40000000f00 */
[----:B------:R-:W-:Y:S01]  /*11720*/  PRMT R0, R3, 0x7610, R0 ;  /* 0x0000761003007816 */ /* 0x000fe20000000000 */
[----:B---3--:R-:W-:Y:S04]  /*11730*/  STL [R1+0x4a0], R7 ;  /* 0x0004a00701007387 */ /* 0x008fe80000100800 */
[----:B------:R1:W-:Y:S04]  /*11740*/  STL.S16 [R1+0x4b8], R2 ;  /* 0x0004b80201007387 */ /* 0x0003e80000100600 */
[----:B------:R3:W-:Y:S04]  /*11750*/  STL.S16 [R1+0x4b4], R0 ;  /* 0x0004b40001007387 */ /* 0x0007e80000100600 */
[----:B------:R3:W-:Y:S01]  /*11760*/  STL [R1+0x4b0], R7 ;  /* 0x0004b00701007387 */ /* 0x0007e20000100800 */
[----:B-1----:R-:W-:Y:S01]  /*11770*/  MOV R2, R7 ;  /* 0x0000000700027202 */ /* 0x002fe20000000f00 */
[----:B------:R-:W-:Y:S06]  /*11780*/  BRA `(.L_x_36) ;  /* 0x00000000003c7947 */ /* 0x000fec0003800000 */
.L_x_37:
[----:B------:R-:W-:Y:S01]  /*11790*/  MOV R0, 0x1 ;  /* 0x0000000100007802 */ /* 0x000fe20000000f00 */
[----:B------:R-:W-:Y:S01]  /*117a0*/  ULDC UR4, c[0x0][0x580] ;  /* 0x0001600000047ab9 */ /* 0x000fe20000000800 */
[----:B-----5:R-:W-:Y:S02]  /*117b0*/  MOV R2, 0x1 ;  /* 0x0000000100027802 */ /* 0x020fe40000000f00 */
[----:B------:R-:W-:Y:S02]  /*117c0*/  PRMT R7, R0, 0x7610, R7 ;  /* 0x0000761000077816 */ /* 0x000fe40000000007 */
[----:B------:R-:W-:Y:S02]  /*117d0*/  MOV R3, 0x1 ;  /* 0x0000000100037802 */ /* 0x000fe40000000f00 */
[----:B------:R-:W-:Y:S01]  /*117e0*/  PRMT R0, R2, 0x7610, R0 ;  /* 0x0000761002007816 */ /* 0x000fe20000000000 */
[----:B------:R-:W-:Y:S01]  /*117f0*/  STL.S16 [R1+0x4c0], R7 ;  /* 0x0004c00701007387 */ /* 0x000fe20000100600 */
[----:B------:R-:W-:-:S02]  /*11800*/  PRMT R2, R3, 0x7610, R2 ;  /* 0x0000761003027816 */ /* 0x000fc40000000002 */
[----:B------:R-:W-:Y:S01]  /*11810*/  MOV R3, UR4 ;  /* 0x0000000400037c02 */ /* 0x000fe20008000f00 */
[----:B------:R1:W-:Y:S04]  /*11820*/  STL.S16 [R1+0x4b8], R0 ;  /* 0x0004b80001007387 */ /* 0x0003e80000100600 */
[----:B------:R3:W-:Y:S04]  /*11830*/  STL.S16 [R1+0x4b4], R2 ;  /* 0x0004b40201007387 */ /* 0x0007e80000100600 */
[----:B------:R4:W-:Y:S01]  /*11840*/  STL [R1+0x4a0], R3 ;  /* 0x0004a00301007387 */ /* 0x0009e20000100800 */
[----:B-1----:R-:W-:-:S02]  /*11850*/  MOV R0, UR4 ;  /* 0x0000000400007c02 */ /* 0x002fc40008000f00 */
[----:B---3--:R-:W-:-:S03]  /*11860*/  MOV R2, UR4 ;  /* 0x0000000400027c02 */ /* 0x008fc60008000f00 */
[----:B------:R4:W-:Y:S04]  /*11870*/  STL [R1+0x4b0], R0 ;  /* 0x0004b00001007387 */ /* 0x0009e80000100800 */
.L_x_36:
[----:B------:R-:W1:Y:S02]  /*11880*/  LDC.64 R8, c[0x0][0x5b0] ;  /* 0x00016c00ff087b82 */ /* 0x000e640000000a00 */
[----:B-1----:R-:W-:-:S04]  /*11890*/  ISETP.NE.U32.AND P0, PT, R8, RZ, PT ;  /* 0x000000ff0800720c */ /* 0x002fc80003f05070 */
[----:B------:R-:W-:-:S13]  /*118a0*/  ISETP.NE.AND.EX P0, PT, R9, RZ, PT, P0 ;  /* 0x000000ff0900720c */ /* 0x000fda0003f05300 */
[----:B------:R-:W-:Y:S05]  /*118b0*/  @!P0 BRA `(.L_x_38) ;  /* 0x00000000002c8947 */ /* 0x000fea0003800000 */
[----:B------:R-:W-:Y:S02]  /*118c0*/  ULDC.64 UR4, c[0x0][0x5a8] ;  /* 0x00016a0000047ab9 */ /* 0x000fe40000000a00 */
[----:B------:R-:W-:-:S04]  /*118d0*/  ISETP.NE.U32.AND P0, PT, RZ, UR4, PT ;  /* 0x00000004ff007c0c */ /* 0x000fc8000bf05070 */
[----:B------:R-:W-:-:S13]  /*118e0*/  ISETP.NE.AND.EX P0, PT, RZ, UR5, PT, P0 ;  /* 0x00000005ff007c0c */ /* 0x000fda000bf05300 */
[----:B------:R-:W-:Y:S05]  /*118f0*/  @!P0 BRA `(.L_x_39) ;  /* 0x0000000000148947 */ /* 0x000fea0003800000 */
[----:B------:R-:W1:Y:S01]  /*11900*/  LDC.64 R10, c[0x0][0x5a8] ;  /* 0x00016a00ff0a7b82 */ /* 0x000e620000000a00 */
[----:B------:R-:W-:-:S04]  /*11910*/  IMAD R8, R8, UR43, RZ ;  /* 0x0000002b08087c24 */ /* 0x000fc8000f8e02ff */
[----:B-1----:R-:W-:-:S05]  /*11920*/  IMAD.WIDE R8, R8, 0x4, R10 ;  /* 0x0000000408087825 */ /* 0x002fca00078e020a */
[----:B-----5:R1:W5:Y:S01]  /*11930*/  LDG.E R16, desc[UR56][R8.64] ;  /* 0x0000003808107981 */ /* 0x020362000c1e1900 */
[----:B------:R-:W-:Y:S05]  /*11940*/  BRA `(.L_x_38) ;  /* 0x0000000000087947 */ /* 0x000fea0003800000 */
.L_x_39:
[----:B------:R-:W-:Y:S02]  /*11950*/  ULDC UR4, c[0x0][0x5a0] ;  /* 0x0001680000047ab9 */ /* 0x000fe40000000800 */
[----:B-----5:R-:W-:-:S07]  /*11960*/  MOV R16, UR4 ;  /* 0x0000000400107c02 */ /* 0x020fce0008000f00 */
.L_x_38:
[----:B-1----:R-:W2:Y:S01]  /*11970*/  LDL R8, [R1+0x4b4] ;  /* 0x0004b40001087983 */ /* 0x002ea20000100800 */
[----:B------:R-:W1:Y:S01]  /*11980*/  LDC.64 R10, c[0x0][0x5c0] ;  /* 0x00017000ff0a7b82 */ /* 0x000e620000000a00 */
[----:B------:R-:W-:Y:S02]  /*11990*/  ULDC.64 UR4, c[0x0][0x588] ;  /* 0x0001620000047ab9 */ /* 0x000fe40000000a00 */
[----:B---3--:R-:W3:Y:S04]  /*119a0*/  LDL.LU R7, [R1+0x4b0] ;  /* 0x0004b00001077983 */ /* 0x008ee80000300800 */
[----:B----4-:R-:W4:Y:S01]  /*119b0*/  LDL R0, [R1+0x4a0] ;  /* 0x0004a00001007983 */ /* 0x010f220000100800 */
[----:B------:R-:W1:Y:S01]  /*119c0*/  LDC R3, c[0x0][0x5c8] ;  /* 0x00017200ff037b82 */ /* 0x000e620000000800 */
[----:B------:R-:W-:-:S02]  /*119d0*/  ISETP.NE.U32.AND P4, PT, RZ, UR4, PT ;  /* 0x00000004ff007c0c */ /* 0x000fc4000bf85070 */
[----:B------:R-:W-:Y:S02]  /*119e0*/  ISETP.EQ.U32.AND P3, PT, R4, RZ, PT ;  /* 0x000000ff0400720c */ /* 0x000fe40003f62070 */
[----:B------:R-:W-:Y:S02]  /*119f0*/  ISETP.NE.AND.EX P4, PT, RZ, UR5, PT, P4 ;  /* 0x00000005ff007c0c */ /* 0x000fe4000bf85340 */
[----:B------:R-:W-:Y:S02]  /*11a00*/  PLOP3.LUT P1, PT, PT, PT, PT, 0x8, 0x0 ;  /* 0x000000000000781c */ /* 0x000fe40003f2e170 */
[----:B------:R-:W-:Y:S02]  /*11a10*/  ISETP.EQ.OR.EX P3, PT, R5, RZ, !P4, P3 ;  /* 0x000000ff0500720c */ /* 0x000fe40006762730 */
[----:B------:R-:W-:Y:S02]  /*11a20*/  PLOP3.LUT P4, PT, P4, PT, PT, 0x8, 0x0 ;  /* 0x000000000000781c */ /* 0x000fe4000278e170 */
[----:B-1----:R-:W-:-:S04]  /*11a30*/  ISETP.NE.U32.AND P0, PT, R10, RZ, PT ;  /* 0x000000ff0a00720c */ /* 0x002fc80003f05070 */
[----:B------:R-:W-:-:S04]  /*11a40*/  ISETP.NE.AND.EX P0, PT, R11, RZ, PT, P0 ;  /* 0x000000ff0b00720c */ /* 0x000fc80003f05300 */
[----:B------:R-:W-:Y:S02]  /*11a50*/  FSEL R3, R3, RZ, !P0 ;  /* 0x000000ff03037208 */ /* 0x000fe40004000000 */
[----:B--2---:R-:W-:-:S04]  /*11a60*/  LOP3.LUT P5, RZ, R8, 0xff, RZ, 0xc0, !PT ;  /* 0x000000ff08ff7812 */ /* 0x004fc800078ac0ff */
[-C--:B---3-5:R-:W-:Y:S02]  /*11a70*/  FSEL R13, R2, R7.reuse, !P5 ;  /* 0x00000007020d7208 */ /* 0x0a8fe40006800000 */
[C---:B----4-:R-:W-:Y:S02]  /*11a80*/  FSEL R7, R0.reuse, R7, !P2 ;  /* 0x0000000700077208 */ /* 0x050fe40005000000 */
[----:B------:R-:W-:-:S03]  /*11a90*/  FSEL R13, R0, R13, !P2 ;  /* 0x0000000d000d7208 */ /* 0x000fc60005000000 */
[----:B------:R1:W-:Y:S01]  /*11aa0*/  STL [R1+0x4b0], R7 ;  /* 0x0004b00701007387 */ /* 0x0003e20000100800 */
[----:B------:R-:W-:Y:S05]  /*11ab0*/  @!P3 BRA `(.L_x_40) ;  /* 0x000000000048b947 */ /* 0x000fea0003800000 */
[----:B------:R-:W-:Y:S04]  /*11ac0*/  BSSY B0, `(.L_x_40) ;  /* 0x0000011000007945 */ /* 0x000fe80003800000 */
[----:B------:R-:W-:Y:S05]  /*11ad0*/  @!P2 BRA `(.L_x_41) ;  /* 0x000000000030a947 */ /* 0x000fea0003800000 */
[----:B-1----:R-:W2:Y:S01]  /*11ae0*/  LDL R7, [R1+0x4b8] ;  /* 0x0004b80001077983 */ /* 0x002ea20000100800 */
[----:B------:R-:W-:Y:S02]  /*11af0*/  PRMT R5, RZ, 0x7610, R5 ;  /* 0x00007610ff057816 */ /* 0x000fe40000000005 */
[----:B------:R-:W-:-:S03]  /*11b00*/  PLOP3.LUT P1, PT, P4, PT, PT, 0x80, 0x0 ;  /* 0x000000000000781c */ /* 0x000fc6000272f070 */
[----:B------:R3:W-:Y:S01]  /*11b10*/  STL.S16 [R1+0x4b4], R5 ;  /* 0x0004b40501007387 */ /* 0x0007e20000100600 */
[----:B--2---:R-:W-:-:S13]  /*11b20*/  LOP3.LUT P3, RZ, R7, 0xff, RZ, 0xc0, !PT ;  /* 0x000000ff07ff7812 */ /* 0x004fda000786c0ff */
[----:B---3--:R-:W-:Y:S05]  /*11b30*/  @!P3 BRA `(.L_x_42) ;  /* 0x000000000024b947 */ /* 0x008fea0003800000 */
[----:B------:R-:W-:Y:S01]  /*11b40*/  PRMT R4, R7, 0x7610, R4 ;  /* 0x0000761007047816 */ /* 0x000fe20000000004 */
[----:B------:R3:W-:Y:S01]  /*11b50*/  STL [R1+0x4b0], R0 ;  /* 0x0004b00001007387 */ /* 0x0007e20000100800 */
[----:B------:R-:W-:Y:S02]  /*11b60*/  FSETP.EQ.AND P1, PT, R0, RZ, PT ;  /* 0x000000ff0000720b */ /* 0x000fe40003f22000 */
[----:B------:R-:W-:Y:S01]  /*11b70*/  MOV R13, R0 ;  /* 0x00000000000d7202 */ /* 0x000fe20000000f00 */
[----:B------:R3:W-:Y:S01]  /*11b80*/  STL.S16 [R1+0x4b4], R4 ;  /* 0x0004b40401007387 */ /* 0x0007e20000100600 */
[----:B------:R-:W-:Y:S09]  /*11b90*/  BRA `(.L_x_42) ;  /* 0x00000000000c7947 */ /* 0x000ff20003800000 */
.L_x_41:
[----:B------:R2:W-:Y:S01]  /*11ba0*/  STL [R1+0x4b0], R0 ;  /* 0x0004b00001007387 */ /* 0x0005e20000100800 */
[----:B------:R-:W-:Y:S02]  /*11bb0*/  FSETP.EQ.AND P1, PT, R0, RZ, PT ;  /* 0x000000ff0000720b */ /* 0x000fe40003f22000 */
[----:B------:R-:W-:-:S11]  /*11bc0*/  MOV R13, R0 ;  /* 0x00000000000d7202 */ /* 0x000fd60000000f00 */
.L_x_42:
[----:B------:R-:W-:Y:S05]  /*11bd0*/  BSYNC B0 ;  /* 0x0000000000007941 */ /* 0x000fea0003800000 */
.L_x_40:
[----:B------:R-:W-:Y:S04]  /*11be0*/  BSSY B0, `(.L_x_43) ;  /* 0x0000014000007945 */ /* 0x000fe80003800000 */
[----:B------:R-:W-:Y:S05]  /*11bf0*/  @!P2 BRA `(.L_x_44) ;  /* 0x00000000003ca947 */ /* 0x000fea0003800000 */
[----:B------:R-:W4:Y:S01]  /*11c00*/  LDL R5, [R1+0x4c0] ;  /* 0x0004c00001057983 */ /* 0x000f220000100800 */
[----:B------:R-:W-:Y:S02]  /*11c10*/  PRMT R8, RZ, 0x7610, R8 ;  /* 0x00007610ff087816 */ /* 0x000fe40000000008 */
[----:B------:R-:W-:-:S03]  /*11c20*/  PRMT R9, RZ, 0x7610, R9 ;  /* 0x00007610ff097816 */ /* 0x000fc60000000009 */
[----:B------:R1:W-:Y:S04]  /*11c30*/  STL.S16 [R1+0x4b4], R8 ;  /* 0x0004b40801007387 */ /* 0x0003e80000100600 */
[----:B------:R1:W-:Y:S01]  /*11c40*/  STL.S16 [R1+0x4b8], R9 ;  /* 0x0004b80901007387 */ /* 0x0003e20000100600 */
[----:B----4-:R-:W-:-:S13]  /*11c50*/  LOP3.LUT P2, RZ, R5, 0xff, RZ, 0xc0, !PT ;  /* 0x000000ff05ff7812 */ /* 0x010fda000784c0ff */
[----:B-1----:R-:W-:Y:S05]  /*11c60*/  @!P2 BRA `(.L_x_45) ;  /* 0x00000000002ca947 */ /* 0x002fea0003800000 */
[C---:B------:R-:W-:Y:S01]  /*11c70*/  PRMT R7, R5.reuse, 0x7610, R7 ;  /* 0x0000761005077816 */ /* 0x040fe20000000007 */
[----:B------:R1:W-:Y:S01]  /*11c80*/  STL [R1+0x4b0], R0 ;  /* 0x0004b00001007387 */ /* 0x0003e20000100800 */
[----:B---3--:R-:W-:Y:S02]  /*11c90*/  PRMT R4, R5, 0x7610, R4 ;  /* 0x0000761005047816 */ /* 0x008fe40000000004 */
[----:B------:R-:W-:Y:S01]  /*11ca0*/  FSETP.EQ.AND P4, PT, R0, RZ, PT ;  /* 0x000000ff0000720b */ /* 0x000fe20003f82000 */
[----:B------:R1:W-:Y:S01]  /*11cb0*/  STL.S16 [R1+0x4b8], R7 ;  /* 0x0004b80701007387 */ /* 0x0003e20000100600 */
[----:B------:R-:W-:-:S03]  /*11cc0*/  MOV R13, R0 ;  /* 0x00000000000d7202 */ /* 0x000fc60000000f00 */
[----:B------:R1:W-:Y:S01]  /*11cd0*/  STL.S16 [R1+0x4b4], R4 ;  /* 0x0004b40401007387 */ /* 0x0003e20000100600 */
[----:B------:R-:W-:Y:S07]  /*11ce0*/  BRA `(.L_x_45) ;  /* 0x00000000000c7947 */ /* 0x000fee0003800000 */
.L_x_44:
[----:B------:R4:W-:Y:S01]  /*11cf0*/  STL [R1+0x4b0], R0 ;  /* 0x0004b00001007387 */ /* 0x0009e20000100800 */
[----:B------:R-:W-:Y:S02]  /*11d00*/  FSETP.EQ.AND P4, PT, R0, RZ, PT ;  /* 0x000000ff0000720b */ /* 0x000fe40003f82000 */
[----:B------:R-:W-:-:S11]  /*11d10*/  MOV R13, R0 ;  /* 0x00000000000d7202 */ /* 0x000fd60000000f00 */
.L_x_45:
[----:B------:R-:W-:Y:S05]  /*11d20*/  BSYNC B0 ;  /* 0x0000000000007941 */ /* 0x000fea0003800000 */
.L_x_43:
[-C--:B------:R-:W-:Y:S02]  /*11d30*/  MOV R5, R3.reuse ;  /* 0x0000000300057202 */ /* 0x080fe40000000f00 */
[-C--:B-1----:R-:W-:Y:S02]  /*11d40*/  MOV R7, R3.reuse ;  /* 0x0000000300077202 */ /* 0x082fe40000000f00 */
[----:B------:R-:W-:Y:S01]  /*11d50*/  MOV R9, R3 ;  /* 0x0000000300097202 */ /* 0x000fe20000000f00 */
[----:B------:R-:W-:Y:S06]  /*11d60*/  @!P0 BRA `(.L_x_46) ;  /* 0x0000000000888947 */ /* 0x000fec0003800000 */
[----:B------:R-:W1:Y:S01]  /*11d70*/  LDC.64 R8, c[0x0][0x5d0] ;  /* 0x00017400ff087b82 */ /* 0x000e620000000a00 */
[----:B--234-:R-:W-:Y:S01]  /*11d80*/  SHF.R.U32.HI R0, RZ, 0x5, R15 ;  /* 0x00000005ff007819 */ /* 0x01cfe2000001160f */
[----:B------:R-:W-:-:S03]  /*11d90*/  USHF.R.S32.HI UR4, URZ, 0x1f, UR43 ;  /* 0x0000001f3f047899 */ /* 0x000fc6000801142b */
[----:B------:R-:W-:-:S04]  /*11da0*/  SHF.L.U32 R0, R0, 0x4, RZ ;  /* 0x0000000400007819 */ /* 0x000fc800000006ff */
[----:B------:R-:W-:-:S04]  /*11db0*/  LOP3.LUT R0, R0, 0xfffffff0, R14, 0xe2, !PT ;  /* 0xfffffff000007812 */ /* 0x000fc800078ee20e */
[----:B------:R-:W-:Y:S02]  /*11dc0*/  IADD3 R4, R0, UR42, RZ ;  /* 0x0000002a00047c10 */ /* 0x000fe4000fffe0ff */
[----:B------:R-:W-:Y:S02]  /*11dd0*/  MOV R0, RZ ;  /* 0x000000ff00007202 */ /* 0x000fe40000000f00 */
[----:B------:R-:W-:-:S03]  /*11de0*/  SHF.R.S32.HI R5, RZ, 0x1f, R4 ;  /* 0x0000001fff057819 */ /* 0x000fc60000011404 */
[----:B-1----:R-:W-:-:S04]  /*11df0*/  IMAD.WIDE.U32 R4, R8, UR43, R4 ;  /* 0x0000002b08047c25 */ /* 0x002fc8000f8e0004 */
[----:B------:R-:W-:Y:S01]  /*11e00*/  IMAD R8, R8, UR4, RZ ;  /* 0x0000000408087c24 */ /* 0x000fe2000f8e02ff */
[----:B------:R-:W-:-:S03]  /*11e10*/  IADD3 R4, P0, R4, R10, RZ ;  /* 0x0000000a04047210 */ /* 0x000fc60007f1e0ff */
[----:B------:R-:W-:-:S05]  /*11e20*/  IMAD R8, R9, UR43, R8 ;  /* 0x0000002b09087c24 */ /* 0x000fca000f8e0208 */
[----:B------:R-:W-:Y:S02]  /*11e30*/  IADD3.X R5, R11, R5, R8, P0, !PT ;  /* 0x000000050b057210 */ /* 0x000fe400007fe408 */
[----:B------:R-:W-:-:S04]  /*11e40*/  ISETP.GE.AND P0, PT, R12, 0x1, PT ;  /* 0x000000010c00780c */ /* 0x000fc80003f06270 */
[C---:B------:R-:W-:Y:S02]  /*11e50*/  ISETP.LT.OR P2, PT, R6.reuse, 0x9, !P0 ;  /* 0x000000090600780c */ /* 0x040fe40004741670 */
[C---:B------:R-:W-:Y:S02]  /*11e60*/  ISETP.LT.OR P5, PT, R6.reuse, 0x1, !P0 ;  /* 0x000000010600780c */ /* 0x040fe400047a1670 */
[C---:B------:R-:W-:Y:S02]  /*11e70*/  ISETP.LT.OR P3, PT, R6.reuse, 0x81, !P0 ;  /* 0x000000810600780c */ /* 0x040fe40004761670 */
[----:B------:R-:W-:-:S07]  /*11e80*/  ISETP.LT.OR P0, PT, R6, 0x89, !P0 ;  /* 0x000000890600780c */ /* 0x000fce0004701670 */
[----:B------:R-:W2:Y:S04]  /*11e90*/  @!P2 LDG.E.U8 R3, desc[UR56][R4.64+0x8] ;  /* 0x000008380403a981 */ /* 0x000ea8000c1e1100 */
[----:B------:R-:W3:Y:S04]  /*11ea0*/  @!P5 LDG.E.U8 R0, desc[UR56][R4.64] ;  /* 0x000000380400d981 */ /* 0x000ee8000c1e1100 */
[----:B------:R-:W4:Y:S04]  /*11eb0*/  @!P3 LDG.E.U8 R6, desc[UR56][R4.64+0x80] ;  /* 0x000080380406b981 */ /* 0x000f28000c1e1100 */
[----:B------:R-:W5:Y:S01]  /*11ec0*/  @!P0 LDG.E.U8 R4, desc[UR56][R4.64+0x88] ;  /* 0x0000883804048981 */ /* 0x000f62000c1e1100 */
[----:B--2---:R-:W-:-:S04]  /*11ed0*/  @!P2 SHF.L.U32 R3, R3, 0x8, RZ ;  /* 0x000000080303a819 */ /* 0x004fc800000006ff */
[----:B---3--:R-:W-:-:S04]  /*11ee0*/  @!P2 LOP3.LUT R0, R0, R3, RZ, 0xfc, !PT ;  /* 0x000000030000a212 */ /* 0x008fc800078efcff */
[----:B------:R-:W-:-:S04]  /*11ef0*/  @!P3 LOP3.LUT R3, R0, 0xff00ffff, RZ, 0xc0, !PT ;  /* 0xff00ffff0003b812 */ /* 0x000fc800078ec0ff */
[----:B----4-:R-:W-:-:S04]  /*11f00*/  @!P3 LEA R0, R6, R3, 0x10 ;  /* 0x000000030600b211 */ /* 0x010fc800078e80ff */
[----:B------:R-:W-:-:S04]  /*11f10*/  @!P0 LOP3.LUT R3, R0, 0xffffff, RZ, 0xc0, !PT ;  /* 0x00ffffff00038812 */ /* 0x000fc800078ec0ff */
[----:B-----5:R-:W-:-:S04]  /*11f20*/  @!P0 PRMT R0, R4, 0x654, R3 ;  /* 0x0000065404008816 */ /* 0x020fc80000000003 */
[-C--:B------:R-:W-:Y:S02]  /*11f30*/  F2FP.F16.E4M3.UNPACK_B R4, R0.reuse ;  /* 0x00000000ff04723e */ /* 0x080fe400020006ff */
[----:B------:R-:W-:-:S03]  /*11f40*/  F2FP.F16.E4M3.UNPACK_B R0, R0.H1 ;  /* 0x00000000ff00723e */ /* 0x000fc600030006ff */
[--C-:B------:R-:W-:Y:S02]  /*11f50*/  HADD2.F32 R3, -RZ, R4.reuse.H0_H0 ;  /* 0x20000004ff037230 */ /* 0x100fe40000004100 */
[----:B------:R-:W-:Y:S02]  /*11f60*/  HADD2.F32 R5, -RZ, R4.H1_H1 ;  /* 0x30000004ff057230 */ /* 0x000fe40000004100 */
[--C-:B------:R-:W-:Y:S02]  /*11f70*/  HADD2.F32 R7, -RZ, R0.reuse.H0_H0 ;  /* 0x20000000ff077230 */ /* 0x100fe40000004100 */
[----:B------:R-:W-:-:S07]  /*11f80*/  HADD2.F32 R9, -RZ, R0.H1_H1 ;  /* 0x30000000ff097230 */ /* 0x000fce0000004100 */
.L_x_46:
[----:B------:R-:W-:Y:S01]  /*11f90*/  BSSY B0, `(.L_x_47) ;  /* 0x000003c000007945 */ /* 0x000fe20003800000 */
[----:B--234-:R-:W-:Y:S02]  /*11fa0*/  MOV R0, RZ ;  /* 0x000000ff00007202 */ /* 0x01cfe40000000f00 */
[----:B------:R-:W-:Y:S02]  /*11fb0*/  MOV R4, RZ ;  /* 0x000000ff00047202 */ /* 0x000fe40000000f00 */
[----:B------:R-:W-:Y:S02]  /*11fc0*/  MOV R6, RZ ;  /* 0x000000ff00067202 */ /* 0x000fe40000000f00 */
[----:B------:R-:W-:Y:S01]  /*11fd0*/  MOV R8, RZ ;  /* 0x000000ff00087202 */ /* 0x000fe20000000f00 */
[----:B------:R-:W-:Y:S06]  /*11fe0*/  @P1 BRA `(.L_x_48) ;  /* 0x0000000000d81947 */ /* 0x000fec0003800000 */
[----:B------:R-:W-:-:S04]  /*11ff0*/  MOV R0, UR44 ;  /* 0x0000002c00007c02 */ /* 0x000fc80008000f00 */
[----:B------:R-:W-:-:S13]  /*12000*/  ISETP.NE.AND P2, PT, R0, 0x3, PT ;  /* 0x000000030000780c */ /* 0x000fda0003f45270 */
[----:B------:R-:W-:Y:S05]  /*12010*/  @!P2 BRA `(.L_x_49) ;  /* 0x000000000004a947 */ /* 0x000fea0003800000 */
[----:B------:R-:W-:Y:S01]  /*12020*/  BPT.TRAP 0x1 ;  /* 0x000000040000795c */ /* 0x000fe20000300000 */
.L_x_49:
[----:B------:R-:W-:Y:S01]  /*12030*/  LEA R10, R18, UR48, 0x3 ;  /* 0x00000030120a7c11 */ /* 0x000fe2000f8e18ff */
[----:B------:R-:W-:Y:S01]  /*12040*/  BSSY B1, `(.L_x_50) ;  /* 0x0000004000017945 */ /* 0x000fe20003800000 */
[----:B------:R-:W-:-:S04]  /*12050*/  SHF.L.U32 R0, R19, 0x1f, RZ ;  /* 0x0000001f13007819 */ /* 0x000fc800000006ff */
[----:B------:R-:W1:Y:S02]  /*12060*/  SYNCS.PHASECHK.TRANS64.TRYWAIT P0, [R10+URZ+0x60], R0 ;  /* 0x000060000a0075a7 */ /* 0x000e64000800017f */
[----:B-1----:R-:W-:Y:S05]  /*12070*/  @!P0 BRA `(.L_x_51) ;  /* 0x000000e400d88947 */ /* 0x002fea0003800000 */
.L_x_373:
[----:B------:R-:W-:Y:S05]  /*12080*/  BSYNC B1 ;  /* 0x0000000000017941 */ /* 0x000fea0003800000 */
.L_x_50:
[----:B------:R-:W-:Y:S01]  /*12090*/  BSSY B1, `(.L_x_52) ;  /* 0x000001a000017945 */ /* 0x000fe20003800000 */
[----:B-1----:R-:W-:Y:S02]  /*120a0*/  MOV R0, RZ ;  /* 0x000000ff00007202 */ /* 0x002fe40000000f00 */
[----:B------:R-:W-:Y:S02]  /*120b0*/  MOV R4, RZ ;  /* 0x000000ff00047202 */ /* 0x000fe40000000f00 */
[----:B------:R-:W-:Y:S02]  /*120c0*/  MOV R6, RZ ;  /* 0x000000ff00067202 */ /* 0x000fe40000000f00 */
[----:B------:R-:W-:Y:S01]  /*120d0*/  MOV R8, RZ ;  /* 0x000000ff00087202 */ /* 0x000fe20000000f00 */
[----:B------:R-:W-:Y:S06]  /*120e0*/  @P4 BRA `(.L_x_53) ;  /* 0x0000000000504947 */ /* 0x000fec0003800000 */
[----:B------:R-:W-:Y:S01]  /*120f0*/  LEA R0, R18, R17, 0xc ;  /* 0x0000001112007211 */ /* 0x000fe200078e60ff */
[----:B------:R-:W1:Y:S04]  /*12100*/  S2R R11, SR_TID.X ;  /* 0x00000000000b7919 */ /* 0x000e680000002100 */
[----:B------:R-:W-:Y:S04]  /*12110*/  LDS.U16 R4, [R0+UR48+0x200] ;  /* 0x0002003000047984 */ /* 0x000fe80008000400 */
[----:B------:R-:W2:Y:S04]  /*12120*/  LDS.U16 R8, [R0+UR48+0x100] ;  /* 0x0001003000087984 */ /* 0x000ea80008000400 */
[----:B------:R-:W-:Y:S01]  /*12130*/  LDS.U16 R6, [R0+UR48+0x108] ;  /* 0x0001083000067984 */ /* 0x000fe20008000400 */
[----:B-1----:R-:W-:-:S04]  /*12140*/  SHF.R.U32.HI R11, RZ, 0x4, R11 ;  /* 0x00000004ff0b7819 */ /* 0x002fc8000001160b */
[----:B------:R-:W-:Y:S02]  /*12150*/  LOP3.LUT P0, RZ, R11, 0x1, RZ, 0xc0, !PT ;  /* 0x000000010bff7812 */ /* 0x000fe4000780c0ff */
[----:B------:R-:W-:-:S04]  /*12160*/  MOV R11, 0x8 ;  /* 0x00000008000b7802 */ /* 0x000fc80000000f00 */
[----:B------:R-:W-:Y:S02]  /*12170*/  SEL R11, R11, 0xfffffff8, !P0 ;  /* 0xfffffff80b0b7807 */ /* 0x000fe40004000000 */
[----:B--2---:R-:W-:Y:S02]  /*12180*/  PRMT R8, R8, 0x5410, R4 ;  /* 0x0000541008087816 */ /* 0x004fe40000000004 */
[----:B------:R1:W2:Y:S02]  /*12190*/  LDS.U16 R4, [R0+UR48+0x208] ;  /* 0x0002083000047984 */ /* 0x0002a40008000400 */
[----:B-1----:R-:W-:-:S04]  /*121a0*/  IADD3 R0, R0, UR48, RZ ;  /* 0x0000003000007c10 */ /* 0x002fc8000fffe0ff */
[----:B------:R-:W-:-:S05]  /*121b0*/  LEA R0, R11, R0, 0x1 ;  /* 0x000000000b007211 */ /* 0x000fca00078e08ff */
[----:B------:R-:W-:Y:S01]  /*121c0*/  LDS.U16 R11, [R0+0x200] ;  /* 0x00020000000b7984 */ /* 0x000fe20000000400 */
[----:B--2---:R-:W-:-:S03]  /*121d0*/  PRMT R6, R6, 0x5410, R4 ;  /* 0x0000541006067816 */ /* 0x004fc60000000004 */
[----:B------:R-:W1:Y:S02]  /*121e0*/  LDS.U16 R4, [R0+0x100] ;  /* 0x0001000000047984 */ /* 0x000e640000000400 */
[----:B-1----:R-:W-:Y:S02]  /*121f0*/  PRMT R4, R4, 0x5410, R11 ;  /* 0x0000541004047816 */ /* 0x002fe4000000000b */
[----:B------:R-:W-:Y:S04]  /*12200*/  LDS.U16 R11, [R0+0x208] ;  /* 0x00020800000b7984 */ /* 0x000fe80000000400 */
[----:B------:R-:W1:Y:S02]  /*12210*/  LDS.U16 R0, [R0+0x108] ;  /* 0x0001080000007984 */ /* 0x000e640000000400 */
[----:B-1----:R-:W-:-:S07]  /*12220*/  PRMT R0, R0, 0x5410, R11 ;  /* 0x0000541000007816 */ /* 0x002fce000000000b */
.L_x_53:
[----:B------:R-:W-:Y:S05]  /*12230*/  BSYNC B1 ;  /* 0x0000000000017941 */ /* 0x000fea0003800000 */
.L_x_52:
[----:B------:R-:W-:Y:S01]  /*12240*/  @!PT LDS RZ, [RZ] ;  /* 0x00000000fffff984 */ /* 0x000fe20000000800 */
[----:B------:R-:W-:Y:S01]  /*12250*/  @!PT LDS RZ, [RZ] ;  /* 0x00000000fffff984 */ /* 0x000fe20000000800 */
[----:B------:R-:W-:Y:S01]  /*12260*/  @!PT LDS RZ, [RZ] ;  /* 0x00000000fffff984 */ /* 0x000fe20000000800 */
[----:B------:R-:W-:Y:S01]  /*12270*/  @!PT LDS RZ, [RZ] ;  /* 0x00000000fffff984 */ /* 0x000fe20000000800 */
[----:B------:R1:W-:Y:S06]  /*12280*/  MEMBAR.ALL.CTA ;  /* 0x0000000000007992 */ /* 0x0003ec0000008000 */
[----:B-1----:R-:W1:Y:S01]  /*12290*/  FENCE.VIEW.ASYNC.S ;  /* 0x00000000000073c6 */ /* 0x002e620000000000 */
[----:B------:R-:W-:Y:S05]  /*122a0*/  @!P2 BRA `(.L_x_54) ;  /* 0x000000000004a947 */ /* 0x000fea0003800000 */
[----:B------:R-:W-:Y:S01]  /*122b0*/  BPT.TRAP 0x1 ;  /* 0x000000040000795c */ /* 0x000fe20000300000 */
.L_x_54:
[----:B------:R-:W2:Y:S01]  /*122c0*/  S2R R11, SR_CgaCtaId ;  /* 0x00000000000b7919 */ /* 0x000ea20000008800 */
[----:B------:R-:W-:Y:S02]  /*122d0*/  IADD3 R10, R10, 0x80, RZ ;  /* 0x000000800a0a7810 */ /* 0x000fe40007ffe0ff */
[----:B------:R-:W-:-:S04]  /*122e0*/  IADD3 R18, R18, 0x1, RZ ;  /* 0x0000000112127810 */ /* 0x000fc80007ffe0ff */
[----:B------:R-:W-:-:S04]  /*122f0*/  ISETP.NE.AND P0, PT, R18, 0x4, PT ;  /* 0x000000041200780c */ /* 0x000fc80003f05270 */
[----:B------:R-:W-:Y:S02]  /*12300*/  SEL R18, R18, RZ, P0 ;  /* 0x000000ff12127207 */ /* 0x000fe40000000000 */
[----:B--2---:R-:W-:-:S04]  /*12310*/  PRMT R10, R11, 0x654, R10 ;  /* 0x000006540b0a7816 */ /* 0x004fc8000000000a */
[----:B-1----:R1:W-:Y:S02]  /*12320*/  SYNCS.ARRIVE.TRANS64.RED.A1T0 RZ, [R10+URZ], RZ ;  /* 0x000000ff0aff79a7 */ /* 0x0023e4000810043f */
[----:B-1----:R-:W-:-:S04]  /*12330*/  SEL R10, RZ, 0x1, P0 ;  /* 0x00000001ff0a7807 */ /* 0x002fc80000000000 */
[----:B------:R-:W-:-:S07]  /*12340*/  LOP3.LUT R19, R19, R10, RZ, 0x3c, !PT ;  /* 0x0000000a13137212 */ /* 0x000fce00078e3cff */
.L_x_48:
[----:B------:R-:W-:Y:S05]  /*12350*/  BSYNC B0 ;  /* 0x0000000000007941 */ /* 0x000fea0003800000 */
.L_x_47:
[----:B------:R-:W-:Y:S01]  /*12360*/  F2FP.F16.E4M3.UNPACK_B R10, R8 ;  /* 0x00000008ff0a723e */ /* 0x000fe200020006ff */
[C---:B------:R-:W-:Y:S01]  /*12370*/  FFMA R22, R16.reuse, R22, R3 ;  /* 0x0000001610167223 */ /* 0x040fe20000000003 */
[C---:B------:R-:W-:Y:S01]  /*12380*/  FFMA R152, R16.reuse, R152, R5 ;  /* 0x0000009810987223 */ /* 0x040fe20000000005 */
[C---:B------:R-:W-:Y:S01]  /*12390*/  FFMA R154, R16.reuse, R154, R3 ;  /* 0x0000009a109a7223 */ /* 0x040fe20000000003 */
[C-C-:B------:R-:W-:Y:S01]  /*123a0*/  FFMA R157, R16.reuse, R157, R5.reuse ;  /* 0x0000009d109d7223 */ /* 0x140fe20000000005 */
[--C-:B------:R-:W-:Y:S01]  /*123b0*/  HADD2.F32 R11, -RZ, R10.reuse.H0_H0 ;  /* 0x2000000aff0b7230 */ /* 0x100fe20000004100 */
[----:B------:R-:W1:Y:S01]  /*123c0*/  S2R R24, SR_TID.X ;  /* 0x0000000000187919 */ /* 0x000e620000002100 */
[C---:B------:R-:W-:Y:S01]  /*123d0*/  FFMA R156, R16.reuse, R156, R5 ;  /* 0x0000009c109c7223 */ /* 0x040fe20000000005 */
[C-C-:B------:R-:W-:Y:S01]  /*123e0*/  FFMA R159, R16.reuse, R159, R3.reuse ;  /* 0x0000009f109f7223 */ /* 0x140fe20000000003 */
[----:B------:R-:W-:Y:S01]  /*123f0*/  FFMA R158, R16, R158, R3 ;  /* 0x0000009e109e7223 */ /* 0x000fe20000000003 */
[----:B------:R-:W-:Y:S01]  /*12400*/  FFMA R22, R11, R2, R22 ;  /* 0x000000020b167223 */ /* 0x000fe20000000016 */
[----:B------:R-:W-:-:S02]  /*12410*/  HADD2.F32 R11, -RZ, R10.H1_H1 ;  /* 0x3000000aff0b7230 */ /* 0x000fc40000004100 */
[C---:B------:R-:W-:Y:S01]  /*12420*/  FFMA R10, R16.reuse, R23, R3 ;  /* 0x00000017100a7223 */ /* 0x040fe20000000003 */
[C-C-:B------:R-:W-:Y:S01]  /*12430*/  FFMA R161, R16.reuse, R161, R5.reuse ;  /* 0x000000a110a17223 */ /* 0x140fe20000000005 */
[C---:B------:R-:W-:Y:S01]  /*12440*/  FFMA R160, R16.reuse, R160, R5 ;  /* 0x000000a010a07223 */ /* 0x040fe20000000005 */
[C-C-:B------:R-:W-:Y:S01]  /*12450*/  FFMA R163, R16.reuse, R163, R3.reuse ;  /* 0x000000a310a37223 */ /* 0x140fe20000000003 */
[----:B------:R-:W-:Y:S01]  /*12460*/  FFMA R10, R11, R2, R10 ;  /* 0x000000020b0a7223 */ /* 0x000fe2000000000a */
[----:B------:R-:W-:-:S04]  /*12470*/  FFMA R162, R16, R162, R3 ;  /* 0x000000a210a27223 */ /* 0x000fc80000000003 */
[----:B------:R-:W-:Y:S02]  /*12480*/  F2FP.SATFINITE.RELU.E4M3.F32.PACK_AB_MERGE_C R22, R10, R22, RZ ;  /* 0x000000160a16723e */ /* 0x000fe400048078ff */
[----:B------:R-:W-:-:S05]  /*12490*/  F2FP.F16.E4M3.UNPACK_B R10, R8.H1 ;  /* 0x00000008ff0a723e */ /* 0x000fca00030006ff */
[----:B------:R-:W-:-:S05]  /*124a0*/  HADD2.F32 R11, -RZ, R10.H0_H0 ;  /* 0x2000000aff0b7230 */ /* 0x000fca0000004100 */
[----:B------:R-:W-:Y:S01]  /*124b0*/  FFMA R152, R11, R2, R152 ;  /* 0x000000020b987223 */ /* 0x000fe20000000098 */
[----:B------:R-:W-:Y:S02]  /*124c0*/  HADD2.F32 R11, -RZ, R10.H1_H1 ;  /* 0x3000000aff0b7230 */ /* 0x000fe40000004100 */
[----:B------:R-:W-:Y:S01]  /*124d0*/  FFMA R10, R16, R153, R5 ;  /* 0x00000099100a7223 */ /* 0x000fe20000000005 */
[----:B-1----:R-:W-:-:S03]  /*124e0*/  LOP3.LUT R24, R24, 0xff, RZ, 0xc0, !PT ;  /* 0x000000ff18187812 */ /* 0x002fc600078ec0ff */
[----:B------:R-:W-:Y:S01]  /*124f0*/  FFMA R10, R11, R2, R10 ;  /* 0x000000020b0a7223 */ /* 0x000fe2000000000a */
[----:B------:R-:W-:-:S04]  /*12500*/  IADD3 R24, R24, 0x1f, RZ ;  /* 0x0000001f18187810 */ /* 0x000fc80007ffe0ff */
[----:B------:R-:W-:Y:S02]  /*12510*/  F2FP.SATFINITE.RELU.E4M3.F32.PACK_AB_MERGE_C R152, R10, R152, RZ ;  /* 0x000000980a98723e */ /* 0x000fe400048078ff */
[----:B------:R-:W-:Y:S02]  /*12520*/  F2FP.F16.E4M3.UNPACK_B R10, R6 ;  /* 0x00000006ff0a723e */ /* 0x000fe400020006ff */
[----:B------:R-:W-:-:S03]  /*12530*/  ISETP.GT.U32.AND P0, PT, R24, 0x3e, PT ;  /* 0x0000003e1800780c */ /* 0x000fc60003f04070 */
[----:B------:R-:W-:-:S05]  /*12540*/  HADD2.F32 R11, -RZ, R10.H0_H0 ;  /* 0x2000000aff0b7230 */ /* 0x000fca0000004100 */
[----:B------:R-:W-:Y:S01]  /*12550*/  FFMA R154, R11, R2, R154 ;  /* 0x000000020b9a7223 */ /* 0x000fe2000000009a */
[----:B------:R-:W-:Y:S02]  /*12560*/  HADD2.F32 R11, -RZ, R10.H1_H1 ;  /* 0x3000000aff0b7230 */ /* 0x000fe40000004100 */
[----:B------:R-:W-:-:S04]  /*12570*/  FFMA R10, R16, R155, R3 ;  /* 0x0000009b100a7223 */ /* 0x000fc80000000003 */
[----:B------:R-:W-:-:S05]  /*12580*/  FFMA R10, R11, R2, R10 ;  /* 0x000000020b0a7223 */ /* 0x000fca000000000a */
[----:B------:R-:W-:Y:S02]  /*12590*/  F2FP.SATFINITE.RELU.E4M3.F32.PACK_AB_MERGE_C R154, R10, R154, RZ ;  /* 0x0000009a0a9a723e */ /* 0x000fe400048078ff */
[----:B------:R-:W-:-:S05]  /*125a0*/  F2FP.F16.E4M3.UNPACK_B R10, R6.H1 ;  /* 0x00000006ff0a723e */ /* 0x000fca00030006ff */
[--C-:B------:R-:W-:Y:S02]  /*125b0*/  HADD2.F32 R11, -RZ, R10.reuse.H0_H0 ;  /* 0x2000000aff0b7230 */ /* 0x100fe40000004100 */
[----:B------:R-:W-:-:S03]  /*125c0*/  HADD2.F32 R10, -RZ, R10.H1_H1 ;  /* 0x3000000aff0a7230 */ /* 0x000fc60000004100 */
[-C--:B------:R-:W-:Y:S02]  /*125d0*/  FFMA R156, R11, R2.reuse, R156 ;  /* 0x000000020b9c7223 */ /* 0x080fe4000000009c */
[----:B------:R-:W-:Y:S01]  /*125e0*/  FFMA R20, R10, R2, R157 ;  /* 0x000000020a147223 */ /* 0x000fe2000000009d */
[----:B------:R-:W-:-:S04]  /*125f0*/  F2FP.F16.E4M3.UNPACK_B R10, R4 ;  /* 0x00000004ff0a723e */ /* 0x000fc800020006ff */
[----:B------:R-:W-:Y:S01]  /*12600*/  F2FP.SATFINITE.RELU.E4M3.F32.PACK_AB_MERGE_C R20, R20, R156, RZ ;  /* 0x0000009c1414723e */ /* 0x000fe200048078ff */
[--C-:B------:R-:W-:Y:S02]  /*12610*/  HADD2.F32 R11, -RZ, R10.reuse.H0_H0 ;  /* 0x2000000aff0b7230 */ /* 0x100fe40000004100 */
[----:B------:R-:W-:-:S03]  /*12620*/  HADD2.F32 R10, -RZ, R10.H1_H1 ;  /* 0x3000000aff0a7230 */ /* 0x000fc60000004100 */
[-C--:B------:R-:W-:Y:S02]  /*12630*/  FFMA R158, R11, R2.reuse, R158 ;  /* 0x000000020b9e7223 */ /* 0x080fe4000000009e */
[----:B------:R-:W-:Y:S01]  /*12640*/  FFMA R15, R10, R2, R159 ;  /* 0x000000020a0f7223 */ /* 0x000fe2000000009f */
[----:B------:R-:W-:-:S04]  /*12650*/  F2FP.F16.E4M3.UNPACK_B R10, R4.H1 ;  /* 0x00000004ff0a723e */ /* 0x000fc800030006ff */
[----:B------:R-:W-:Y:S01]  /*12660*/  F2FP.SATFINITE.RELU.E4M3.F32.PACK_AB_MERGE_C R15, R15, R158, RZ ;  /* 0x0000009e0f0f723e */ /* 0x000fe200048078ff */
        /* <DEDUP_REMOVED lines=8> */
[----:B------:R-:W-:Y:S01]  /*126f0*/  FFMA R162, R11, R2, R162 ;  /* 0x000000020ba27223 */ /* 0x000fe200000000a2 */
[----:B------:R-:W-:Y:S01]  /*12700*/  FFMA R11, R16, R164, R5 ;  /* 0x000000a4100b7223 */ /* 0x000fe20000000005 */
[----:B------:R-:W-:Y:S01]  /*12710*/  FFMA R12, R10, R2, R163 ;  /* 0x000000020a0c7223 */ /* 0x000fe200000000a3 */
[----:B------:R-:W-:-:S04]  /*12720*/  F2FP.F16.E4M3.UNPACK_B R10, R0.H1 ;  /* 0x00000000ff0a723e */ /* 0x000fc800030006ff */
[----:B------:R-:W-:Y:S01]  /*12730*/  F2FP.SATFINITE.RELU.E4M3.F32.PACK_AB_MERGE_C R12, R12, R162, RZ ;  /* 0x000000a20c0c723e */ /* 0x000fe200048078ff */
[--C-:B------:R-:W-:Y:S02]  /*12740*/  HADD2.F32 R23, -RZ, R10.reuse.H0_H0 ;  /* 0x2000000aff177230 */ /* 0x100fe40000004100 */
[----:B------:R-:W-:Y:S02]  /*12750*/  HADD2.F32 R21, -RZ, R10.H1_H1 ;  /* 0x3000000aff157230 */ /* 0x000fe40000004100 */
[----:B------:R-:W-:Y:S01]  /*12760*/  FFMA R10, R16, R165, R5 ;  /* 0x000000a5100a7223 */ /* 0x000fe20000000005 */
[----:B------:R-:W-:-:S03]  /*12770*/  FFMA R11, R23, R2, R11 ;  /* 0x00000002170b7223 */ /* 0x000fc6000000000b */
[----:B------:R-:W-:-:S05]  /*12780*/  FFMA R10, R21, R2, R10 ;  /* 0x00000002150a7223 */ /* 0x000fca000000000a */
[----:B------:R-:W-:Y:S01]  /*12790*/  F2FP.SATFINITE.RELU.E4M3.F32.PACK_AB_MERGE_C R11, R10, R11, RZ ;  /* 0x0000000b0a0b723e */ /* 0x000fe200048078ff */
[----:B------:R-:W-:Y:S06]  /*127a0*/  @P0 BRA `(.L_x_55) ;  /* 0x0000000000040947 */ /* 0x000fec0003800000 */
[----:B------:R-:W-:-:S04]  /*127b0*/  DEPBAR.LE SB0, 0x1 ;  /* 0x000080400000791a */ /* 0x000fc80000000000 */
.L_x_55:
[----:B------:R-:W1:Y:S01]  /*127c0*/  S2R R10, SR_TID.X ;  /* 0x00000000000a7919 */ /* 0x000e620000002100 */
[----:B------:R-:W-:Y:S05]  /*127d0*/  WARPSYNC.ALL ;  /* 0x0000000000007948 */ /* 0x000fea0003800000 */
[----:B------:R-:W-:Y:S06]  /*127e0*/  BAR.SYNC.DEFER_BLOCKING 0x1, 0x100 ;  /* 0x0044000000007b1d */ /* 0x000fec0000010000 */
[----:B------:R-:W-:Y:S01]  /*127f0*/  BSSY B0, `(.L_x_56) ;  /* 0x000001c000007945 */ /* 0x000fe20003800000 */
[----:B------:R2:W-:Y:S01]  /*12800*/  STS.U16 [R17+UR48+0x4100], R22 ;  /* 0x0041001611007988 */ /* 0x0005e20008000430 */
[----:B-1----:R-:W-:-:S02]  /*12810*/  SHF.R.U32.HI R21, RZ, 0x4, R10 ;  /* 0x00000004ff157819 */ /* 0x002fc4000001160a */
[----:B------:R-:W-:Y:S01]  /*12820*/  IADD3 R10, R17, UR48, RZ ;  /* 0x00000030110a7c10 */ /* 0x000fe2000fffe0ff */
[----:B------:R2:W-:Y:S01]  /*12830*/  STS.U16 [R17+UR48+0x4200], R152 ;  /* 0x0042009811007988 */ /* 0x0005e20008000430 */
[----:B------:R-:W-:Y:S02]  /*12840*/  LOP3.LUT P2, RZ, R21, 0x1, RZ, 0xc0, !PT ;  /* 0x0000000115ff7812 */ /* 0x000fe4000784c0ff */
[----:B------:R-:W-:Y:S01]  /*12850*/  MOV R21, 0x8 ;  /* 0x0000000800157802 */ /* 0x000fe20000000f00 */
[----:B------:R2:W-:Y:S03]  /*12860*/  STS.U16 [R17+UR48+0x4108], R154 ;  /* 0x0041089a11007988 */ /* 0x0005e60008000430 */
[----:B------:R-:W-:Y:S01]  /*12870*/  SEL R21, R21, 0xfffffff8, !P2 ;  /* 0xfffffff815157807 */ /* 0x000fe20005000000 */
[----:B------:R2:W-:Y:S03]  /*12880*/  STS.U16 [R17+UR48+0x4208], R20 ;  /* 0x0042081411007988 */ /* 0x0005e60008000430 */
[----:B------:R-:W-:-:S05]  /*12890*/  LEA R10, R21, R10, 0x1 ;  /* 0x0000000a150a7211 */ /* 0x000fca00078e08ff */
[----:B------:R2:W-:Y:S04]  /*128a0*/  STS.U16 [R10+0x4100], R15 ;  /* 0x0041000f0a007388 */ /* 0x0005e80000000400 */
[----:B------:R2:W-:Y:S04]  /*128b0*/  STS.U16 [R10+0x4200], R14 ;  /* 0x0042000e0a007388 */ /* 0x0005e80000000400 */
[----:B------:R2:W-:Y:S04]  /*128c0*/  STS.U16 [R10+0x4108], R12 ;  /* 0x0041080c0a007388 */ /* 0x0005e80000000400 */
[----:B------:R2:W-:Y:S01]  /*128d0*/  STS.U16 [R10+0x4208], R11 ;  /* 0x0042080b0a007388 */ /* 0x0005e20000000400 */
[----:B------:R-:W-:Y:S01]  /*128e0*/  @!PT LDS RZ, [RZ] ;  /* 0x00000000fffff984 */ /* 0x000fe20000000800 */
[----:B------:R-:W-:Y:S01]  /*128f0*/  @!PT LDS RZ, [RZ] ;  /* 0x00000000fffff984 */ /* 0x000fe20000000800 */
[----:B------:R-:W-:Y:S01]  /*12900*/  @!PT LDS RZ, [RZ] ;  /* 0x00000000fffff984 */ /* 0x000fe20000000800 */
[----:B------:R-:W-:Y:S01]  /*12910*/  @!PT LDS RZ, [RZ] ;  /* 0x00000000fffff984 */ /* 0x000fe20000000800 */
[----:B------:R1:W-:Y:S06]  /*12920*/  MEMBAR.ALL.CTA ;  /* 0x0000000000007992 */ /* 0x0003ec0000008000 */
[----:B-1----:R-:W1:Y:S02]  /*12930*/  FENCE.VIEW.ASYNC.S ;  /* 0x00000000000073c6 */ /* 0x002e640000000000 */
[----:B-1----:R-:W-:Y:S06]  /*12940*/  BAR.SYNC.DEFER_BLOCKING 0x1, 0x100 ;  /* 0x0044000000007b1d */ /* 0x002fec0000010000 */
[----:B------:R-:W-:Y:S05]  /*12950*/  @P0 BRA `(.L_x_57) ;  /* 0x0000000000140947 */ /* 0x000fea0003800000 */
[----:B------:R-:W-:Y:S02]  /*12960*/  UIADD3 UR4, UP0, UR58, 0x4f0, URZ ;  /* 0x000004f03a047890 */ /* 0x000fe4000ff1e03f */
[----:B------:R-:W-:Y:S02]  /*12970*/  UIADD3 UR40, UR48, 0x4100, URZ ;  /* 0x0000410030287890 */ /* 0x000fe4000fffe03f */
[----:B------:R-:W-:-:S09]  /*12980*/  UIADD3.X UR5, URZ, UR59, URZ, UP0, !UPT ;  /* 0x0000003b3f057290 */ /* 0x000fd200087fe43f */
[----:B------:R1:W-:Y:S02]  /*12990*/  UTMASTG.3D [UR40], [UR4] ;  /* 0x00000028040073b5 */ /* 0x0003e40008010000 */
[----:B-1----:R0:W-:Y:S02]  /*129a0*/  UTMACMDFLUSH ;  /* 0x00000000000079b7 */ /* 0x0021e40000000000 */
.L_x_57:
[----:B------:R-:W-:Y:S05]  /*129b0*/  BSYNC B0 ;  /* 0x0000000000007941 */ /* 0x000fea0003800000 */
.L_x_56:
[----:B------:R-:W-:Y:S04]  /*129c0*/  BSSY B0, `(.L_x_58) ;  /* 0x0000034000007945 */ /* 0x000fe80003800000 */
[----:B------:R-:W-:Y:S05]  /*129d0*/  @P1 BRA `(.L_x_59) ;  /* 0x0000000000c81947 */ /* 0x000fea0003800000 */
[----:B--2---:R-:W-:-:S04]  /*129e0*/  MOV R11, UR44 ;  /* 0x0000002c000b7c02 */ /* 0x004fc80008000f00 */
[----:B------:R-:W-:-:S13]  /*129f0*/  ISETP.NE.AND P3, PT, R11, 0x3, PT ;  /* 0x000000030b00780c */ /* 0x000fda0003f65270 */
[----:B------:R-:W-:Y:S05]  /*12a00*/  @!P3 BRA `(.L_x_60) ;  /* 0x000000000004b947 */ /* 0x000fea0003800000 */
[----:B------:R-:W-:Y:S01]  /*12a10*/  BPT.TRAP 0x1 ;  /* 0x000000040000795c */ /* 0x000fe20000300000 */
.L_x_60:
[----:B------:R-:W-:Y:S01]  /*12a20*/  LEA R11, R18, UR48, 0x3 ;  /* 0x00000030120b7c11 */ /* 0x000fe2000f8e18ff */
[----:B------:R-:W-:Y:S01]  /*12a30*/  BSSY B1, `(.L_x_61) ;  /* 0x0000004000017945 */ /* 0x000fe20003800000 */
[----:B------:R-:W-:-:S04]  /*12a40*/  SHF.L.U32 R12, R19, 0x1f, RZ ;  /* 0x0000001f130c7819 */ /* 0x000fc800000006ff */
[----:B------:R-:W1:Y:S02]  /*12a50*/  SYNCS.PHASECHK.TRANS64.TRYWAIT P2, [R11+URZ+0x60], R12 ;  /* 0x0000600c0b0075a7 */ /* 0x000e64000804017f */
[----:B-1----:R-:W-:Y:S05]  /*12a60*/  @!P2 BRA `(.L_x_62) ;  /* 0x000000dc0070a947 */ /* 0x002fea0003800000 */
.L_x_374:
[----:B------:R-:W-:Y:S05]  /*12a70*/  BSYNC B1 ;  /* 0x0000000000017941 */ /* 0x000fea0003800000 */
.L_x_61:
[----:B------:R-:W-:Y:S04]  /*12a80*/  BSSY B1, `(.L_x_63) ;  /* 0x0000016000017945 */ /* 0x000fe80003800000 */
[----:B------:R-:W-:Y:S05]  /*12a90*/  @P4 BRA `(.L_x_64) ;  /* 0x0000000000504947 */ /* 0x000fea0003800000 */
[----:B------:R-:W-:Y:S01]  /*12aa0*/  LEA R0, R18, R17, 0xc ;  /* 0x0000001112007211 */ /* 0x000fe200078e60ff */
[----:B------:R-:W2:Y:S04]  /*12ab0*/  S2R R14, SR_TID.X ;  /* 0x00000000000e7919 */ /* 0x000ea80000002100 */
[----:B------:R-:W-:Y:S04]  /*12ac0*/  LDS.U16 R4, [R0+UR48+0x200] ;  /* 0x0002003000047984 */ /* 0x000fe80008000400 */
[----:B------:R-:W3:Y:S04]  /*12ad0*/  LDS.U16 R8, [R0+UR48+0x100] ;  /* 0x0001003000087984 */ /* 0x000ee80008000400 */
[----:B------:R-:W-:Y:S01]  /*12ae0*/  LDS.U16 R6, [R0+UR48+0x108] ;  /* 0x0001083000067984 */ /* 0x000fe20008000400 */
[----:B--2---:R-:W-:-:S04]  /*12af0*/  SHF.R.U32.HI R14, RZ, 0x4, R14 ;  /* 0x00000004ff0e7819 */ /* 0x004fc8000001160e */
[----:B------:R-:W-:Y:S02]  /*12b00*/  LOP3.LUT P2, RZ, R14, 0x1, RZ, 0xc0, !PT ;  /* 0x000000010eff7812 */ /* 0x000fe4000784c0ff */
[----:B------:R-:W-:-:S04]  /*12b10*/  MOV R14, 0x8 ;  /* 0x00000008000e7802 */ /* 0x000fc80000000f00 */
[----:B------:R-:W-:Y:S02]  /*12b20*/  SEL R14, R14, 0xfffffff8, !P2 ;  /* 0xfffffff80e0e7807 */ /* 0x000fe40005000000 */
[----:B---3--:R-:W-:Y:S02]  /*12b30*/  PRMT R8, R8, 0x5410, R4 ;  /* 0x0000541008087816 */ /* 0x008fe40000000004 */
[----:B------:R2:W3:Y:S02]  /*12b40*/  LDS.U16 R4, [R0+UR48+0x208] ;  /* 0x0002083000047984 */ /* 0x0004e40008000400 */
[----:B--2---:R-:W-:-:S04]  /*12b50*/  IADD3 R0, R0, UR48, RZ ;  /* 0x0000003000007c10 */ /* 0x004fc8000fffe0ff */
[----:B------:R-:W-:-:S05]  /*12b60*/  LEA R0, R14, R0, 0x1 ;  /* 0x000000000e007211 */ /* 0x000fca00078e08ff */
[----:B-1----:R-:W-:Y:S01]  /*12b70*/  LDS.U16 R12, [R0+0x200] ;  /* 0x00020000000c7984 */ /* 0x002fe20000000400 */
[----:B---3--:R-:W-:-:S03]  /*12b80*/  PRMT R6, R6, 0x5410, R4 ;  /* 0x0000541006067816 */ /* 0x008fc60000000004 */
[----:B------:R-:W1:Y:S02]  /*12b90*/  LDS.U16 R4, [R0+0x100] ;  /* 0x0001000000047984 */ /* 0x000e640000000400 */
[----:B-1----:R-:W-:Y:S02]  /*12ba0*/  PRMT R4, R4, 0x5410, R12 ;  /* 0x0000541004047816 */ /* 0x002fe4000000000c */
[----:B------:R-:W-:Y:S04]  /*12bb0*/  LDS.U16 R12, [R0+0x208] ;  /* 0x00020800000c7984 */ /* 0x000fe80000000400 */
[----:B------:R-:W1:Y:S02]  /*12bc0*/  LDS.U16 R0, [R0+0x108] ;  /* 0x0001080000007984 */ /* 0x000e640000000400 */
[----:B-1----:R-:W-:-:S07]  /*12bd0*/  PRMT R0, R0, 0x5410, R12 ;  /* 0x0000541000007816 */ /* 0x002fce000000000c */
.L_x_64:
[----:B------:R-:W-:Y:S05]  /*12be0*/  BSYNC B1 ;  /* 0x0000000000017941 */ /* 0x000fea0003800000 */
.L_x_63:
[----:B------:R-:W-:Y:S01]  /*12bf0*/  @!PT LDS RZ, [RZ] ;  /* 0x00000000fffff984 */ /* 0x000fe20000000800 */
[----:B------:R-:W-:Y:S01]  /*12c00*/  @!PT LDS RZ, [RZ] ;  /* 0x00000000fffff984 */ /* 0x000fe20000000800 */
[----:B------:R-:W-:Y:S01]  /*12c10*/  @!PT LDS RZ, [RZ] ;  /* 0x00000000fffff984 */ /* 0x000fe20000000800 */
[----:B------:R-:W-:Y:S01]  /*12c20*/  @!PT LDS RZ, [RZ] ;  /* 0x00000000fffff984 */ /* 0x000fe20000000800 */
[----:B------:R2:W-:Y:S06]  /*12c30*/  MEMBAR.ALL.CTA ;  /* 0x0000000000007992 */ /* 0x0005ec0000008000 */
[----:B--2---:R-:W2:Y:S01]  /*12c40*/  FENCE.VIEW.ASYNC.S ;  /* 0x00000000000073c6 */ /* 0x004ea20000000000 */
[----:B------:R-:W-:Y:S05]  /*12c50*/  @!P3 BRA `(.L_x_65) ;  /* 0x000000000004b947 */ /* 0x000fea0003800000 */
[----:B------:R-:W-:Y:S01]  /*12c60*/  BPT.TRAP 0x1 ;  /* 0x000000040000795c */ /* 0x000fe20000300000 */
.L_x_65:
[----:B-1----:R-:W1:Y:S01]  /*12c70*/  S2R R12, SR_CgaCtaId ;  /* 0x00000000000c7919 */ /* 0x002e620000008800 */
[----:B------:R-:W-:Y:S02]  /*12c80*/  IADD3 R11, R11, 0x80, RZ ;  /* 0x000000800b0b7810 */ /* 0x000fe40007ffe0ff */
[----:B------:R-:W-:-:S04]  /*12c90*/  IADD3 R18, R18, 0x1, RZ ;  /* 0x0000000112127810 */ /* 0x000fc80007ffe0ff */
[----:B------:R-:W-:-:S04]  /*12ca0*/  ISETP.NE.AND P2, PT, R18, 0x4, PT ;  /* 0x000000041200780c */ /* 0x000fc80003f45270 */
[----:B------:R-:W-:Y:S02]  /*12cb0*/  SEL R18, R18, RZ, P2 ;  /* 0x000000ff12127207 */ /* 0x000fe40001000000 */
[----:B-1----:R-:W-:-:S04]  /*12cc0*/  PRMT R11, R12, 0x654, R11 ;  /* 0x000006540c0b7816 */ /* 0x002fc8000000000b */
[----:B--2---:R1:W-:Y:S02]  /*12cd0*/  SYNCS.ARRIVE.TRANS64.RED.A1T0 RZ, [R11+URZ], RZ ;  /* 0x000000ff0bff79a7 */ /* 0x0043e4000810043f */
[----:B-1----:R-:W-:-:S04]  /*12ce0*/  SEL R11, RZ, 0x1, P2 ;  /* 0x00000001ff0b7807 */ /* 0x002fc80001000000 */
[----:B------:R-:W-:-:S07]  /*12cf0*/  LOP3.LUT R19, R19, R11, RZ, 0x3c, !PT ;  /* 0x0000000b13137212 */ /* 0x000fce00078e3cff */
.L_x_59:
[----:B------:R-:W-:Y:S05]  /*12d00*/  BSYNC B0 ;  /* 0x0000000000007941 */ /* 0x000fea0003800000 */
.L_x_58:
[----:B--2---:R-:W2:Y:S04]  /*12d10*/  LDL.LU R12, [R1+0x2a0] ;  /* 0x0002a000010c7983 */ /* 0x004ea80000300800 */
[----:B------:R-:W3:Y:S04]  /*12d20*/  LDL.LU R15, [R1+0x2a4] ;  /* 0x0002a400010f7983 */ /* 0x000ee80000300800 */
[----:B------:R-:W4:Y:S04]  /*12d30*/  LDL.LU R23, [R1+0x2a8] ;  /* 0x0002a80001177983 */ /* 0x000f280000300800 */
[----:B------:R-:W5:Y:S04]  /*12d40*/  LDL.LU R22, [R1+0x2ac] ;  /* 0x0002ac0001167983 */ /* 0x000f680000300800 */
[----:B------:R-:W5:Y:S01]  /*12d50*/  LDL.LU R21, [R1+0x2b0] ;  /* 0x0002b00001157983 */ /* 0x000f620000300800 */
[----:B------:R-:W-:-:S03]  /*12d60*/  F2FP.F16.E4M3.UNPACK_B R11, R8 ;  /* 0x00000008ff0b723e */ /* 0x000fc600020006ff */
[----:B------:R-:W5:Y:S02]  /*12d70*/  LDL.LU R20, [R1+0x2b4] ;  /* 0x0002b40001147983 */ /* 0x000f640000300800 */
[----:B------:R-:W-:Y:S02]  /*12d80*/  HADD2.F32 R14, -RZ, R11.H0_H0 ;  /* 0x2000000bff0e7230 */ /* 0x000fe40000004100 */
[----:B------:R-:W5:Y:S01]  /*12d90*/  LDL.LU R25, [R1+0x2b8] ;  /* 0x0002b80001197983 */ /* 0x000f620000300800 */
[----:B--2---:R-:W-:-:S04]  /*12da0*/  FFMA R12, R16, R12, R7 ;  /* 0x0000000c100c7223 */ /* 0x004fc80000000007 */
[-C--:B------:R-:W-:Y:S01]  /*12db0*/  FFMA R12, R14, R2.reuse, R12 ;  /* 0x000000020e0c7223 */ /* 0x080fe2000000000c */
[----:B------:R-:W-:Y:S02]  /*12dc0*/  HADD2.F32 R14, -RZ, R11.H1_H1 ;  /* 0x3000000bff0e7230 */ /* 0x000fe40000004100 */
[----:B---3--:R-:W-:Y:S02]  /*12dd0*/  FFMA R11, R16, R15, R7 ;  /* 0x0000000f100b7223 */ /* 0x008fe40000000007 */
[----:B------:R-:W2:Y:S02]  /*12de0*/  LDL.LU R15, [R1+0x2bc] ;  /* 0x0002bc00010f7983 */ /* 0x000ea40000300800 */
[----:B------:R-:W-:Y:S02]  /*12df0*/  FFMA R11, R14, R2, R11 ;  /* 0x000000020e0b7223 */ /* 0x000fe4000000000b */
[----:B------:R-:W3:Y:S03]  /*12e00*/  LDL.LU R33, [R1+0x2c0] ;  /* 0x0002c00001217983 */ /* 0x000ee60000300800 */
[----:B------:R-:W-:Y:S01]  /*12e10*/  F2FP.SATFINITE.RELU.E4M3.F32.PACK_AB_MERGE_C R29, R11, R12, RZ ;  /* 0x0000000c0b1d723e */ /* 0x000fe200048078ff */
[----:B------:R-:W3:Y:S01]  /*12e20*/  LDL.LU R24, [R1+0x2c4] ;  /* 0x0002c40001187983 */ /* 0x000ee20000300800 */
[----:B------:R-:W-:Y:S01]  /*12e30*/  F2FP.F16.E4M3.UNPACK_B R11, R8.H1 ;  /* 0x00000008ff0b723e */ /* 0x000fe200030006ff */
[----:B----4-:R-:W-:-:S02]  /*12e40*/  FFMA R12, R16, R23, R9 ;  /* 0x00000017100c7223 */ /* 0x010fc40000000009 */
[----:B------:R-:W4:Y:S02]  /*12e50*/  LDL.LU R23, [R1+0x2c8] ;  /* 0x0002c80001177983 */ /* 0x000f240000300800 */
[----:B------:R-:W-:-:S05]  /*12e60*/  HADD2.F32 R14, -RZ, R11.H0_H0 ;  /* 0x2000000bff0e7230 */ /* 0x000fca0000004100 */
[----:B------:R-:W-:Y:S01]  /*12e70*/  FFMA R12, R14, R2, R12 ;  /* 0x000000020e0c7223 */ /* 0x000fe2000000000c */
[----:B------:R-:W-:Y:S02]  /*12e80*/  HADD2.F32 R14, -RZ, R11.H1_H1 ;  /* 0x3000000bff0e7230 */ /* 0x000fe40000004100 */
[----:B-----5:R-:W-:Y:S02]  /*12e90*/  FFMA R11, R16, R22, R9 ;  /* 0x00000016100b7223 */ /* 0x020fe40000000009 */
[----:B------:R-:W5:Y:S02]  /*12ea0*/  LDL.LU R22, [R1+0x2cc] ;  /* 0x0002cc0001167983 */ /* 0x000f640000300800 */
[----:B------:R-:W-:Y:S02]  /*12eb0*/  FFMA R11, R14, R2, R11 ;  /* 0x000000020e0b7223 */ /* 0x000fe4000000000b */
[----:B------:R-:W4:Y:S03]  /*12ec0*/  LDL.LU R30, [R1+0x2d0] ;  /* 0x0002d000011e7983 */ /* 0x000f260000300800 */
[----:B------:R-:W-:Y:S01]  /*12ed0*/  F2FP.SATFINITE.RELU.E4M3.F32.PACK_AB_MERGE_C R28, R11, R12, RZ ;  /* 0x0000000c0b1c723e */ /* 0x000fe200048078ff */
[----:B------:R-:W-:-:S02]  /*12ee0*/  FFMA R12, R16, R21, R7 ;  /* 0x00000015100c7223 */ /* 0x000fc40000000007 */
[----:B------:R-:W4:Y:S04]  /*12ef0*/  LDL.LU R21, [R1+0x2d4] ;  /* 0x0002d40001157983 */ /* 0x000f280000300800 */
[----:B------:R-:W4:Y:S04]  /*12f00*/  LDL.LU R32, [R1+0x2d8] ;  /* 0x0002d80001207983 */ /* 0x000f280000300800 */
[----:B------:R-:W4:Y:S01]  /*12f10*/  LDL.LU R31, [R1+0x2dc] ;  /* 0x0002dc00011f7983 */ /* 0x000f220000300800 */
[----:B------:R-:W-:-:S05]  /*12f20*/  F2FP.F16.E4M3.UNPACK_B R11, R6 ;  /* 0x00000006ff0b723e */ /* 0x000fca00020006ff */
        /* <DEDUP_REMOVED lines=8> */
[----:B------:R-:W-:Y:S02]  /*12fb0*/  HADD2.F32 R20, -RZ, R11.H1_H1 ;  /* 0x3000000bff147230 */ /* 0x000fe40000004100 */
[----:B------:R-:W-:-:S04]  /*12fc0*/  FFMA R12, R16, R25, R9 ;  /* 0x00000019100c7223 */ /* 0x000fc80000000009 */
[----:B------:R-:W-:Y:S01]  /*12fd0*/  FFMA R26, R26, R2, R12 ;  /* 0x000000021a1a7223 */ /* 0x000fe2000000000c */
[----:B--2---:R-:W-:-:S04]  /*12fe0*/  FFMA R11, R16, R15, R9 ;  /* 0x0000000f100b7223 */ /* 0x004fc80000000009 */
[----:B------:R-:W-:Y:S01]  /*12ff0*/  FFMA R20, R20, R2, R11 ;  /* 0x0000000214147223 */ /* 0x000fe2000000000b */
[----:B------:R-:W-:-:S05]  /*13000*/  F2FP.F16.E4M3.UNPACK_B R11, R4 ;  /* 0x00000004ff0b723e */ /* 0x000fca00020006ff */
[--C-:B------:R-:W-:Y:S02]  /*13010*/  HADD2.F32 R25, -RZ, R11.reuse.H0_H0 ;  /* 0x2000000bff197230 */ /* 0x100fe40000004100 */
[----:B------:R-:W-:Y:S02]  /*13020*/  HADD2.F32 R15, -RZ, R11.H1_H1 ;  /* 0x3000000bff0f7230 */ /* 0x000fe40000004100 */
[----:B---3--:R-:W-:-:S04]  /*13030*/  FFMA R11, R16, R24, R7 ;  /* 0x00000018100b7223 */ /* 0x008fc80000000007 */
[----:B------:R-:W-:Y:S01]  /*13040*/  FFMA R15, R15, R2, R11 ;  /* 0x000000020f0f7223 */ /* 0x000fe2000000000b */
[----:B------:R-:W-:-:S05]  /*13050*/  F2FP.F16.E4M3.UNPACK_B R11, R4.H1 ;  /* 0x00000004ff0b723e */ /* 0x000fca00030006ff */
[--C-:B------:R-:W-:Y:S02]  /*13060*/  HADD2.F32 R24, -RZ, R11.reuse.H0_H0 ;  /* 0x2000000bff187230 */ /* 0x100fe40000004100 */
[----:B------:R-:W-:Y:S02]  /*13070*/  HADD2.F32 R14, -RZ, R11.H1_H1 ;  /* 0x3000000bff0e7230 */ /* 0x000fe40000004100 */
[C---:B-----5:R-:W-:Y:S01]  /*13080*/  FFMA R11, R16.reuse, R22, R9 ;  /* 0x00000016100b7223 */ /* 0x060fe20000000009 */
[----:B------:R-:W-:-:S03]  /*13090*/  FFMA R12, R16, R33, R7 ;  /* 0x00000021100c7223 */ /* 0x000fc60000000007 */
[----:B------:R-:W-:Y:S01]  /*130a0*/  FFMA R14, R14, R2, R11 ;  /* 0x000000020e0e7223 */ /* 0x000fe2000000000b */
[----:B------:R-:W-:Y:S01]  /*130b0*/  F2FP.F16.E4M3.UNPACK_B R11, R0 ;  /* 0x00000000ff0b723e */ /* 0x000fe200020006ff */
[----:B------:R-:W-:Y:S01]  /*130c0*/  FFMA R25, R25, R2, R12 ;  /* 0x0000000219197223 */ /* 0x000fe2000000000c */
[----:B----4-:R-:W-:-:S03]  /*130d0*/  FFMA R12, R16, R23, R9 ;  /* 0x00000017100c7223 */ /* 0x010fc60000000009 */
[--C-:B------:R-:W-:Y:S02]  /*130e0*/  HADD2.F32 R23, -RZ, R11.reuse.H0_H0 ;  /* 0x2000000bff177230 */ /* 0x100fe40000004100 */
[----:B------:R-:W-:Y:S02]  /*130f0*/  HADD2.F32 R22, -RZ, R11.H1_H1 ;  /* 0x3000000bff167230 */ /* 0x000fe40000004100 */
[--C-:B------:R-:W-:Y:S01]  /*13100*/  FFMA R11, R16, R21, R7.reuse ;  /* 0x00000015100b7223 */ /* 0x100fe20000000007 */
[----:B------:R-:W-:Y:S01]  /*13110*/  FFMA R24, R24, R2, R12 ;  /* 0x0000000218187223 */ /* 0x000fe2000000000c */
[----:B------:R-:W-:Y:S02]  /*13120*/  FFMA R12, R16, R30, R7 ;  /* 0x0000001e100c7223 */ /* 0x000fe40000000007 */
[----:B------:R-:W-:Y:S01]  /*13130*/  FFMA R22, R22, R2, R11 ;  /* 0x0000000216167223 */ /* 0x000fe2000000000b */
[----:B------:R-:W-:Y:S01]  /*13140*/  F2FP.F16.E4M3.UNPACK_B R11, R0.H1 ;  /* 0x00000000ff0b723e */ /* 0x000fe200030006ff */
[----:B------:R-:W-:Y:S01]  /*13150*/  FFMA R23, R23, R2, R12 ;  /* 0x0000000217177223 */ /* 0x000fe2000000000c */
[----:B------:R-:W-:-:S03]  /*13160*/  FFMA R12, R16, R32, R9 ;  /* 0x00000020100c7223 */ /* 0x000fc60000000009 */
[--C-:B------:R-:W-:Y:S02]  /*13170*/  HADD2.F32 R21, -RZ, R11.reuse.H0_H0 ;  /* 0x2000000bff157230 */ /* 0x100fe40000004100 */
[----:B------:R-:W-:Y:S02]  /*13180*/  HADD2.F32 R30, -RZ, R11.H1_H1 ;  /* 0x3000000bff1e7230 */ /* 0x000fe40000004100 */
[----:B------:R-:W-:Y:S01]  /*13190*/  FFMA R11, R16, R31, R9 ;  /* 0x0000001f100b7223 */ /* 0x000fe20000000009 */
[----:B------:R-:W-:-:S03]  /*131a0*/  FFMA R21, R21, R2, R12 ;  /* 0x0000000215157223 */ /* 0x000fc6000000000c */
[----:B------:R-:W-:Y:S01]  /*131b0*/  FFMA R11, R30, R2, R11 ;  /* 0x000000021e0b7223 */ /* 0x000fe2000000000b */
[----:B------:R-:W-:Y:S02]  /*131c0*/  F2FP.SATFINITE.RELU.E4M3.F32.PACK_AB_MERGE_C R20, R20, R26, RZ ;  /* 0x0000001a1414723e */ /* 0x000fe400048078ff */
[----:B------:R-:W-:Y:S02]  /*131d0*/  F2FP.SATFINITE.RELU.E4M3.F32.PACK_AB_MERGE_C R15, R15, R25, RZ ;  /* 0x000000190f0f723e */ /* 0x000fe400048078ff */
[----:B------:R-:W-:Y:S02]  /*131e0*/  F2FP.SATFINITE.RELU.E4M3.F32.PACK_AB_MERGE_C R14, R14, R24, RZ ;  /* 0x000000180e0e723e */ /* 0x000fe400048078ff */
[----:B------:R-:W-:Y:S02]  /*131f0*/  F2FP.SATFINITE.RELU.E4M3.F32.PACK_AB_MERGE_C R12, R22, R23, RZ ;  /* 0x00000017160c723e */ /* 0x000fe400048078ff */
[----:B------:R-:W-:Y:S01]  /*13200*/  F2FP.SATFINITE.RELU.E4M3.F32.PACK_AB_MERGE_C R11, R11, R21, RZ ;  /* 0x000000150b0b723e */ /* 0x000fe200048078ff */
[----:B------:R-:W-:Y:S06]  /*13210*/  @P0 BRA `(.L_x_66) ;  /* 0x0000000000040947 */ /* 0x000fec0003800000 */
[----:B------:R-:W-:-:S04]  /*13220*/  DEPBAR.LE SB0, 0x1 ;  /* 0x000080400000791a */ /* 0x000fc80000000000 */
.L_x_66:
[----:B------:R-:W-:Y:S05]  /*13230*/  WARPSYNC.ALL ;  /* 0x0000000000007948 */ /* 0x000fea0003800000 */
[----:B------:R-:W-:Y:S06]  /*13240*/  BAR.SYNC.DEFER_BLOCKING 0x1, 0x100 ;  /* 0x0044000000007b1d */ /* 0x000fec0000010000 */
[----:B------:R-:W-:Y:S01]  /*13250*/  BSSY B0, `(.L_x_67) ;  /* 0x0000019000007945 */ /* 0x000fe20003800000 */
[----:B------:R1:W-:Y:S04]  /*13260*/  STS.U16 [R17+UR48+0x5100], R29 ;  /* 0x0051001d11007988 */ /* 0x0003e80008000430 */
[----:B------:R1:W-:Y:S04]  /*13270*/  STS.U16 [R17+UR48+0x5200], R28 ;  /* 0x0052001c11007988 */ /* 0x0003e80008000430 */
[----:B------:R1:W-:Y:S04]  /*13280*/  STS.U16 [R17+UR48+0x5108], R27 ;  /* 0x0051081b11007988 */ /* 0x0003e80008000430 */
[----:B------:R1:W-:Y:S04]  /*13290*/  STS.U16 [R17+UR48+0x5208], R20 ;  /* 0x0052081411007988 */ /* 0x0003e80008000430 */
        /* <DEDUP_REMOVED lines=9> */
[----:B--2---:R-:W2:Y:S02]  /*13330*/  FENCE.VIEW.ASYNC.S ;  /* 0x00000000000073c6 */ /* 0x004ea40000000000 */
[----:B--2---:R-:W-:Y:S06]  /*13340*/  BAR.SYNC.DEFER_BLOCKING 0x1, 0x100 ;  /* 0x0044000000007b1d */ /* 0x004fec0000010000 */
[----:B-1----:R-:W-:Y:S05]  /*13350*/  @P0 BRA `(.L_x_68) ;  /* 0x0000000000200947 */ /* 0x002fea0003800000 */
[----:B------:R-:W-:Y:S02]  /*13360*/  UIADD3 UR8, UP0, UR58, 0x4f0, URZ ;  /* 0x000004f03a087890 */ /* 0x000fe4000ff1e03f */
[----:B------:R-:W-:Y:S02]  /*13370*/  UIADD3 UR6, UR42, 0x80, URZ ;  /* 0x000000802a067890 */ /* 0x000fe4000fffe03f */
[----:B------:R-:W-:Y:S02]  /*13380*/  UIADD3 UR4, UR48, 0x5100, URZ ;  /* 0x0000510030047890 */ /* 0x000fe4000fffe03f */
[----:B------:R-:W-:Y:S01]  /*13390*/  UIADD3.X UR9, URZ, UR59, URZ, UP0, !UPT ;  /* 0x0000003b3f097290 */ /* 0x000fe200087fe43f */
[----:B------:R-:W-:Y:S01]  /*133a0*/  UMOV UR5, UR41 ;  /* 0x0000002900057c82 */ /* 0x000fe20008000000 */
[----:B------:R-:W-:-:S07]  /*133b0*/  UMOV UR7, UR43 ;  /* 0x0000002b00077c82 */ /* 0x000fce0008000000 */
[----:B------:R1:W-:Y:S02]  /*133c0*/  UTMASTG.3D [UR4], [UR8] ;  /* 0x00000004080073b5 */ /* 0x0003e40008010000 */
[----:B-1----:R0:W-:Y:S02]  /*133d0*/  UTMACMDFLUSH ;  /* 0x00000000000079b7 */ /* 0x0021e40000000000 */
.L_x_68:
[----:B------:R-:W-:Y:S05]  /*133e0*/  BSYNC B0 ;  /* 0x0000000000007941 */ /* 0x000fea0003800000 */
.L_x_67:
[----:B------:R-:W-:Y:S01]  /*133f0*/  BSSY B0, `(.L_x_69) ;  /* 0x0000038000007945 */ /* 0x000fe20003800000 */
[----:B------:R-:W-:Y:S02]  /*13400*/  MOV R11, R18 ;  /* 0x00000012000b7202 */ /* 0x000fe40000000f00 */
[----:B------:R-:W-:Y:S01]  /*13410*/  MOV R12, R19 ;  /* 0x00000013000c7202 */ /* 0x000fe20000000f00 */
[----:B------:R-:W-:Y:S06]  /*13420*/  @P1 BRA `(.L_x_70) ;  /* 0x0000000000d01947 */ /* 0x000fec0003800000 */
[----:B------:R-:W-:-:S04]  /*13430*/  MOV R11, UR44 ;  /* 0x0000002c000b7c02 */ /* 0x000fc80008000f00 */
[----:B------:R-:W-:-:S13]  /*13440*/  ISETP.NE.AND P3, PT, R11, 0x3, PT ;  /* 0x000000030b00780c */ /* 0x000fda0003f65270 */
[----:B------:R-:W-:Y:S05]  /*13450*/  @!P3 BRA `(.L_x_71) ;  /* 0x000000000004b947 */ /* 0x000fea0003800000 */
[----:B------:R-:W-:Y:S01]  /*13460*/  BPT.TRAP 0x1 ;  /* 0x000000040000795c */ /* 0x000fe20000300000 */
.L_x_71:
[----:B------:R-:W-:Y:S01]  /*13470*/  LEA R11, R18, UR48, 0x3 ;  /* 0x00000030120b7c11 */ /* 0x000fe2000f8e18ff */
[----:B------:R-:W-:Y:S01]  /*13480*/  BSSY B1, `(.L_x_72) ;  /* 0x0000004000017945 */ /* 0x000fe20003800000 */
[----:B------:R-:W-:-:S04]  /*13490*/  SHF.L.U32 R12, R19, 0x1f, RZ ;  /* 0x0000001f130c7819 */ /* 0x000fc800000006ff */
[----:B------:R-:W1:Y:S02]  /*134a0*/  SYNCS.PHASECHK.TRANS64.TRYWAIT P2, [R11+URZ+0x60], R12 ;  /* 0x0000600c0b0075a7 */ /* 0x000e64000804017f */
[----:B-1----:R-:W-:Y:S05]  /*134b0*/  @!P2 BRA `(.L_x_73) ;  /* 0x000000d000f0a947 */ /* 0x002fea0003800000 */
.L_x_375:
[----:B------:R-:W-:Y:S05]  /*134c0*/  BSYNC B1 ;  /* 0x0000000000017941 */ /* 0x000fea0003800000 */
.L_x_72:
        /* <DEDUP_REMOVED lines=22> */
.L_x_75:
[----:B------:R-:W-:Y:S05]  /*13630*/  BSYNC B1 ;  /* 0x0000000000017941 */ /* 0x000fea0003800000 */
.L_x_74:
        /* <DEDUP_REMOVED lines=8> */
.L_x_76:
[----:B-1----:R-:W1:Y:S01]  /*136c0*/  S2R R12, SR_CgaCtaId ;  /* 0x00000000000c7919 */ /* 0x002e620000008800 */
[----:B------:R-:W-:-:S04]  /*136d0*/  IADD3 R11, R11, 0x80, RZ ;  /* 0x000000800b0b7810 */ /* 0x000fc80007ffe0ff */
[----:B-1----:R-:W-:-:S04]  /*136e0*/  PRMT R11, R12, 0x654, R11 ;  /* 0x000006540c0b7816 */ /* 0x002fc8000000000b */
[----:B--2---:R1:W-:Y:S02]  /*136f0*/  SYNCS.ARRIVE.TRANS64.RED.A1T0 RZ, [R11+URZ], RZ ;  /* 0x000000ff0bff79a7 */ /* 0x0043e4000810043f */
[----:B-1----:R-:W-:-:S04]  /*13700*/  IADD3 R11, R18, 0x1, RZ ;  /* 0x00000001120b7810 */ /* 0x002fc80007ffe0ff */
[----:B------:R-:W-:-:S04]  /*13710*/  ISETP.NE.AND P2, PT, R11, 0x4, PT ;  /* 0x000000040b00780c */ /* 0x000fc80003f45270 */
[----:B------:R-:W-:Y:S02]  /*13720*/  SEL R12, RZ, 0x1, P2 ;  /* 0x00000001ff0c7807 */ /* 0x000fe40001000000 */
[----:B------:R-:W-:Y:S02]  /*13730*/  SEL R11, R11, RZ, P2 ;  /* 0x000000ff0b0b7207 */ /* 0x000fe40001000000 */
[----:B------:R-:W-:Y:S02]  /*13740*/  LOP3.LUT R12, R19, R12, RZ, 0x3c, !PT ;  /* 0x0000000c130c7212 */ /* 0x000fe400078e3cff */
[----:B------:R-:W-:Y:S02]  /*13750*/  MOV R18, R11 ;  /* 0x0000000b00127202 */ /* 0x000fe40000000f00 */
[----:B------:R-:W-:-:S07]  /*13760*/  MOV R19, R12 ;  /* 0x0000000c00137202 */ /* 0x000fce0000000f00 */
.L_x_70:
[----:B------:R-:W-:Y:S05]  /*13770*/  BSYNC B0 ;  /* 0x0000000000007941 */ /* 0x000fea0003800000 */
.L_x_69:
[----:B------:R-:W-:Y:S01]  /*13780*/  F2FP.F16.E4M3.UNPACK_B R14, R8 ;  /* 0x00000008ff0e723e */ /* 0x000fe200020006ff */
[C---:B------:R-:W-:Y:S01]  /*13790*/  FFMA R166, R16.reuse, R166, R3 ;  /* 0x000000a610a67223 */ /* 0x040fe20000000003 */
[C---:B------:R-:W-:Y:S01]  /*137a0*/  FFMA R168, R16.reuse, R168, R5 ;  /* 0x000000a810a87223 */ /* 0x040fe20000000005 */
[C---:B------:R-:W-:Y:S01]  /*137b0*/  FFMA R170, R16.reuse, R170, R3 ;  /* 0x000000aa10aa7223 */ /* 0x040fe20000000003 */
[C-C-:B------:R-:W-:Y:S01]  /*137c0*/  FFMA R173, R16.reuse, R173, R5.reuse ;  /* 0x000000ad10ad7223 */ /* 0x140fe20000000005 */
[--C-:B------:R-:W-:Y:S02]  /*137d0*/  HADD2.F32 R15, -RZ, R14.reuse.H0_H0 ;  /* 0x2000000eff0f7230 */ /* 0x100fe40000004100 */
[C---:B------:R-:W-:Y:S01]  /*137e0*/  FFMA R172, R16.reuse, R172, R5 ;  /* 0x000000ac10ac7223 */ /* 0x040fe20000000005 */
[C-C-:B------:R-:W-:Y:S01]  /*137f0*/  FFMA R175, R16.reuse, R175, R3.reuse ;  /* 0x000000af10af7223 */ /* 0x140fe20000000003 */
[C---:B------:R-:W-:Y:S01]  /*13800*/  FFMA R174, R16.reuse, R174, R3 ;  /* 0x000000ae10ae7223 */ /* 0x040fe20000000003 */
[----:B------:R-:W-:Y:S01]  /*13810*/  FFMA R177, R16, R177, R5 ;  /* 0x000000b110b17223 */ /* 0x000fe20000000005 */
[----:B------:R-:W-:Y:S01]  /*13820*/  FFMA R166, R15, R2, R166 ;  /* 0x000000020fa67223 */ /* 0x000fe200000000a6 */
[----:B------:R-:W-:-:S02]  /*13830*/  HADD2.F32 R15, -RZ, R14.H1_H1 ;  /* 0x3000000eff0f7230 */ /* 0x000fc40000004100 */
[C---:B------:R-:W-:Y:S01]  /*13840*/  FFMA R14, R16.reuse, R167, R3 ;  /* 0x000000a7100e7223 */ /* 0x040fe20000000003 */
[C---:B------:R-:W-:Y:S01]  /*13850*/  FFMA R176, R16.reuse, R176, R5 ;  /* 0x000000b010b07223 */ /* 0x040fe20000000005 */
[C---:B------:R-:W-:Y:S01]  /*13860*/  FFMA R24, R16.reuse, R178, R3 ;  /* 0x000000b210187223 */ /* 0x040fe20000000003 */
[----:B------:R-:W-:Y:S01]  /*13870*/  FFMA R23, R16, R180, R5 ;  /* 0x000000b410177223 */ /* 0x000fe20000000005 */
[----:B------:R-:W-:-:S05]  /*13880*/  FFMA R14, R15, R2, R14 ;  /* 0x000000020f0e7223 */ /* 0x000fca000000000e */
[----:B------:R-:W-:Y:S02]  /*13890*/  F2FP.SATFINITE.RELU.E4M3.F32.PACK_AB_MERGE_C R166, R14, R166, RZ ;  /* 0x000000a60ea6723e */ /* 0x000fe400048078ff */
[----:B------:R-:W-:-:S05]  /*138a0*/  F2FP.F16.E4M3.UNPACK_B R14, R8.H1 ;  /* 0x00000008ff0e723e */ /* 0x000fca00030006ff */
[----:B------:R-:W-:-:S05]  /*138b0*/  HADD2.F32 R15, -RZ, R14.H0_H0 ;  /* 0x2000000eff0f7230 */ /* 0x000fca0000004100 */
[----:B------:R-:W-:Y:S01]  /*138c0*/  FFMA R168, R15, R2, R168 ;  /* 0x000000020fa87223 */ /* 0x000fe200000000a8 */
[----:B------:R-:W-:Y:S02]  /*138d0*/  HADD2.F32 R15, -RZ, R14.H1_H1 ;  /* 0x3000000eff0f7230 */ /* 0x000fe40000004100 */
[----:B------:R-:W-:-:S04]  /*138e0*/  FFMA R14, R16, R169, R5 ;  /* 0x000000a9100e7223 */ /* 0x000fc80000000005 */
[----:B------:R-:W-:-:S05]  /*138f0*/  FFMA R14, R15, R2, R14 ;  /* 0x000000020f0e7223 */ /* 0x000fca000000000e */
[----:B------:R-:W-:Y:S02]  /*13900*/  F2FP.SATFINITE.RELU.E4M3.F32.PACK_AB_MERGE_C R168, R14, R168, RZ ;  /* 0x000000a80ea8723e */ /* 0x000fe400048078ff */
        /* <DEDUP_REMOVED lines=24> */
[----:B------:R-:W-:-:S05]  /*13a90*/  F2FP.F16.E4M3.UNPACK_B R14, R0 ;  /* 0x00000000ff0e723e */ /* 0x000fca00020006ff */
[--C-:B------:R-:W-:Y:S02]  /*13aa0*/  HADD2.F32 R22, -RZ, R14.reuse.H0_H0 ;  /* 0x2000000eff167230 */ /* 0x100fe40000004100 */
[----:B------:R-:W-:Y:S02]  /*13ab0*/  HADD2.F32 R15, -RZ, R14.H1_H1 ;  /* 0x3000000eff0f7230 */ /* 0x000fe40000004100 */
[----:B------:R-:W-:Y:S01]  /*13ac0*/  FFMA R14, R16, R179, R3 ;  /* 0x000000b3100e7223 */ /* 0x000fe20000000003 */
[-C--:B------:R-:W-:Y:S01]  /*13ad0*/  FFMA R24, R22, R2.reuse, R24 ;  /* 0x0000000216187223 */ /* 0x080fe20000000018 */
[----:B------:R-:W-:Y:S02]  /*13ae0*/  FFMA R22, R16, R181, R5 ;  /* 0x000000b510167223 */ /* 0x000fe40000000005 */
[----:B------:R-:W-:Y:S01]  /*13af0*/  FFMA R14, R15, R2, R14 ;  /* 0x000000020f0e7223 */ /* 0x000fe2000000000e */
[----:B------:R-:W-:-:S04]  /*13b00*/  F2FP.F16.E4M3.UNPACK_B R15, R0.H1 ;  /* 0x00000000ff0f723e */ /* 0x000fc800030006ff */
[----:B------:R-:W-:Y:S01]  /*13b10*/  F2FP.SATFINITE.RELU.E4M3.F32.PACK_AB_MERGE_C R14, R14, R24, RZ ;  /* 0x000000180e0e723e */ /* 0x000fe200048078ff */
[--C-:B------:R-:W-:Y:S02]  /*13b20*/  HADD2.F32 R25, -RZ, R15.reuse.H0_H0 ;  /* 0x2000000fff197230 */ /* 0x100fe40000004100 */
[----:B------:R-:W-:-:S03]  /*13b30*/  HADD2.F32 R15, -RZ, R15.H1_H1 ;  /* 0x3000000fff0f7230 */ /* 0x000fc60000004100 */
[-C--:B------:R-:W-:Y:S02]  /*13b40*/  FFMA R23, R25, R2.reuse, R23 ;  /* 0x0000000219177223 */ /* 0x080fe40000000017 */
[----:B------:R-:W-:Y:S01]  /*13b50*/  FFMA R22, R15, R2, R22 ;  /* 0x000000020f167223 */ /* 0x000fe20000000016 */
[----:B------:R-:W-:-:S04]  /*13b60*/  F2FP.SATFINITE.RELU.E4M3.F32.PACK_AB_MERGE_C R15, R177, R176, RZ ;  /* 0x000000b0b10f723e */ /* 0x000fc800048078ff */
[----:B------:R-:W-:Y:S01]  /*13b70*/  F2FP.SATFINITE.RELU.E4M3.F32.PACK_AB_MERGE_C R22, R22, R23, RZ ;  /* 0x000000171616723e */ /* 0x000fe200048078ff */
[----:B------:R-:W-:Y:S06]  /*13b80*/  @P0 BRA `(.L_x_77) ;  /* 0x0000000000040947 */ /* 0x000fec0003800000 */
[----:B------:R-:W-:-:S04]  /*13b90*/  DEPBAR.LE SB0, 0x1 ;  /* 0x000080400000791a */ /* 0x000fc80000000000 */
.L_x_77:
        /* <DEDUP_REMOVED lines=27> */
.L_x_79:
[----:B------:R-:W-:Y:S05]  /*13d50*/  BSYNC B0 ;  /* 0x0000000000007941 */ /* 0x000fea0003800000 */
.L_x_78:
[----:B------:R-:W-:Y:S04]  /*13d60*/  BSSY B0, `(.L_x_80) ;  /* 0x000003a000007945 */ /* 0x000fe80003800000 */
[----:B------:R-:W-:Y:S05]  /*13d70*/  @P1 BRA `(.L_x_81) ;  /* 0x0000000000e01947 */ /* 0x000fea0003800000 */
[----:B------:R-:W-:-:S04]  /*13d80*/  MOV R14, UR44 ;  /* 0x0000002c000e7c02 */ /* 0x000fc80008000f00 */
[----:B------:R-:W-:-:S13]  /*13d90*/  ISETP.NE.AND P3, PT, R14, 0x3, PT ;  /* 0x000000030e00780c */ /* 0x000fda0003f65270 */
[----:B------:R-:W-:Y:S05]  /*13da0*/  @!P3 BRA `(.L_x_82) ;  /* 0x000000000004b947 */ /* 0x000fea0003800000 */
[----:B------:R-:W-:Y:S01]  /*13db0*/  BPT.TRAP 0x1 ;  /* 0x000000040000795c */ /* 0x000fe20000300000 */
.L_x_82:
[----:B------:R-:W-:Y:S01]  /*13dc0*/  LEA R14, R18, UR48, 0x3 ;  /* 0x00000030120e7c11 */ /* 0x000fe2000f8e18ff */
[----:B------:R-:W-:Y:S01]  /*13dd0*/  BSSY B1, `(.L_x_83) ;  /* 0x0000004000017945 */ /* 0x000fe20003800000 */
[----:B------:R-:W-:-:S04]  /*13de0*/  SHF.L.U32 R15, R19, 0x1f, RZ ;  /* 0x0000001f130f7819 */ /* 0x000fc800000006ff */
[----:B------:R-:W1:Y:S02]  /*13df0*/  SYNCS.PHASECHK.TRANS64.TRYWAIT P2, [R14+URZ+0x60], R15 ;  /* 0x0000600f0e0075a7 */ /* 0x000e64000804017f */
[----:B-1----:R-:W-:Y:S05]  /*13e00*/  @!P2 BRA `(.L_x_84) ;  /* 0x000000c800b0a947 */ /* 0x002fea0003800000 */
.L_x_376:
[----:B------:R-:W-:Y:S05]  /*13e10*/  BSYNC B1 ;  /* 0x0000000000017941 */ /* 0x000fea0003800000 */
.L_x_83:
[----:B------:R-:W-:Y:S04]  /*13e20*/  BSSY B1, `(.L_x_85) ;  /* 0x0000016000017945 */ /* 0x000fe80003800000 */
[----:B------:R-:W-:Y:S05]  /*13e30*/  @P4 BRA `(.L_x_86) ;  /* 0x0000000000504947 */ /* 0x000fea0003800000 */
[----:B------:R-:W-:Y:S01]  /*13e40*/  LEA R4, R18, R17, 0xc ;  /* 0x0000001112047211 */ /* 0x000fe200078e60ff */
[----:B------:R-:W2:Y:S03]  /*13e50*/  S2R R20, SR_TID.X ;  /* 0x0000000000147919 */ /* 0x000ea60000002100 */
[----:B------:R-:W-:Y:S01]  /*13e60*/  IADD3 R0, R4, UR48, RZ ;  /* 0x0000003004007c10 */ /* 0x000fe2000fffe0ff */
[----:B------:R-:W-:Y:S04]  /*13e70*/  LDS.U16 R8, [R4+UR48+0x200] ;  /* 0x0002003004087984 */ /* 0x000fe80008000400 */
[----:B-1----:R-:W1:Y:S04]  /*13e80*/  LDS.U16 R15, [R4+UR48+0x100] ;  /* 0x00010030040f7984 */ /* 0x002e680008000400 */
[----:B------:R-:W-:Y:S01]  /*13e90*/  LDS.U16 R6, [R4+UR48+0x208] ;  /* 0x0002083004067984 */ /* 0x000fe20008000400 */
[----:B--2---:R-:W-:-:S04]  /*13ea0*/  SHF.R.U32.HI R20, RZ, 0x4, R20 ;  /* 0x00000004ff147819 */ /* 0x004fc80000011614 */
[----:B------:R-:W-:Y:S02]  /*13eb0*/  LOP3.LUT P2, RZ, R20, 0x1, RZ, 0xc0, !PT ;  /* 0x0000000114ff7812 */ /* 0x000fe4000784c0ff */
[----:B------:R-:W-:-:S04]  /*13ec0*/  MOV R20, 0x8 ;  /* 0x0000000800147802 */ /* 0x000fc80000000f00 */
[----:B------:R-:W-:-:S04]  /*13ed0*/  SEL R20, R20, 0xfffffff8, !P2 ;  /* 0xfffffff814147807 */ /* 0x000fc80005000000 */
[----:B------:R-:W-:Y:S02]  /*13ee0*/  LEA R0, R20, R0, 0x1 ;  /* 0x0000000014007211 */ /* 0x000fe400078e08ff */
[----:B-1----:R-:W-:Y:S02]  /*13ef0*/  PRMT R8, R15, 0x5410, R8 ;  /* 0x000054100f087816 */ /* 0x002fe40000000008 */
[----:B------:R-:W1:Y:S04]  /*13f00*/  LDS.U16 R15, [R4+UR48+0x108] ;  /* 0x00010830040f7984 */ /* 0x000e680008000400 */
[----:B------:R-:W-:Y:S01]  /*13f10*/  LDS.U16 R14, [R0+0x200] ;  /* 0x00020000000e7984 */ /* 0x000fe20000000400 */
[----:B-1----:R-:W-:-:S03]  /*13f20*/  PRMT R6, R15, 0x5410, R6 ;  /* 0x000054100f067816 */ /* 0x002fc60000000006 */
[----:B------:R-:W1:Y:S02]  /*13f30*/  LDS.U16 R15, [R0+0x100] ;  /* 0x00010000000f7984 */ /* 0x000e640000000400 */
[----:B-1----:R-:W-:Y:S02]  /*13f40*/  PRMT R4, R15, 0x5410, R14 ;  /* 0x000054100f047816 */ /* 0x002fe4000000000e */
[----:B------:R-:W-:Y:S04]  /*13f50*/  LDS.U16 R14, [R0+0x208] ;  /* 0x00020800000e7984 */ /* 0x000fe80000000400 */
[----:B------:R-:W1:Y:S02]  /*13f60*/  LDS.U16 R15, [R0+0x108] ;  /* 0x00010800000f7984 */ /* 0x000e640000000400 */
[----:B-1----:R-:W-:-:S07]  /*13f70*/  PRMT R0, R15, 0x5410, R14 ;  /* 0x000054100f007816 */ /* 0x002fce000000000e */
.L_x_86:
[----:B------:R-:W-:Y:S05]  /*13f80*/  BSYNC B1 ;  /* 0x0000000000017941 */ /* 0x000fea0003800000 */
.L_x_85:
        /* <DEDUP_REMOVED lines=8> */
.L_x_87:
[----:B-1----:R-:W1:Y:S01]  /*14010*/  S2R R14, SR_CgaCtaId ;  /* 0x00000000000e7919 */ /* 0x002e620000008800 */
[C---:B------:R-:W-:Y:S02]  /*14020*/  LEA R15, R11.reuse, UR48, 0x3 ;  /* 0x000000300b0f7c11 */ /* 0x040fe4000f8e18ff */
[----:B------:R-:W-:Y:S02]  /*14030*/  IADD3 R11, R11, 0x1, RZ ;  /* 0x000000010b0b7810 */ /* 0x000fe40007ffe0ff */
[----:B------:R-:W-:Y:S02]  /*14040*/  IADD3 R15, R15, 0x80, RZ ;  /* 0x000000800f0f7810 */ /* 0x000fe40007ffe0ff */
[----:B------:R-:W-:Y:S02]  /*14050*/  IADD3 R18, R18, 0x1, RZ ;  /* 0x0000000112127810 */ /* 0x000fe40007ffe0ff */
[----:B------:R-:W-:Y:S02]  /*14060*/  ISETP.NE.AND P2, PT, R11, 0x4, PT ;  /* 0x000000040b00780c */ /* 0x000fe40003f45270 */
[----:B------:R-:W-:-:S02]  /*14070*/  ISETP.NE.AND P3, PT, R18, 0x4, PT ;  /* 0x000000041200780c */ /* 0x000fc40003f65270 */
[----:B------:R-:W-:Y:S02]  /*14080*/  SEL R11, R11, RZ, P2 ;  /* 0x000000ff0b0b7207 */ /* 0x000fe40001000000 */
[----:B------:R-:W-:Y:S02]  /*14090*/  SEL R18, R18, RZ, P3 ;  /* 0x000000ff12127207 */ /* 0x000fe40001800000 */
[----:B-1----:R-:W-:Y:S02]  /*140a0*/  PRMT R14, R14, 0x654, R15 ;  /* 0x000006540e0e7816 */ /* 0x002fe4000000000f */
[----:B------:R-:W-:Y:S02]  /*140b0*/  SEL R15, RZ, 0x1, P2 ;  /* 0x00000001ff0f7807 */ /* 0x000fe40001000000 */
[----:B--2---:R1:W-:Y:S02]  /*140c0*/  SYNCS.ARRIVE.TRANS64.RED.A1T0 RZ, [R14+URZ], RZ ;  /* 0x000000ff0eff79a7 */ /* 0x0043e4000810043f */
[----:B------:R-:W-:-:S02]  /*140d0*/  LOP3.LUT R12, R12, R15, RZ, 0x3c, !PT ;  /* 0x0000000f0c0c7212 */ /* 0x000fc400078e3cff */
[----:B-1----:R-:W-:-:S04]  /*140e0*/  SEL R14, RZ, 0x1, P3 ;  /* 0x00000001ff0e7807 */ /* 0x002fc80001800000 */
[----:B------:R-:W-:-:S07]  /*140f0*/  LOP3.LUT R19, R19, R14, RZ, 0x3c, !PT ;  /* 0x0000000e13137212 */ /* 0x000fce00078e3cff */
.L_x_81:
[----:B------:R-:W-:Y:S05]  /*14100*/  BSYNC B0 ;  /* 0x0000000000007941 */ /* 0x000fea0003800000 */
.L_x_80:
[----:B------:R-:W2:Y:S04]  /*14110*/  LDL.LU R15, [R1+0x2e0] ;  /* 0x0002e000010f7983 */ /* 0x000ea80000300800 */
[----:B------:R-:W3:Y:S04]  /*14120*/  LDL.LU R26, [R1+0x2e4] ;  /* 0x0002e400011a7983 */ /* 0x000ee80000300800 */
[----:B------:R-:W4:Y:S04]  /*14130*/  LDL.LU R22, [R1+0x2e8] ;  /* 0x0002e80001167983 */ /* 0x000f280000300800 */
[----:B------:R-:W5:Y:S04]  /*14140*/  LDL.LU R27, [R1+0x2ec] ;  /* 0x0002ec00011b7983 */ /* 0x000f680000300800 */
[----:B------:R-:W5:Y:S04]  /*14150*/  LDL.LU R24, [R1+0x2f0] ;  /* 0x0002f00001187983 */ /* 0x000f680000300800 */
[----:B------:R-:W5:Y:S01]  /*14160*/  LDL.LU R31, [R1+0x2f4] ;  /* 0x0002f400011f7983 */ /* 0x000f620000300800 */
[----:B------:R-:W-:-:S03]  /*14170*/  F2FP.F16.E4M3.UNPACK_B R14, R8 ;  /* 0x00000008ff0e723e */ /* 0x000fc600020006ff */
[----:B------:R-:W5:Y:S02]  /*14180*/  LDL.LU R35, [R1+0x2f8] ;  /* 0x0002f80001237983 */ /* 0x000f640000300800 */
[--C-:B------:R-:W-:Y:S02]  /*14190*/  HADD2.F32 R20, -RZ, R14.reuse.H0_H0 ;  /* 0x2000000eff147230 */ /* 0x100fe40000004100 */
[----:B------:R-:W-:Y:S02]  /*141a0*/  HADD2.F32 R21, -RZ, R14.H1_H1 ;  /* 0x3000000eff157230 */ /* 0x000fe40000004100 */
[C-C-:B--2---:R-:W-:Y:S01]  /*141b0*/  FFMA R15, R16.reuse, R15, R7.reuse ;  /* 0x0000000f100f7223 */ /* 0x144fe20000000007 */
[----:B---3--:R-:W-:-:S03]  /*141c0*/  FFMA R14, R16, R26, R7 ;  /* 0x0000001a100e7223 */ /* 0x008fc60000000007 */
[-C--:B------:R-:W-:Y:S01]  /*141d0*/  FFMA R15, R20, R2.reuse, R15 ;  /* 0x00000002140f7223 */ /* 0x080fe2000000000f */
[----:B------:R-:W2:Y:S01]  /*141e0*/  LDL.LU R26, [R1+0x2fc] ;  /* 0x0002fc00011a7983 */ /* 0x000ea20000300800 */
[----:B------:R-:W-:-:S03]  /*141f0*/  FFMA R14, R21, R2, R14 ;  /* 0x00000002150e7223 */ /* 0x000fc6000000000e */
[----:B------:R-:W3:Y:S02]  /*14200*/  LDL.LU R34, [R1+0x300] ;  /* 0x0003000001227983 */ /* 0x000ee40000300800 */
[----:B------:R-:W-:Y:S02]  /*14210*/  F2FP.SATFINITE.RELU.E4M3.F32.PACK_AB_MERGE_C R14, R14, R15, RZ ;  /* 0x0000000f0e0e723e */ /* 0x000fe400048078ff */
[----:B------:R-:W3:Y:S01]  /*14220*/  LDL.LU R28, [R1+0x304] ;  /* 0x00030400011c7983 */ /* 0x000ee20000300800 */
[----:B------:R-:W-:Y:S01]  /*14230*/  F2FP.F16.E4M3.UNPACK_B R15, R8.H1 ;  /* 0x00000008ff0f723e */ /* 0x000fe200030006ff */
[----:B----4-:R-:W-:Y:S02]  /*14240*/  FFMA R21, R16, R22, R9 ;  /* 0x0000001610157223 */ /* 0x010fe40000000009 */
[----:B------:R-:W4:Y:S02]  /*14250*/  LDL.LU R30, [R1+0x308] ;  /* 0x00030800011e7983 */ /* 0x000f240000300800 */
[----:B------:R-:W-:-:S02]  /*14260*/  HADD2.F32 R20, -RZ, R15.H0_H0 ;  /* 0x2000000fff147230 */ /* 0x000fc40000004100 */
[----:B------:R-:W-:Y:S02]  /*14270*/  HADD2.F32 R22, -RZ, R15.H1_H1 ;  /* 0x3000000fff167230 */ /* 0x000fe40000004100 */
[----:B-----5:R-:W-:Y:S02]  /*14280*/  FFMA R15, R16, R27, R9 ;  /* 0x0000001b100f7223 */ /* 0x020fe40000000009 */
[----:B------:R-:W5:Y:S01]  /*14290*/  LDL.LU R27, [R1+0x30c] ;  /* 0x00030c00011b7983 */ /* 0x000f620000300800 */
[-C--:B------:R-:W-:Y:S01]  /*142a0*/  FFMA R20, R20, R2.reuse, R21 ;  /* 0x0000000214147223 */ /* 0x080fe20000000015 */
[----:B------:R-:W-:Y:S02]  /*142b0*/  FFMA R15, R22, R2, R15 ;  /* 0x00000002160f7223 */ /* 0x000fe4000000000f */
[----:B------:R-:W5:Y:S04]  /*142c0*/  LDL.LU R32, [R1+0x310] ;  /* 0x0003100001207983 */ /* 0x000f680000300800 */
[----:B------:R-:W5:Y:S01]  /*142d0*/  LDL.LU R29, [R1+0x314] ;  /* 0x00031400011d7983 */ /* 0x000f620000300800 */
[----:B------:R-:W-:-:S02]  /*142e0*/  F2FP.SATFINITE.RELU.E4M3.F32.PACK_AB_MERGE_C R20, R15, R20, RZ ;  /* 0x000000140f14723e */ /* 0x000fc400048078ff */
[----:B------:R-:W-:Y:S01]  /*142f0*/  F2FP.F16.E4M3.UNPACK_B R15, R6 ;  /* 0x00000006ff0f723e */ /* 0x000fe200020006ff */
[C-C-:B------:R-:W-:Y:S01]  /*14300*/  FFMA R21, R16.reuse, R24, R7.reuse ;  /* 0x0000001810157223 */ /* 0x140fe20000000007 */
[----:B------:R-:W5:Y:S03]  /*14310*/  LDL.LU R33, [R1+0x318] ;  /* 0x0003180001217983 */ /* 0x000f660000300800 */
[--C-:B------:R-:W-:Y:S02]  /*14320*/  HADD2.F32 R22, -RZ, R15.reuse.H0_H0 ;  /* 0x2000000fff167230 */ /* 0x100fe40000004100 */
[----:B------:R-:W-:Y:S02]  /*14330*/  HADD2.F32 R24, -RZ, R15.H1_H1 ;  /* 0x3000000fff187230 */ /* 0x000fe40000004100 */
[----:B------:R-:W-:Y:S02]  /*14340*/  FFMA R15, R16, R31, R7 ;  /* 0x0000001f100f7223 */ /* 0x000fe40000000007 */
[----:B------:R-:W5:Y:S01]  /*14350*/  LDL.LU R31, [R1+0x31c] ;  /* 0x00031c00011f7983 */ /* 0x000f620000300800 */
[-C--:B------:R-:W-:Y:S01]  /*14360*/  FFMA R22, R22, R2.reuse, R21 ;  /* 0x0000000216167223 */ /* 0x080fe20000000015 */
[----:B------:R-:W-:Y:S01]  /*14370*/  FFMA R15, R24, R2, R15 ;  /* 0x00000002180f7223 */ /* 0x000fe2000000000f */
[----:B------:R-:W-:Y:S01]  /*14380*/  F2FP.F16.E4M3.UNPACK_B R21, R6.H1 ;  /* 0x00000006ff15723e */ /* 0x000fe200030006ff */
[----:B------:R-:W-:-:S03]  /*14390*/  FFMA R24, R16, R35, R9 ;  /* 0x0000002310187223 */ /* 0x000fc60000000009 */
[----:B------:R-:W-:Y:S01]  /*143a0*/  F2FP.SATFINITE.RELU.E4M3.F32.PACK_AB_MERGE_C R22, R15, R22, RZ ;  /* 0x000000160f16723e */ /* 0x000fe200048078ff */
[--C-:B------:R-:W-:Y:S01]  /*143b0*/  HADD2.F32 R15, -RZ, R21.reuse.H0_H0 ;  /* 0x20000015ff0f7230 */ /* 0x100fe20000004100 */
[----:B------:R-:W-:Y:S01]  /*143c0*/  F2FP.F16.E4M3.UNPACK_B R23, R4 ;  /* 0x00000004ff17723e */ /* 0x000fe200020006ff */
[----:B------:R-:W-:-:S03]  /*143d0*/  HADD2.F32 R21, -RZ, R21.H1_H1 ;  /* 0x30000015ff157230 */ /* 0x000fc60000004100 */
[----:B------:R-:W-:Y:S01]  /*143e0*/  FFMA R15, R15, R2, R24 ;  /* 0x000000020f0f7223 */ /* 0x000fe20000000018 */
[----:B------:R-:W-:Y:S01]  /*143f0*/  F2FP.F16.E4M3.UNPACK_B R25, R4.H1 ;  /* 0x00000004ff19723e */ /* 0x000fe200030006ff */
[----:B--2---:R-:W-:-:S04]  /*14400*/  FFMA R26, R16, R26, R9 ;  /* 0x0000001a101a7223 */ /* 0x004fc80000000009 */
[----:B------:R-:W-:Y:S01]  /*14410*/  FFMA R24, R21, R2, R26 ;  /* 0x0000000215187223 */ /* 0x000fe2000000001a */
[--C-:B------:R-:W-:Y:S02]  /*14420*/  HADD2.F32 R21, -RZ, R23.reuse.H0_H0 ;  /* 0x20000017ff157230 */ /* 0x100fe40000004100 */
[C-C-:B---3--:R-:W-:Y:S01]  /*14430*/  FFMA R26, R16.reuse, R34, R7.reuse ;  /* 0x00000022101a7223 */ /* 0x148fe20000000007 */
[----:B------:R-:W-:Y:S02]  /*14440*/  HADD2.F32 R23, -RZ, R23.H1_H1 ;  /* 0x30000017ff177230 */ /* 0x000fe40000004100 */
[----:B------:R-:W-:Y:S01]  /*14450*/  FFMA R28, R16, R28, R7 ;  /* 0x0000001c101c7223 */ /* 0x000fe20000000007 */
[----:B------:R-:W-:-:S03]  /*14460*/  FFMA R21, R21, R2, R26 ;  /* 0x0000000215157223 */ /* 0x000fc6000000001a */
[----:B------:R-:W-:Y:S01]  /*14470*/  FFMA R26, R23, R2, R28 ;  /* 0x00000002171a7223 */ /* 0x000fe2000000001c */
[--C-:B------:R-:W-:Y:S02]  /*14480*/  HADD2.F32 R23, -RZ, R25.reuse.H0_H0 ;  /* 0x20000019ff177230 */ /* 0x100fe40000004100 */
[C-C-:B----4-:R-:W-:Y:S01]  /*14490*/  FFMA R28, R16.reuse, R30, R9.reuse ;  /* 0x0000001e101c7223 */ /* 0x150fe20000000009 */
[----:B------:R-:W-:Y:S02]  /*144a0*/  HADD2.F32 R25, -RZ, R25.H1_H1 ;  /* 0x30000019ff197230 */ /* 0x000fe40000004100 */
[----:B-----5:R-:W-:Y:S01]  /*144b0*/  FFMA R30, R16, R27, R9 ;  /* 0x0000001b101e7223 */ /* 0x020fe20000000009 */
[----:B------:R-:W-:-:S03]  /*144c0*/  FFMA R23, R23, R2, R28 ;  /* 0x0000000217177223 */ /* 0x000fc6000000001c */
[----:B------:R-:W-:Y:S01]  /*144d0*/  FFMA R28, R25, R2, R30 ;  /* 0x00000002191c7223 */ /* 0x000fe2000000001e */
[----:B------:R-:W-:Y:S01]  /*144e0*/  F2FP.F16.E4M3.UNPACK_B R25, R0 ;  /* 0x00000000ff19723e */ /* 0x000fe200020006ff */
[C-C-:B------:R-:W-:Y:S01]  /*144f0*/  FFMA R30, R16.reuse, R32, R7.reuse ;  /* 0x00000020101e7223 */ /* 0x140fe20000000007 */
[----:B------:R-:W-:-:S03]  /*14500*/  FFMA R32, R16, R29, R7 ;  /* 0x0000001d10207223 */ /* 0x000fc60000000007 */
[--C-:B------:R-:W-:Y:S02]  /*14510*/  HADD2.F32 R27, -RZ, R25.reuse.H0_H0 ;  /* 0x20000019ff1b7230 */ /* 0x100fe40000004100 */
[----:B------:R-:W-:-:S03]  /*14520*/  HADD2.F32 R25, -RZ, R25.H1_H1 ;  /* 0x30000019ff197230 */ /* 0x000fc60000004100 */
[-C--:B------:R-:W-:Y:S02]  /*14530*/  FFMA R27, R27, R2.reuse, R30 ;  /* 0x000000021b1b7223 */ /* 0x080fe4000000001e */
[----:B------:R-:W-:Y:S01]  /*14540*/  FFMA R30, R25, R2, R32 ;  /* 0x00000002191e7223 */ /* 0x000fe20000000020 */
[----:B------:R-:W-:Y:S01]  /*14550*/  F2FP.F16.E4M3.UNPACK_B R25, R0.H1 ;  /* 0x00000000ff19723e */ /* 0x000fe200030006ff */
[C-C-:B------:R-:W-:Y:S01]  /*14560*/  FFMA R32, R16.reuse, R33, R9.reuse ;  /* 0x0000002110207223 */ /* 0x140fe20000000009 */
[----:B------:R-:W-:-:S03]  /*14570*/  FFMA R34, R16, R31, R9 ;  /* 0x0000001f10227223 */ /* 0x000fc60000000009 */
[--C-:B------:R-:W-:Y:S02]  /*14580*/  HADD2.F32 R29, -RZ, R25.reuse.H0_H0 ;  /* 0x20000019ff1d7230 */ /* 0x100fe40000004100 */
[----:B------:R-:W-:-:S03]  /*14590*/  HADD2.F32 R25, -RZ, R25.H1_H1 ;  /* 0x30000019ff197230 */ /* 0x000fc60000004100 */
[-C--:B------:R-:W-:Y:S02]  /*145a0*/  FFMA R29, R29, R2.reuse, R32 ;  /* 0x000000021d1d7223 */ /* 0x080fe40000000020 */
        /* <DEDUP_REMOVED lines=8> */
.L_x_88:
        /* <DEDUP_REMOVED lines=22> */
[----:B------:R-:W-:Y:S02]  /*14790*/  UIADD3 UR4, UR48, 0x5100, URZ ;  /* 0x0000510030047890 */ /* 0x000fe4000fffe03f */
[----:B------:R-:W-:Y:S01]  /*147a0*/  UIADD3.X UR9, URZ, UR59, URZ, UP0, !UPT ;  /* 0x0000003b3f097290 */ /* 0x000fe200087fe43f */
[----:B------:R-:W-:-:S08]  /*147b0*/  UMOV UR7, UR43 ;  /* 0x0000002b00077c82 */ /* 0x000fd00008000000 */
[----:B------:R1:W-:Y:S02]  /*147c0*/  UTMASTG.3D [UR4], [UR8] ;  /* 0x00000004080073b5 */ /* 0x0003e40008010000 */
[----:B-1----:R0:W-:Y:S02]  /*147d0*/  UTMACMDFLUSH ;  /* 0x00000000000079b7 */ /* 0x0021e40000000000 */
.L_x_90:
[----:B------:R-:W-:Y:S05]  /*147e0*/  BSYNC B0 ;  /* 0x0000000000007941 */ /* 0x000fea0003800000 */
.L_x_89:
[----:B------:R-:W-:Y:S04]  /*147f0*/  BSSY B0, `(.L_x_91) ;  /* 0x000003a000007945 */ /* 0x000fe80003800000 */
[----:B------:R-:W-:Y:S05]  /*14800*/  @P1 BRA `(.L_x_92) ;  /* 0x0000000000e01947 */ /* 0x000fea0003800000 */
[----:B------:R-:W-:-:S04]  /*14810*/  MOV R14, UR44 ;  /* 0x0000002c000e7c02 */ /* 0x000fc80008000f00 */
[----:B------:R-:W-:-:S13]  /*14820*/  ISETP.NE.AND P3, PT, R14, 0x3, PT ;  /* 0x000000030e00780c */ /* 0x000fda0003f65270 */
[----:B------:R-:W-:Y:S05]  /*14830*/  @!P3 BRA `(.L_x_93) ;  /* 0x000000000004b947 */ /* 0x000fea0003800000 */
[----:B------:R-:W-:Y:S01]  /*14840*/  BPT.TRAP 0x1 ;  /* 0x000000040000795c */ /* 0x000fe20000300000 */
.L_x_93:
[----:B------:R-:W-:Y:S01]  /*14850*/  LEA R14, R18, UR48, 0x3 ;  /* 0x00000030120e7c11 */ /* 0x000fe2000f8e18ff */
[----:B------:R-:W-:Y:S01]  /*14860*/  BSSY B1, `(.L_x_94) ;  /* 0x0000004000017945 */ /* 0x000fe20003800000 */
[----:B------:R-:W-:-:S04]  /*14870*/  SHF.L.U32 R15, R19, 0x1f, RZ ;  /* 0x0000001f130f7819 */ /* 0x000fc800000006ff */
[----:B------:R-:W1:Y:S02]  /*14880*/  SYNCS.PHASECHK.TRANS64.TRYWAIT P2, [R14+URZ+0x60], R15 ;  /* 0x0000600f0e0075a7 */ /* 0x000e64000804017f */
[----:B-1----:R-:W-:Y:S05]  /*14890*/  @!P2 BRA `(.L_x_95) ;  /* 0x000000c00020a947 */ /* 0x002fea0003800000 */
.L_x_377:
[----:B------:R-:W-:Y:S05]  /*148a0*/  BSYNC B1 ;  /* 0x0000000000017941 */ /* 0x000fea0003800000 */
.L_x_94:
[----:B------:R-:W-:Y:S04]  /*148b0*/  BSSY B1, `(.L_x_96) ;  /* 0x0000016000017945 */ /* 0x000fe80003800000 */
[----:B------:R-:W-:Y:S05]  /*148c0*/  @P4 BRA `(.L_x_97) ;  /* 0x0000000000504947 */ /* 0x000fea0003800000 */
[----:B------:R-:W2:Y:S01]  /*148d0*/  S2R R20, SR_TID.X ;  /* 0x0000000000147919 */ /* 0x000ea20000002100 */
[----:B-1----:R-:W-:-:S04]  /*148e0*/  LEA R14, R18, R17, 0xc ;  /* 0x00000011120e7211 */ /* 0x002fc800078e60ff */
[----:B------:R-:W-:Y:S01]  /*148f0*/  IADD3 R0, R14, UR48, RZ ;  /* 0x000000300e007c10 */ /* 0x000fe2000fffe0ff */
[----:B------:R-:W-:Y:S04]  /*14900*/  LDS.U16 R8, [R14+UR48+0x200] ;  /* 0x000200300e087984 */ /* 0x000fe80008000400 */
[----:B------:R-:W1:Y:S04]  /*14910*/  LDS.U16 R15, [R14+UR48+0x100] ;  /* 0x000100300e0f7984 */ /* 0x000e680008000400 */
[----:B------:R-:W-:Y:S04]  /*14920*/  LDS.U16 R6, [R14+UR48+0x208] ;  /* 0x000208300e067984 */ /* 0x000fe80008000400 */
[----:B------:R-:W3:Y:S01]  /*14930*/  LDS.U16 R21, [R14+UR48+0x108] ;  /* 0x000108300e157984 */ /* 0x000ee20008000400 */
[----:B--2---:R-:W-:-:S04]  /*14940*/  SHF.R.U32.HI R20, RZ, 0x4, R20 ;  /* 0x00000004ff147819 */ /* 0x004fc80000011614 */
[----:B------:R-:W-:Y:S02]  /*14950*/  LOP3.LUT P2, RZ, R20, 0x1, RZ, 0xc0, !PT ;  /* 0x0000000114ff7812 */ /* 0x000fe4000784c0ff */
[----:B------:R-:W-:-:S04]  /*14960*/  MOV R20, 0x8 ;  /* 0x0000000800147802 */ /* 0x000fc80000000f00 */
[----:B------:R-:W-:-:S04]  /*14970*/  SEL R20, R20, 0xfffffff8, !P2 ;  /* 0xfffffff814147807 */ /* 0x000fc80005000000 */
[----:B------:R-:W-:Y:S02]  /*14980*/  LEA R20, R20, R0, 0x1 ;  /* 0x0000000014147211 */ /* 0x000fe400078e08ff */
[----:B-1----:R-:W-:-:S03]  /*14990*/  PRMT R8, R15, 0x5410, R8 ;  /* 0x000054100f087816 */ /* 0x002fc60000000008 */
[----:B------:R-:W-:Y:S04]  /*149a0*/  LDS.U16 R4, [R20+0x200] ;  /* 0x0002000014047984 */ /* 0x000fe80000000400 */
[----:B------:R-:W1:Y:S01]  /*149b0*/  LDS.U16 R23, [R20+0x100] ;  /* 0x0001000014177984 */ /* 0x000e620000000400 */
[----:B---3--:R-:W-:-:S03]  /*149c0*/  PRMT R6, R21, 0x5410, R6 ;  /* 0x0000541015067816 */ /* 0x008fc60000000006 */
[----:B------:R-:W-:Y:S04]  /*149d0*/  LDS.U16 R0, [R20+0x208] ;  /* 0x0002080014007984 */ /* 0x000fe80000000400 */
[----:B------:R-:W2:Y:S01]  /*149e0*/  LDS.U16 R25, [R20+0x108] ;  /* 0x0001080014197984 */ /* 0x000ea20000000400 */
[----:B-1----:R-:W-:Y:S02]  /*149f0*/  PRMT R4, R23, 0x5410, R4 ;  /* 0x0000541017047816 */ /* 0x002fe40000000004 */
[----:B--2---:R-:W-:-:S07]  /*14a00*/  PRMT R0, R25, 0x5410, R0 ;  /* 0x0000541019007816 */ /* 0x004fce0000000000 */
.L_x_97:
[----:B------:R-:W-:Y:S05]  /*14a10*/  BSYNC B1 ;  /* 0x0000000000017941 */ /* 0x000fea0003800000 */
.L_x_96:
        /* <DEDUP_REMOVED lines=8> */
.L_x_98:
        /* <DEDUP_REMOVED lines=15> */
.L_x_92:
[----:B------:R-:W-:Y:S05]  /*14b90*/  BSYNC B0 ;  /* 0x0000000000007941 */ /* 0x000fea0003800000 */
.L_x_91:
[----:B------:R-:W-:Y:S01]  /*14ba0*/  F2FP.F16.E4M3.UNPACK_B R20, R8 ;  /* 0x00000008ff14723e */ /* 0x000fe200020006ff */
[C---:B------:R-:W-:Y:S01]  /*14bb0*/  FFMA R15, R16.reuse, R182, R3 ;  /* 0x000000b6100f7223 */ /* 0x040fe20000000003 */
[C-C-:B------:R-:W-:Y:S01]  /*14bc0*/  FFMA R21, R16.reuse, R184, R5.reuse ;  /* 0x000000b810157223 */ /* 0x140fe20000000005 */
[C---:B------:R-:W-:Y:S01]  /*14bd0*/  FFMA R185, R16.reuse, R185, R5 ;  /* 0x000000b910b97223 */ /* 0x040fe20000000005 */
[C---:B------:R-:W-:Y:S01]  /*14be0*/  FFMA R23, R16.reuse, R186, R3 ;  /* 0x000000ba10177223 */ /* 0x040fe20000000003 */
[--C-:B------:R-:W-:Y:S02]  /*14bf0*/  HADD2.F32 R14, -RZ, R20.reuse.H0_H0 ;  /* 0x20000014ff0e7230 */ /* 0x100fe40000004100 */
[C-C-:B------:R-:W-:Y:S01]  /*14c00*/  FFMA R25, R16.reuse, R188, R5.reuse ;  /* 0x000000bc10197223 */ /* 0x140fe20000000005 */
[----:B------:R-:W-:Y:S01]  /*14c10*/  HADD2.F32 R22, -RZ, R20.H1_H1 ;  /* 0x30000014ff167230 */ /* 0x000fe20000004100 */
[----:B------:R-:W-:Y:S01]  /*14c20*/  F2FP.F16.E4M3.UNPACK_B R20, R8.H1 ;  /* 0x00000008ff14723e */ /* 0x000fe200030006ff */
[----:B------:R-:W-:Y:S01]  /*14c30*/  FFMA R189, R16, R189, R5 ;  /* 0x000000bd10bd7223 */ /* 0x000fe20000000005 */
[----:B------:R-:W-:Y:S01]  /*14c40*/  FFMA R14, R14, R2, R15 ;  /* 0x000000020e0e7223 */ /* 0x000fe2000000000f */
[C-C-:B------:R-:W-:Y:S01]  /*14c50*/  FFMA R15, R16.reuse, R183, R3.reuse ;  /* 0x000000b7100f7223 */ /* 0x140fe20000000003 */
[----:B------:R-:W-:Y:S01]  /*14c60*/  FFMA R27, R16, R190, R3 ;  /* 0x000000be101b7223 */ /* 0x000fe20000000003 */
[----:B------:R-:W-:-:S02]  /*14c70*/  HADD2.F32 R24, -RZ, R20.H1_H1 ;  /* 0x30000014ff187230 */ /* 0x000fc40000004100 */
[----:B------:R-:W-:Y:S01]  /*14c80*/  FFMA R29, R16, R192, R5 ;  /* 0x000000c0101d7223 */ /* 0x000fe20000000005 */
[----:B------:R-:W-:Y:S01]  /*14c90*/  FFMA R15, R22, R2, R15 ;  /* 0x00000002160f7223 */ /* 0x000fe2000000000f */
[----:B------:R-:W-:Y:S02]  /*14ca0*/  HADD2.F32 R22, -RZ, R20.H0_H0 ;  /* 0x20000014ff167230 */ /* 0x000fe40000004100 */
[C---:B------:R-:W-:Y:S01]  /*14cb0*/  FFMA R193, R16.reuse, R193, R5 ;  /* 0x000000c110c17223 */ /* 0x040fe20000000005 */
[C-C-:B------:R-:W-:Y:S01]  /*14cc0*/  FFMA R31, R16.reuse, R194, R3.reuse ;  /* 0x000000c2101f7223 */ /* 0x140fe20000000003 */
[C---:B------:R-:W-:Y:S01]  /*14cd0*/  FFMA R195, R16.reuse, R195, R3 ;  /* 0x000000c310c37223 */ /* 0x040fe20000000003 */
[----:B------:R-:W-:Y:S01]  /*14ce0*/  FFMA R197, R16, R197, R5 ;  /* 0x000000c510c57223 */ /* 0x000fe20000000005 */
[-C--:B------:R-:W-:Y:S01]  /*14cf0*/  FFMA R20, R22, R2.reuse, R21 ;  /* 0x0000000216147223 */ /* 0x080fe20000000015 */
[----:B------:R-:W-:Y:S01]  /*14d00*/  FFMA R21, R24, R2, R185 ;  /* 0x0000000218157223 */ /* 0x000fe200000000b9 */
[----:B------:R-:W-:-:S02]  /*14d10*/  F2FP.F16.E4M3.UNPACK_B R24, R6 ;  /* 0x00000006ff18723e */ /* 0x000fc400020006ff */
[----:B------:R-:W-:Y:S02]  /*14d20*/  F2FP.SATFINITE.RELU.E4M3.F32.PACK_AB_MERGE_C R14, R15, R14, RZ ;  /* 0x0000000e0f0e723e */ /* 0x000fe400048078ff */
[----:B------:R-:W-:Y:S01]  /*14d30*/  F2FP.SATFINITE.RELU.E4M3.F32.PACK_AB_MERGE_C R20, R21, R20, RZ ;  /* 0x000000141514723e */ /* 0x000fe200048078ff */
[--C-:B------:R-:W-:Y:S02]  /*14d40*/  HADD2.F32 R22, -RZ, R24.reuse.H0_H0 ;  /* 0x20000018ff167230 */ /* 0x100fe40000004100 */
[----:B------:R-:W-:Y:S01]  /*14d50*/  HADD2.F32 R26, -RZ, R24.H1_H1 ;  /* 0x30000018ff1a7230 */ /* 0x000fe20000004100 */
[----:B------:R-:W-:Y:S02]  /*14d60*/  F2FP.F16.E4M3.UNPACK_B R24, R6.H1 ;  /* 0x00000006ff18723e */ /* 0x000fe400030006ff */
[----:B------:R-:W-:Y:S01]  /*14d70*/  FFMA R22, R22, R2, R23 ;  /* 0x0000000216167223 */ /* 0x000fe20000000017 */
[----:B------:R-:W-:Y:S02]  /*14d80*/  FFMA R23, R16, R187, R3 ;  /* 0x000000bb10177223 */ /* 0x000fe40000000003 */
[----:B------:R-:W-:-:S02]  /*14d90*/  HADD2.F32 R28, -RZ, R24.H1_H1 ;  /* 0x30000018ff1c7230 */ /* 0x000fc40000004100 */
[----:B------:R-:W-:Y:S01]  /*14da0*/  FFMA R23, R26, R2, R23 ;  /* 0x000000021a177223 */ /* 0x000fe20000000017 */
[----:B------:R-:W-:-:S04]  /*14db0*/  HADD2.F32 R26, -RZ, R24.H0_H0 ;  /* 0x20000018ff1a7230 */ /* 0x000fc80000004100 */
[----:B------:R-:W-:Y:S01]  /*14dc0*/  F2FP.SATFINITE.RELU.E4M3.F32.PACK_AB_MERGE_C R22, R23, R22, RZ ;  /* 0x000000161716723e */ /* 0x000fe200048078ff */
[-C--:B------:R-:W-:Y:S01]  /*14dd0*/  FFMA R24, R26, R2.reuse, R25 ;  /* 0x000000021a187223 */ /* 0x080fe20000000019 */
[----:B------:R-:W-:Y:S01]  /*14de0*/  FFMA R25, R28, R2, R189 ;  /* 0x000000021c197223 */ /* 0x000fe200000000bd */
[----:B------:R-:W-:-:S04]  /*14df0*/  F2FP.F16.E4M3.UNPACK_B R28, R4 ;  /* 0x00000004ff1c723e */ /* 0x000fc800020006ff */
[----:B------:R-:W-:Y:S01]  /*14e00*/  F2FP.SATFINITE.RELU.E4M3.F32.PACK_AB_MERGE_C R24, R25, R24, RZ ;  /* 0x000000181918723e */ /* 0x000fe200048078ff */
[--C-:B------:R-:W-:Y:S02]  /*14e10*/  HADD2.F32 R26, -RZ, R28.reuse.H0_H0 ;  /* 0x2000001cff1a7230 */ /* 0x100fe40000004100 */
[----:B------:R-:W-:Y:S01]  /*14e20*/  HADD2.F32 R30, -RZ, R28.H1_H1 ;  /* 0x3000001cff1e7230 */ /* 0x000fe20000004100 */
[----:B------:R-:W-:Y:S02]  /*14e30*/  F2FP.F16.E4M3.UNPACK_B R28, R4.H1 ;  /* 0x00000004ff1c723e */ /* 0x000fe400030006ff */
[-C--:B------:R-:W-:Y:S01]  /*14e40*/  FFMA R26, R26, R2.reuse, R27 ;  /* 0x000000021a1a7223 */ /* 0x080fe2000000001b */
[----:B------:R-:W-:Y:S02]  /*14e50*/  FFMA R27, R16, R191, R3 ;  /* 0x000000bf101b7223 */ /* 0x000fe40000000003 */
[--C-:B------:R-:W-:Y:S02]  /*14e60*/  HADD2.F32 R32, -RZ, R28.reuse.H1_H1 ;  /* 0x3000001cff207230 */ /* 0x100fe40000004100 */
        /* <DEDUP_REMOVED lines=8> */
[----:B------:R-:W-:-:S03]  /*14ef0*/  HADD2.F32 R32, -RZ, R32.H1_H1 ;  /* 0x30000020ff207230 */ /* 0x000fc60000004100 */
[----:B------:R-:W-:Y:S01]  /*14f00*/  FFMA R30, R30, R2, R31 ;  /* 0x000000021e1e7223 */ /* 0x000fe2000000001f */
[----:B------:R-:W-:Y:S01]  /*14f10*/  F2FP.F16.E4M3.UNPACK_B R31, R0.H1 ;  /* 0x00000000ff1f723e */ /* 0x000fe200030006ff */
[----:B------:R-:W-:-:S04]  /*14f20*/  FFMA R195, R32, R2, R195 ;  /* 0x0000000220c37223 */ /* 0x000fc800000000c3 */
[--C-:B------:R-:W-:Y:S01]  /*14f30*/  HADD2.F32 R32, -RZ, R31.reuse.H0_H0 ;  /* 0x2000001fff207230 */ /* 0x100fe20000004100 */
[----:B------:R-:W-:Y:S01]  /*14f40*/  F2FP.SATFINITE.RELU.E4M3.F32.PACK_AB_MERGE_C R195, R195, R30, RZ ;  /* 0x0000001ec3c3723e */ /* 0x000fe200048078ff */
[----:B------:R-:W-:Y:S02]  /*14f50*/  HADD2.F32 R34, -RZ, R31.H1_H1 ;  /* 0x3000001fff227230 */ /* 0x000fe40000004100 */
[----:B------:R-:W-:-:S04]  /*14f60*/  FFMA R31, R16, R196, R5 ;  /* 0x000000c4101f7223 */ /* 0x000fc80000000005 */
[-C--:B------:R-:W-:Y:S01]  /*14f70*/  FFMA R31, R32, R2.reuse, R31 ;  /* 0x00000002201f7223 */ /* 0x080fe2000000001f */
[----:B------:R-:W-:-:S05]  /*14f80*/  FFMA R32, R34, R2, R197 ;  /* 0x0000000222207223 */ /* 0x000fca00000000c5 */
[----:B------:R-:W-:Y:S01]  /*14f90*/  F2FP.SATFINITE.RELU.E4M3.F32.PACK_AB_MERGE_C R31, R32, R31, RZ ;  /* 0x0000001f201f723e */ /* 0x000fe200048078ff */
[----:B------:R-:W-:Y:S06]  /*14fa0*/  @P0 BRA `(.L_x_99) ;  /* 0x0000000000040947 */ /* 0x000fec0003800000 */
[----:B------:R-:W-:-:S04]  /*14fb0*/  DEPBAR.LE SB0, 0x1 ;  /* 0x000080400000791a */ /* 0x000fc80000000000 */
.L_x_99:
        /* <DEDUP_REMOVED lines=27> */
.L_x_101:
[----:B------:R-:W-:Y:S05]  /*15170*/  BSYNC B0 ;  /* 0x0000000000007941 */ /* 0x000fea0003800000 */
.L_x_100:
[----:B------:R-:W-:Y:S04]  /*15180*/  BSSY B0, `(.L_x_102) ;  /* 0x000003a000007945 */ /* 0x000fe80003800000 */
[----:B------:R-:W-:Y:S05]  /*15190*/  @P1 BRA `(.L_x_103) ;  /* 0x0000000000e01947 */ /* 0x000fea0003800000 */
[----:B------:R-:W-:-:S04]  /*151a0*/  MOV R14, UR44 ;  /* 0x0000002c000e7c02 */ /* 0x000fc80008000f00 */
[----:B------:R-:W-:-:S13]  /*151b0*/  ISETP.NE.AND P3, PT, R14, 0x3, PT ;  /* 0x000000030e00780c */ /* 0x000fda0003f65270 */
[----:B------:R-:W-:Y:S05]  /*151c0*/  @!P3 BRA `(.L_x_104) ;  /* 0x000000000004b947 */ /* 0x000fea0003800000 */
[----:B------:R-:W-:Y:S01]  /*151d0*/  BPT.TRAP 0x1 ;  /* 0x000000040000795c */ /* 0x000fe20000300000 */
.L_x_104:
[----:B------:R-:W-:Y:S01]  /*151e0*/  LEA R14, R18, UR48, 0x3 ;  /* 0x00000030120e7c11 */ /* 0x000fe2000f8e18ff */
[----:B------:R-:W-:Y:S01]  /*151f0*/  BSSY B1, `(.L_x_105) ;  /* 0x0000004000017945 */ /* 0x000fe20003800000 */
[----:B------:R-:W-:-:S04]  /*15200*/  SHF.L.U32 R15, R19, 0x1f, RZ ;  /* 0x0000001f130f7819 */ /* 0x000fc800000006ff */
[----:B------:R-:W1:Y:S02]  /*15210*/  SYNCS.PHASECHK.TRANS64.TRYWAIT P2, [R14+URZ+0x60], R15 ;  /* 0x0000600f0e0075a7 */ /* 0x000e64000804017f */
[----:B-1----:R-:W-:Y:S05]  /*15220*/  @!P2 BRA `(.L_x_106) ;  /* 0x000000b400d0a947 */ /* 0x002fea0003800000 */
.L_x_378:
[----:B------:R-:W-:Y:S05]  /*15230*/  BSYNC B1 ;  /* 0x0000000000017941 */ /* 0x000fea0003800000 */
.L_x_105:
        /* <DEDUP_REMOVED lines=22> */
.L_x_108:
[----:B------:R-:W-:Y:S05]  /*153a0*/  BSYNC B1 ;  /* 0x0000000000017941 */ /* 0x000fea0003800000 */
.L_x_107:
        /* <DEDUP_REMOVED lines=8> */
.L_x_109:
        /* <DEDUP_REMOVED lines=15> */
.L_x_103:
[----:B------:R-:W-:Y:S05]  /*15520*/  BSYNC B0 ;  /* 0x0000000000007941 */ /* 0x000fea0003800000 */
.L_x_102:
[----:B------:R-:W2:Y:S04]  /*15530*/  LDL.LU R15, [R1+0x320] ;  /* 0x00032000010f7983 */ /* 0x000ea80000300800 */
[----:B------:R-:W3:Y:S04]  /*15540*/  LDL.LU R21, [R1+0x324] ;  /* 0x0003240001157983 */ /* 0x000ee80000300800 */
[----:B------:R-:W4:Y:S04]  /*15550*/  LDL.LU R23, [R1+0x328] ;  /* 0x0003280001177983 */ /* 0x000f280000300800 */
[----:B------:R-:W5:Y:S04]  /*15560*/  LDL.LU R38, [R1+0x32c] ;  /* 0x00032c0001267983 */ /* 0x000f680000300800 */
[----:B------:R-:W4:Y:S04]  /*15570*/  LDL.LU R37, [R1+0x330] ;  /* 0x0003300001257983 */ /* 0x000f280000300800 */
[----:B------:R-:W4:Y:S04]  /*15580*/  LDL.LU R33, [R1+0x334] ;  /* 0x0003340001217983 */ /* 0x000f280000300800 */
[----:B------:R-:W4:Y:S01]  /*15590*/  LDL.LU R32, [R1+0x338] ;  /* 0x0003380001207983 */ /* 0x000f220000300800 */
[----:B------:R-:W-:-:S03]  /*155a0*/  F2FP.F16.E4M3.UNPACK_B R14, R8 ;  /* 0x00000008ff0e723e */ /* 0x000fc600020006ff */
[----:B------:R-:W4:Y:S01]  /*155b0*/  LDL.LU R27, [R1+0x33c] ;  /* 0x00033c00011b7983 */ /* 0x000f220000300800 */
[----:B------:R-:W-:Y:S01]  /*155c0*/  F2FP.F16.E4M3.UNPACK_B R22, R8.H1 ;  /* 0x00000008ff16723e */ /* 0x000fe200030006ff */
[--C-:B------:R-:W-:Y:S02]  /*155d0*/  HADD2.F32 R20, -RZ, R14.reuse.H0_H0 ;  /* 0x2000000eff147230 */ /* 0x100fe40000004100 */
[----:B------:R-:W4:Y:S01]  /*155e0*/  LDL.LU R29, [R1+0x340] ;  /* 0x00034000011d7983 */ /* 0x000f220000300800 */
[----:B------:R-:W-:-:S03]  /*155f0*/  HADD2.F32 R24, -RZ, R14.H1_H1 ;  /* 0x3000000eff187230 */ /* 0x000fc60000004100 */
[----:B------:R-:W4:Y:S04]  /*15600*/  LDL.LU R36, [R1+0x344] ;  /* 0x0003440001247983 */ /* 0x000f280000300800 */
[----:B------:R-:W4:Y:S04]  /*15610*/  LDL.LU R35, [R1+0x348] ;  /* 0x0003480001237983 */ /* 0x000f280000300800 */
[----:B------:R-:W4:Y:S04]  /*15620*/  LDL.LU R34, [R1+0x34c] ;  /* 0x00034c0001227983 */ /* 0x000f280000300800 */
[----:B------:R-:W4:Y:S04]  /*15630*/  LDL.LU R41, [R1+0x350] ;  /* 0x0003500001297983 */ /* 0x000f280000300800 */
[----:B------:R-:W4:Y:S04]  /*15640*/  LDL.LU R40, [R1+0x354] ;  /* 0x0003540001287983 */ /* 0x000f280000300800 */
[----:B------:R-:W4:Y:S01]  /*15650*/  LDL.LU R39, [R1+0x358] ;  /* 0x0003580001277983 */ /* 0x000f220000300800 */
[C-C-:B--2---:R-:W-:Y:S01]  /*15660*/  FFMA R15, R16.reuse, R15, R7.reuse ;  /* 0x0000000f100f7223 */ /* 0x144fe20000000007 */
[----:B---3--:R-:W-:-:S03]  /*15670*/  FFMA R21, R16, R21, R7 ;  /* 0x0000001510157223 */ /* 0x008fc60000000007 */
[-C--:B------:R-:W-:Y:S01]  /*15680*/  FFMA R14, R20, R2.reuse, R15 ;  /* 0x00000002140e7223 */ /* 0x080fe2000000000f */
[----:B------:R-:W-:Y:S01]  /*15690*/  FFMA R15, R24, R2, R21 ;  /* 0x00000002180f7223 */ /* 0x000fe20000000015 */
[C-C-:B-----5:R-:W-:Y:S02]  /*156a0*/  FFMA R21, R16.reuse, R38, R9.reuse ;  /* 0x0000002610157223 */ /* 0x160fe40000000009 */
[----:B------:R-:W2:Y:S01]  /*156b0*/  LDL.LU R38, [R1+0x35c] ;  /* 0x00035c0001267983 */ /* 0x000ea20000300800 */
[--C-:B------:R-:W-:Y:S02]  /*156c0*/  HADD2.F32 R26, -RZ, R22.reuse.H0_H0 ;  /* 0x20000016ff1a7230 */ /* 0x100fe40000004100 */
[----:B----4-:R-:W-:Y:S01]  /*156d0*/  FFMA R23, R16, R23, R9 ;  /* 0x0000001710177223 */ /* 0x010fe20000000009 */
[----:B------:R-:W-:Y:S01]  /*156e0*/  F2FP.F16.E4M3.UNPACK_B R25, R6 ;  /* 0x00000006ff19723e */ /* 0x000fe200020006ff */
[----:B------:R-:W-:Y:S02]  /*156f0*/  HADD2.F32 R22, -RZ, R22.H1_H1 ;  /* 0x30000016ff167230 */ /* 0x000fe40000004100 */
[----:B------:R-:W-:Y:S01]  /*15700*/  FFMA R20, R26, R2, R23 ;  /* 0x000000021a147223 */ /* 0x000fe20000000017 */
[----:B------:R-:W-:Y:S01]  /*15710*/  FFMA R23, R16, R37, R7 ;  /* 0x0000002510177223 */ /* 0x000fe20000000007 */
[--C-:B------:R-:W-:Y:S01]  /*15720*/  HADD2.F32 R26, -RZ, R25.reuse.H0_H0 ;  /* 0x20000019ff1a7230 */ /* 0x100fe20000004100 */
[----:B------:R-:W-:Y:S01]  /*15730*/  F2FP.F16.E4M3.UNPACK_B R24, R6.H1 ;  /* 0x00000006ff18723e */ /* 0x000fe200030006ff */
[----:B------:R-:W-:-:S02]  /*15740*/  HADD2.F32 R28, -RZ, R25.H1_H1 ;  /* 0x30000019ff1c7230 */ /* 0x000fc40000004100 */
[----:B------:R-:W-:Y:S01]  /*15750*/  FFMA R25, R16, R33, R7 ;  /* 0x0000002110197223 */ /* 0x000fe20000000007 */
[-C--:B------:R-:W-:Y:S01]  /*15760*/  FFMA R21, R22, R2.reuse, R21 ;  /* 0x0000000216157223 */ /* 0x080fe20000000015 */
[----:B------:R-:W-:Y:S01]  /*15770*/  FFMA R22, R26, R2, R23 ;  /* 0x000000021a167223 */ /* 0x000fe20000000017 */
[----:B------:R-:W-:Y:S01]  /*15780*/  F2FP.F16.E4M3.UNPACK_B R30, R4 ;  /* 0x00000004ff1e723e */ /* 0x000fe200020006ff */
[----:B------:R-:W-:Y:S01]  /*15790*/  FFMA R23, R28, R2, R25 ;  /* 0x000000021c177223 */ /* 0x000fe20000000019 */
[--C-:B------:R-:W-:Y:S02]  /*157a0*/  HADD2.F32 R26, -RZ, R24.reuse.H0_H0 ;  /* 0x20000018ff1a7230 */ /* 0x100fe40000004100 */
[C-C-:B------:R-:W-:Y:S01]  /*157b0*/  FFMA R25, R16.reuse, R32, R9.reuse ;  /* 0x0000002010197223 */ /* 0x140fe20000000009 */
[----:B------:R-:W-:Y:S02]  /*157c0*/  HADD2.F32 R28, -RZ, R24.H1_H1 ;  /* 0x30000018ff1c7230 */ /* 0x000fe40000004100 */
[----:B------:R-:W-:Y:S01]  /*157d0*/  FFMA R27, R16, R27, R9 ;  /* 0x0000001b101b7223 */ /* 0x000fe20000000009 */
[----:B------:R-:W-:-:S02]  /*157e0*/  HADD2.F32 R32, -RZ, R30.H0_H0 ;  /* 0x2000001eff207230 */ /* 0x000fc40000004100 */
[----:B------:R-:W-:Y:S01]  /*157f0*/  FFMA R29, R16, R29, R7 ;  /* 0x0000001d101d7223 */ /* 0x000fe20000000007 */
[----:B------:R-:W-:Y:S01]  /*15800*/  F2FP.F16.E4M3.UNPACK_B R31, R4.H1 ;  /* 0x00000004ff1f723e */ /* 0x000fe200030006ff */
[----:B------:R-:W-:Y:S01]  /*15810*/  FFMA R24, R26, R2, R25 ;  /* 0x000000021a187223 */ /* 0x000fe20000000019 */
[----:B------:R-:W-:Y:S02]  /*15820*/  HADD2.F32 R30, -RZ, R30.H1_H1 ;  /* 0x3000001eff1e7230 */ /* 0x000fe40000004100 */
[----:B------:R-:W-:Y:S01]  /*15830*/  FFMA R25, R16, R36, R7 ;  /* 0x0000002410197223 */ /* 0x000fe20000000007 */
[-C--:B------:R-:W-:Y:S01]  /*15840*/  FFMA R33, R28, R2.reuse, R27 ;  /* 0x000000021c217223 */ /* 0x080fe2000000001b */
[-C--:B------:R-:W-:Y:S01]  /*15850*/  FFMA R26, R32, R2.reuse, R29 ;  /* 0x00000002201a7223 */ /* 0x080fe2000000001d */
[----:B------:R-:W-:Y:S01]  /*15860*/  FFMA R27, R16, R35, R9 ;  /* 0x00000023101b7223 */ /* 0x000fe20000000009 */
[--C-:B------:R-:W-:Y:S02]  /*15870*/  HADD2.F32 R28, -RZ, R31.reuse.H0_H0 ;  /* 0x2000001fff1c7230 */ /* 0x100fe40000004100 */
[----:B------:R-:W-:Y:S01]  /*15880*/  FFMA R35, R30, R2, R25 ;  /* 0x000000021e237223 */ /* 0x000fe20000000019 */
[----:B------:R-:W-:Y:S01]  /*15890*/  HADD2.F32 R32, -RZ, R31.H1_H1 ;  /* 0x3000001fff207230 */ /* 0x000fe20000004100 */
[----:B------:R-:W-:Y:S01]  /*158a0*/  F2FP.F16.E4M3.UNPACK_B R31, R0 ;  /* 0x00000000ff1f723e */ /* 0x000fe200020006ff */
[----:B------:R-:W-:Y:S01]  /*158b0*/  FFMA R29, R16, R34, R9 ;  /* 0x00000022101d7223 */ /* 0x000fe20000000009 */
[----:B------:R-:W-:Y:S01]  /*158c0*/  F2FP.F16.E4M3.UNPACK_B R25, R0.H1 ;  /* 0x00000000ff19723e */ /* 0x000fe200030006ff */
[----:B------:R-:W-:-:S02]  /*158d0*/  FFMA R28, R28, R2, R27 ;  /* 0x000000021c1c7223 */ /* 0x000fc4000000001b */
[----:B------:R-:W-:Y:S01]  /*158e0*/  FFMA R37, R32, R2, R29 ;  /* 0x0000000220257223 */ /* 0x000fe2000000001d */
[----:B------:R-:W-:Y:S02]  /*158f0*/  HADD2.F32 R30, -RZ, R31.H0_H0 ;  /* 0x2000001fff1e7230 */ /* 0x000fe40000004100 */
[--C-:B------:R-:W-:Y:S02]  /*15900*/  HADD2.F32 R34, -RZ, R25.reuse.H0_H0 ;  /* 0x20000019ff227230 */ /* 0x100fe40000004100 */
[----:B------:R-:W-:Y:S02]  /*15910*/  HADD2.F32 R36, -RZ, R25.H1_H1 ;  /* 0x30000019ff247230 */ /* 0x000fe40000004100 */
[C-C-:B------:R-:W-:Y:S01]  /*15920*/  FFMA R25, R16.reuse, R41, R7.reuse ;  /* 0x0000002910197223 */ /* 0x140fe20000000007 */
[----:B------:R-:W-:Y:S02]  /*15930*/  HADD2.F32 R32, -RZ, R31.H1_H1 ;  /* 0x3000001fff207230 */ /* 0x000fe40000004100 */
[C---:B------:R-:W-:Y:S01]  /*15940*/  FFMA R27, R16.reuse, R40, R7 ;  /* 0x00000028101b7223 */ /* 0x040fe20000000007 */
[----:B------:R-:W-:Y:S01]  /*15950*/  FFMA R29, R16, R39, R9 ;  /* 0x00000027101d7223 */ /* 0x000fe20000000009 */
[----:B------:R-:W-:-:S02]  /*15960*/  FFMA R25, R30, R2, R25 ;  /* 0x000000021e197223 */ /* 0x000fc40000000019 */
[-C--:B------:R-:W-:Y:S01]  /*15970*/  FFMA R30, R32, R2.reuse, R27 ;  /* 0x00000002201e7223 */ /* 0x080fe2000000001b */
[----:B------:R-:W-:Y:S01]  /*15980*/  FFMA R29, R34, R2, R29 ;  /* 0x00000002221d7223 */ /* 0x000fe2000000001d */
[----:B------:R-:W-:Y:S02]  /*15990*/  F2FP.SATFINITE.RELU.E4M3.F32.PACK_AB_MERGE_C R14, R15, R14, RZ ;  /* 0x0000000e0f0e723e */ /* 0x000fe400048078ff */
[----:B------:R-:W-:Y:S02]  /*159a0*/  F2FP.SATFINITE.RELU.E4M3.F32.PACK_AB_MERGE_C R20, R21, R20, RZ ;  /* 0x000000141514723e */ /* 0x000fe400048078ff */
[----:B------:R-:W-:Y:S02]  /*159b0*/  F2FP.SATFINITE.RELU.E4M3.F32.PACK_AB_MERGE_C R22, R23, R22, RZ ;  /* 0x000000161716723e */ /* 0x000fe400048078ff */
[----:B------:R-:W-:Y:S02]  /*159c0*/  F2FP.SATFINITE.RELU.E4M3.F32.PACK_AB_MERGE_C R24, R33, R24, RZ ;  /* 0x000000182118723e */ /* 0x000fe400048078ff */
[----:B------:R-:W-:-:S02]  /*159d0*/  F2FP.SATFINITE.RELU.E4M3.F32.PACK_AB_MERGE_C R35, R35, R26, RZ ;  /* 0x0000001a2323723e */ /* 0x000fc400048078ff */
[----:B------:R-:W-:Y:S02]  /*159e0*/  F2FP.SATFINITE.RELU.E4M3.F32.PACK_AB_MERGE_C R37, R37, R28, RZ ;  /* 0x0000001c2525723e */ /* 0x000fe400048078ff */
[----:B------:R-:W-:Y:S01]  /*159f0*/  F2FP.SATFINITE.RELU.E4M3.F32.PACK_AB_MERGE_C R25, R30, R25, RZ ;  /* 0x000000191e19723e */ /* 0x000fe200048078ff */
[----:B--2---:R-:W-:-:S04]  /*15a00*/  FFMA R31, R16, R38, R9 ;  /* 0x00000026101f7223 */ /* 0x004fc80000000009 */
[----:B------:R-:W-:-:S05]  /*15a10*/  FFMA R32, R36, R2, R31 ;  /* 0x0000000224207223 */ /* 0x000fca000000001f */
[----:B------:R-:W-:Y:S01]  /*15a20*/  F2FP.SATFINITE.RELU.E4M3.F32.PACK_AB_MERGE_C R29, R32, R29, RZ ;  /* 0x0000001d201d723e */ /* 0x000fe200048078ff */
[----:B------:R-:W-:Y:S06]  /*15a30*/  @P0 BRA `(.L_x_110) ;  /* 0x0000000000040947 */ /* 0x000fec0003800000 */
[----:B------:R-:W-:-:S04]  /*15a40*/  DEPBAR.LE SB0, 0x1 ;  /* 0x000080400000791a */ /* 0x000fc80000000000 */
.L_x_110:
        /* <DEDUP_REMOVED lines=27> */
.L_x_112:
[----:B------:R-:W-:Y:S05]  /*15c00*/  BSYNC B0 ;  /* 0x0000000000007941 */ /* 0x000fea0003800000 */
.L_x_111:
[----:B------:R-:W-:Y:S04]  /*15c10*/  BSSY B0, `(.L_x_113) ;  /* 0x000003a000007945 */ /* 0x000fe80003800000 */
[----:B------:R-:W-:Y:S05]  /*15c20*/  @P1 BRA `(.L_x_114) ;  /* 0x0000000000e01947 */ /* 0x000fea0003800000 */
[----:B------:R-:W-:-:S04]  /*15c30*/  MOV R14, UR44 ;  /* 0x0000002c000e7c02 */ /* 0x000fc80008000f00 */
[----:B------:R-:W-:-:S13]  /*15c40*/  ISETP.NE.AND P3, PT, R14, 0x3, PT ;  /* 0x000000030e00780c */ /* 0x000fda0003f65270 */
[----:B------:R-:W-:Y:S05]  /*15c50*/  @!P3 BRA `(.L_x_115) ;  /* 0x000000000004b947 */ /* 0x000fea0003800000 */
[----:B------:R-:W-:Y:S01]  /*15c60*/  BPT.TRAP 0x1 ;  /* 0x000000040000795c */ /* 0x000fe20000300000 */
.L_x_115:
[----:B------:R-:W-:Y:S01]  /*15c70*/  LEA R14, R18, UR48, 0x3 ;  /* 0x00000030120e7c11 */ /* 0x000fe2000f8e18ff */
[----:B------:R-:W-:Y:S01]  /*15c80*/  BSSY B1, `(.L_x_116) ;  /* 0x0000004000017945 */ /* 0x000fe20003800000 */
[----:B------:R-:W-:-:S04]  /*15c90*/  SHF.L.U32 R15, R19, 0x1f, RZ ;  /* 0x0000001f130f7819 */ /* 0x000fc800000006ff */
[----:B------:R-:W1:Y:S02]  /*15ca0*/  SYNCS.PHASECHK.TRANS64.TRYWAIT P2, [R14+URZ+0x60], R15 ;  /* 0x0000600f0e0075a7 */ /* 0x000e64000804017f */
[----:B-1----:R-:W-:Y:S05]  /*15cb0*/  @!P2 BRA `(.L_x_117) ;  /* 0x000000ac0040a947 */ /* 0x002fea0003800000 */
.L_x_379:
[----:B------:R-:W-:Y:S05]  /*15cc0*/  BSYNC B1 ;  /* 0x0000000000017941 */ /* 0x000fea0003800000 */
.L_x_116:
        /* <DEDUP_REMOVED lines=22> */
.L_x_119:
[----:B------:R-:W-:Y:S05]  /*15e30*/  BSYNC B1 ;  /* 0x0000000000017941 */ /* 0x000fea0003800000 */
.L_x_118:
        /* <DEDUP_REMOVED lines=8> */
.L_x_120:
        /* <DEDUP_REMOVED lines=15> */
.L_x_114:
[----:B------:R-:W-:Y:S05]  /*15fb0*/  BSYNC B0 ;  /* 0x0000000000007941 */ /* 0x000fea0003800000 */
.L_x_113:
[----:B------:R-:W-:Y:S01]  /*15fc0*/  F2FP.F16.E4M3.UNPACK_B R14, R8 ;  /* 0x00000008ff0e723e */ /* 0x000fe200020006ff */
[C-C-:B------:R-:W-:Y:S01]  /*15fd0*/  FFMA R15, R16.reuse, R198, R3.reuse ;  /* 0x000000c6100f7223 */ /* 0x140fe20000000003 */
[----:B------:R-:W-:Y:S01]  /*15fe0*/  F2FP.F16.E4M3.UNPACK_B R22, R8.H1 ;  /* 0x00000008ff16723e */ /* 0x000fe200030006ff */
[C---:B------:R-:W-:Y:S01]  /*15ff0*/  FFMA R199, R16.reuse, R199, R3 ;  /* 0x000000c710c77223 */ /* 0x040fe20000000003 */
[C-C-:B------:R-:W-:Y:S01]  /*16000*/  FFMA R21, R16.reuse, R200, R5.reuse ;  /* 0x000000c810157223 */ /* 0x140fe20000000005 */
[--C-:B------:R-:W-:Y:S01]  /*16010*/  HADD2.F32 R20, -RZ, R14.reuse.H0_H0 ;  /* 0x2000000eff147230 */ /* 0x100fe20000004100 */
[----:B------:R-:W-:Y:S01]  /*16020*/  F2FP.F16.E4M3.UNPACK_B R23, R6 ;  /* 0x00000006ff17723e */ /* 0x000fe200020006ff */
[----:B------:R-:W-:Y:S02]  /*16030*/  HADD2.F32 R24, -RZ, R14.H1_H1 ;  /* 0x3000000eff187230 */ /* 0x000fe40000004100 */
[----:B------:R-:W-:Y:S01]  /*16040*/  FFMA R201, R16, R201, R5 ;  /* 0x000000c910c97223 */ /* 0x000fe20000000005 */
[----:B------:R-:W-:-:S02]  /*16050*/  HADD2.F32 R26, -RZ, R22.H0_H0 ;  /* 0x20000016ff1a7230 */ /* 0x000fc40000004100 */
[-C--:B------:R-:W-:Y:S01]  /*16060*/  FFMA R14, R20, R2.reuse, R15 ;  /* 0x00000002140e7223 */ /* 0x080fe2000000000f */
[----:B------:R-:W-:Y:S02]  /*16070*/  HADD2.F32 R22, -RZ, R22.H1_H1 ;  /* 0x30000016ff167230 */ /* 0x000fe40000004100 */
[-C--:B------:R-:W-:Y:S01]  /*16080*/  FFMA R199, R24, R2.reuse, R199 ;  /* 0x0000000218c77223 */ /* 0x080fe200000000c7 */
[--C-:B------:R-:W-:Y:S02]  /*16090*/  HADD2.F32 R24, -RZ, R23.reuse.H0_H0 ;  /* 0x20000017ff187230 */ /* 0x100fe40000004100 */
[----:B------:R-:W-:Y:S01]  /*160a0*/  FFMA R20, R26, R2, R21 ;  /* 0x000000021a147223 */ /* 0x000fe20000000015 */
[----:B------:R-:W-:Y:S02]  /*160b0*/  HADD2.F32 R26, -RZ, R23.H1_H1 ;  /* 0x30000017ff1a7230 */ /* 0x000fe40000004100 */
[C-C-:B------:R-:W-:Y:S01]  /*160c0*/  FFMA R15, R16.reuse, R202, R3.reuse ;  /* 0x000000ca100f7223 */ /* 0x140fe20000000003 */
[----:B------:R-:W-:Y:S01]  /*160d0*/  FFMA R203, R16, R203, R3 ;  /* 0x000000cb10cb7223 */ /* 0x000fe20000000003 */
[----:B------:R-:W-:Y:S01]  /*160e0*/  F2FP.F16.E4M3.UNPACK_B R21, R6.H1 ;  /* 0x00000006ff15723e */ /* 0x000fe200030006ff */
[----:B------:R-:W-:Y:S01]  /*160f0*/  FFMA R201, R22, R2, R201 ;  /* 0x0000000216c97223 */ /* 0x000fe200000000c9 */
[----:B------:R-:W-:Y:S01]  /*16100*/  F2FP.F16.E4M3.UNPACK_B R27, R4 ;  /* 0x00000004ff1b723e */ /* 0x000fe200020006ff */
[-C--:B------:R-:W-:Y:S01]  /*16110*/  FFMA R22, R24, R2.reuse, R15 ;  /* 0x0000000218167223 */ /* 0x080fe2000000000f */
[----:B------:R-:W-:Y:S01]  /*16120*/  FFMA R203, R26, R2, R203 ;  /* 0x000000021acb7223 */ /* 0x000fe200000000cb */
[--C-:B------:R-:W-:Y:S01]  /*16130*/  HADD2.F32 R24, -RZ, R21.reuse.H0_H0 ;  /* 0x20000015ff187230 */ /* 0x100fe20000004100 */
[----:B------:R-:W-:Y:S01]  /*16140*/  F2FP.F16.E4M3.UNPACK_B R28, R4.H1 ;  /* 0x00000004ff1c723e */ /* 0x000fe200030006ff */
[----:B------:R-:W-:-:S02]  /*16150*/  HADD2.F32 R26, -RZ, R21.H1_H1 ;  /* 0x30000015ff1a7230 */ /* 0x000fc40000004100 */
[C---:B------:R-:W-:Y:S01]  /*16160*/  FFMA R21, R16.reuse, R206, R3 ;  /* 0x000000ce10157223 */ /* 0x040fe20000000003 */
[--C-:B------:R-:W-:Y:S02]  /*16170*/  HADD2.F32 R30, -RZ, R27.reuse.H0_H0 ;  /* 0x2000001bff1e7230 */ /* 0x100fe40000004100 */
[C-C-:B------:R-:W-:Y:S01]  /*16180*/  FFMA R15, R16.reuse, R204, R5.reuse ;  /* 0x000000cc100f7223 */ /* 0x140fe20000000005 */
[C---:B------:R-:W-:Y:S01]  /*16190*/  FFMA R205, R16.reuse, R205, R5 ;  /* 0x000000cd10cd7223 */ /* 0x040fe20000000005 */
[----:B------:R-:W-:Y:S01]  /*161a0*/  F2FP.F16.E4M3.UNPACK_B R29, R0.H1 ;  /* 0x00000000ff1d723e */ /* 0x000fe200030006ff */
[----:B------:R-:W-:Y:S01]  /*161b0*/  FFMA R211, R16, R211, R3 ;  /* 0x000000d310d37223 */ /* 0x000fe20000000003 */
[-C--:B------:R-:W-:Y:S01]  /*161c0*/  FFMA R25, R30, R2.reuse, R21 ;  /* 0x000000021e197223 */ /* 0x080fe20000000015 */
[----:B------:R-:W-:Y:S01]  /*161d0*/  FFMA R23, R24, R2, R15 ;  /* 0x0000000218177223 */ /* 0x000fe2000000000f */
[----:B------:R-:W-:Y:S02]  /*161e0*/  HADD2.F32 R30, -RZ, R28.H0_H0 ;  /* 0x2000001cff1e7230 */ /* 0x000fe40000004100 */
[----:B------:R-:W-:Y:S01]  /*161f0*/  FFMA R15, R16, R208, R5 ;  /* 0x000000d0100f7223 */ /* 0x000fe20000000005 */
[----:B------:R-:W-:Y:S01]  /*16200*/  F2FP.F16.E4M3.UNPACK_B R21, R0 ;  /* 0x00000000ff15723e */ /* 0x000fe200020006ff */
[----:B------:R-:W-:Y:S01]  /*16210*/  FFMA R24, R26, R2, R205 ;  /* 0x000000021a187223 */ /* 0x000fe200000000cd */
[----:B------:R-:W-:-:S02]  /*16220*/  HADD2.F32 R26, -RZ, R27.H1_H1 ;  /* 0x3000001bff1a7230 */ /* 0x000fc40000004100 */
[----:B------:R-:W-:Y:S01]  /*16230*/  FFMA R27, R30, R2, R15 ;  /* 0x000000021e1b7223 */ /* 0x000fe2000000000f */
[C-C-:B------:R-:W-:Y:S01]  /*16240*/  FFMA R15, R16.reuse, R210, R3.reuse ;  /* 0x000000d2100f7223 */ /* 0x140fe20000000003 */
[--C-:B------:R-:W-:Y:S02]  /*16250*/  HADD2.F32 R30, -RZ, R21.reuse.H0_H0 ;  /* 0x20000015ff1e7230 */ /* 0x100fe40000004100 */
[C---:B------:R-:W-:Y:S01]  /*16260*/  FFMA R207, R16.reuse, R207, R3 ;  /* 0x000000cf10cf7223 */ /* 0x040fe20000000003 */
[----:B------:R-:W-:Y:S02]  /*16270*/  HADD2.F32 R32, -RZ, R21.H1_H1 ;  /* 0x30000015ff207230 */ /* 0x000fe40000004100 */
[C-C-:B------:R-:W-:Y:S01]  /*16280*/  FFMA R209, R16.reuse, R209, R5.reuse ;  /* 0x000000d110d17223 */ /* 0x140fe20000000005 */
[----:B------:R-:W-:Y:S02]  /*16290*/  HADD2.F32 R28, -RZ, R28.H1_H1 ;  /* 0x3000001cff1c7230 */ /* 0x000fe40000004100 */
[----:B------:R-:W-:Y:S01]  /*162a0*/  FFMA R21, R16, R212, R5 ;  /* 0x000000d410157223 */ /* 0x000fe20000000005 */
[----:B------:R-:W-:-:S02]  /*162b0*/  HADD2.F32 R34, -RZ, R29.H0_H0 ;  /* 0x2000001dff227230 */ /* 0x000fc40000004100 */
[----:B------:R-:W-:Y:S01]  /*162c0*/  FFMA R213, R16, R213, R5 ;  /* 0x000000d510d57223 */ /* 0x000fe20000000005 */
[----:B------:R-:W-:Y:S02]  /*162d0*/  HADD2.F32 R36, -RZ, R29.H1_H1 ;  /* 0x3000001dff247230 */ /* 0x000fe40000004100 */
[-C--:B------:R-:W-:Y:S01]  /*162e0*/  FFMA R15, R30, R2.reuse, R15 ;  /* 0x000000021e0f7223 */ /* 0x080fe2000000000f */
[-C--:B------:R-:W-:Y:S01]  /*162f0*/  FFMA R30, R32, R2.reuse, R211 ;  /* 0x00000002201e7223 */ /* 0x080fe200000000d3 */
[-C--:B------:R-:W-:Y:S01]  /*16300*/  FFMA R26, R26, R2.reuse, R207 ;  /* 0x000000021a1a7223 */ /* 0x080fe200000000cf */
[-C--:B------:R-:W-:Y:S01]  /*16310*/  FFMA R28, R28, R2.reuse, R209 ;  /* 0x000000021c1c7223 */ /* 0x080fe200000000d1 */
[-C--:B------:R-:W-:Y:S01]  /*16320*/  FFMA R21, R34, R2.reuse, R21 ;  /* 0x0000000222157223 */ /* 0x080fe20000000015 */
[----:B------:R-:W-:Y:S01]  /*16330*/  FFMA R32, R36, R2, R213 ;  /* 0x0000000224207223 */ /* 0x000fe200000000d5 */
[----:B------:R-:W-:Y:S02]  /*16340*/  F2FP.SATFINITE.RELU.E4M3.F32.PACK_AB_MERGE_C R14, R199, R14, RZ ;  /* 0x0000000ec70e723e */ /* 0x000fe400048078ff */
[----:B------:R-:W-:-:S02]  /*16350*/  F2FP.SATFINITE.RELU.E4M3.F32.PACK_AB_MERGE_C R20, R201, R20, RZ ;  /* 0x00000014c914723e */ /* 0x000fc400048078ff */
[----:B------:R-:W-:Y:S02]  /*16360*/  F2FP.SATFINITE.RELU.E4M3.F32.PACK_AB_MERGE_C R22, R203, R22, RZ ;  /* 0x00000016cb16723e */ /* 0x000fe400048078ff */
[----:B------:R-:W-:Y:S02]  /*16370*/  F2FP.SATFINITE.RELU.E4M3.F32.PACK_AB_MERGE_C R24, R24, R23, RZ ;  /* 0x000000171818723e */ /* 0x000fe400048078ff */
[----:B------:R-:W-:Y:S02]  /*16380*/  F2FP.SATFINITE.RELU.E4M3.F32.PACK_AB_MERGE_C R25, R26, R25, RZ ;  /* 0x000000191a19723e */ /* 0x000fe400048078ff */
[----:B------:R-:W-:Y:S02]  /*16390*/  F2FP.SATFINITE.RELU.E4M3.F32.PACK_AB_MERGE_C R27, R28, R27, RZ ;  /* 0x0000001b1c1b723e */ /* 0x000fe400048078ff */
[----:B------:R-:W-:Y:S02]  /*163a0*/  F2FP.SATFINITE.RELU.E4M3.F32.PACK_AB_MERGE_C R15, R30, R15, RZ ;  /* 0x0000000f1e0f723e */ /* 0x000fe400048078ff */
[----:B------:R-:W-:Y:S01]  /*163b0*/  F2FP.SATFINITE.RELU.E4M3.F32.PACK_AB_MERGE_C R21, R32, R21, RZ ;  /* 0x000000152015723e */ /* 0x000fe200048078ff */
[----:B------:R-:W-:Y:S06]  /*163c0*/  @P0 BRA `(.L_x_121) ;  /* 0x0000000000040947 */ /* 0x000fec0003800000 */
[----:B------:R-:W-:-:S04]  /*163d0*/  DEPBAR.LE SB0, 0x1 ;  /* 0x000080400000791a */ /* 0x000fc80000000000 */
.L_x_121:
        /* <DEDUP_REMOVED lines=27> */
.L_x_123:
[----:B------:R-:W-:Y:S05]  /*16590*/  BSYNC B0 ;  /* 0x0000000000007941 */ /* 0x000fea0003800000 */
.L_x_122:
[----:B------:R-:W-:Y:S04]  /*165a0*/  BSSY B0, `(.L_x_124) ;  /* 0x000003a000007945 */ /* 0x000fe80003800000 */
[----:B------:R-:W-:Y:S05]  /*165b0*/  @P1 BRA `(.L_x_125) ;  /* 0x0000000000e01947 */ /* 0x000fea0003800000 */
[----:B------:R-:W-:-:S04]  /*165c0*/  MOV R14, UR44 ;  /* 0x0000002c000e7c02 */ /* 0x000fc80008000f00 */
[----:B------:R-:W-:-:S13]  /*165d0*/  ISETP.NE.AND P3, PT, R14, 0x3, PT ;  /* 0x000000030e00780c */ /* 0x000fda0003f65270 */
[----:B------:R-:W-:Y:S05]  /*165e0*/  @!P3 BRA `(.L_x_126) ;  /* 0x000000000004b947 */ /* 0x000fea0003800000 */
[----:B------:R-:W-:Y:S01]  /*165f0*/  BPT.TRAP 0x1 ;  /* 0x000000040000795c */ /* 0x000fe20000300000 */
.L_x_126:
[----:B------:R-:W-:Y:S01]  /*16600*/  LEA R14, R18, UR48, 0x3 ;  /* 0x00000030120e7c11 */ /* 0x000fe2000f8e18ff */
[----:B------:R-:W-:Y:S01]  /*16610*/  BSSY B1, `(.L_x_127) ;  /* 0x0000004000017945 */ /* 0x000fe20003800000 */
[----:B------:R-:W-:-:S04]  /*16620*/  SHF.L.U32 R15, R19, 0x1f, RZ ;  /* 0x0000001f130f7819 */ /* 0x000fc800000006ff */
[----:B------:R-:W1:Y:S02]  /*16630*/  SYNCS.PHASECHK.TRANS64.TRYWAIT P2, [R14+URZ+0x60], R15 ;  /* 0x0000600f0e0075a7 */ /* 0x000e64000804017f */
[----:B-1----:R-:W-:Y:S05]  /*16640*/  @!P2 BRA `(.L_x_128) ;  /* 0x000000a000f0a947 */ /* 0x002fea0003800000 */
.L_x_380:
[----:B------:R-:W-:Y:S05]  /*16650*/  BSYNC B1 ;  /* 0x0000000000017941 */ /* 0x000fea0003800000 */
.L_x_127:
        /* <DEDUP_REMOVED lines=22> */
.L_x_130:
[----:B------:R-:W-:Y:S05]  /*167c0*/  BSYNC B1 ;  /* 0x0000000000017941 */ /* 0x000fea0003800000 */
.L_x_129:
        /* <DEDUP_REMOVED lines=8> */
.L_x_131:
        /* <DEDUP_REMOVED lines=15> */
.L_x_125:
[----:B------:R-:W-:Y:S05]  /*16940*/  BSYNC B0 ;  /* 0x0000000000007941 */ /* 0x000fea0003800000 */
.L_x_124:
[----:B------:R-:W2:Y:S04]  /*16950*/  LDL.LU R15, [R1+0x360] ;  /* 0x00036000010f7983 */ /* 0x000ea80000300800 */
[----:B------:R-:W3:Y:S04]  /*16960*/  LDL.LU R21, [R1+0x364] ;  /* 0x0003640001157983 */ /* 0x000ee80000300800 */
[----:B------:R-:W4:Y:S04]  /*16970*/  LDL.LU R23, [R1+0x368] ;  /* 0x0003680001177983 */ /* 0x000f280000300800 */
[----:B------:R-:W5:Y:S04]  /*16980*/  LDL.LU R38, [R1+0x36c] ;  /* 0x00036c0001267983 */ /* 0x000f680000300800 */
[----:B------:R-:W4:Y:S04]  /*16990*/  LDL.LU R31, [R1+0x370] ;  /* 0x00037000011f7983 */ /* 0x000f280000300800 */
[----:B------:R-:W4:Y:S04]  /*169a0*/  LDL.LU R29, [R1+0x374] ;  /* 0x00037400011d7983 */ /* 0x000f280000300800 */
[----:B------:R-:W4:Y:S04]  /*169b0*/  LDL.LU R37, [R1+0x378] ;  /* 0x0003780001257983 */ /* 0x000f280000300800 */
[----:B------:R-:W4:Y:S01]  /*169c0*/  LDL.LU R32, [R1+0x37c] ;  /* 0x00037c0001207983 */ /* 0x000f220000300800 */
[----:B------:R-:W-:-:S02]  /*169d0*/  F2FP.F16.E4M3.UNPACK_B R14, R8 ;  /* 0x00000008ff0e723e */ /* 0x000fc400020006ff */
[----:B------:R-:W-:Y:S01]  /*169e0*/  F2FP.F16.E4M3.UNPACK_B R22, R8.H1 ;  /* 0x00000008ff16723e */ /* 0x000fe200030006ff */
[----:B------:R-:W4:Y:S02]  /*169f0*/  LDL.LU R33, [R1+0x380] ;  /* 0x0003800001217983 */ /* 0x000f240000300800 */
[--C-:B------:R-:W-:Y:S02]  /*16a00*/  HADD2.F32 R20, -RZ, R14.reuse.H0_H0 ;  /* 0x2000000eff147230 */ /* 0x100fe40000004100 */
[----:B------:R-:W4:Y:S01]  /*16a10*/  LDL.LU R36, [R1+0x384] ;  /* 0x0003840001247983 */ /* 0x000f220000300800 */
[----:B------:R-:W-:-:S03]  /*16a20*/  HADD2.F32 R24, -RZ, R14.H1_H1 ;  /* 0x3000000eff187230 */ /* 0x000fc60000004100 */
[----:B------:R-:W4:Y:S04]  /*16a30*/  LDL.LU R35, [R1+0x388] ;  /* 0x0003880001237983 */ /* 0x000f280000300800 */
[----:B------:R-:W4:Y:S04]  /*16a40*/  LDL.LU R34, [R1+0x38c] ;  /* 0x00038c0001227983 */ /* 0x000f280000300800 */
[----:B------:R-:W4:Y:S04]  /*16a50*/  LDL.LU R41, [R1+0x390] ;  /* 0x0003900001297983 */ /* 0x000f280000300800 */
[----:B------:R-:W4:Y:S04]  /*16a60*/  LDL.LU R40, [R1+0x394] ;  /* 0x0003940001287983 */ /* 0x000f280000300800 */
[----:B------:R-:W4:Y:S01]  /*16a70*/  LDL.LU R39, [R1+0x398] ;  /* 0x0003980001277983 */ /* 0x000f220000300800 */
[----:B--2---:R-:W-:-:S04]  /*16a80*/  FFMA R15, R16, R15, R7 ;  /* 0x0000000f100f7223 */ /* 0x004fc80000000007 */
[----:B------:R-:W-:Y:S01]  /*16a90*/  FFMA R14, R20, R2, R15 ;  /* 0x00000002140e7223 */ /* 0x000fe2000000000f */
[C---:B-----5:R-:W-:Y:S02]  /*16aa0*/  FFMA R15, R16.reuse, R38, R9 ;  /* 0x00000026100f7223 */ /* 0x060fe40000000009 */
[----:B------:R-:W2:Y:S01]  /*16ab0*/  LDL.LU R38, [R1+0x39c] ;  /* 0x00039c0001267983 */ /* 0x000ea20000300800 */
[--C-:B------:R-:W-:Y:S01]  /*16ac0*/  HADD2.F32 R26, -RZ, R22.reuse.H0_H0 ;  /* 0x20000016ff1a7230 */ /* 0x100fe20000004100 */
[----:B------:R-:W-:Y:S01]  /*16ad0*/  F2FP.F16.E4M3.UNPACK_B R25, R6 ;  /* 0x00000006ff19723e */ /* 0x000fe200020006ff */
[C---:B---3--:R-:W-:Y:S01]  /*16ae0*/  FFMA R21, R16.reuse, R21, R7 ;  /* 0x0000001510157223 */ /* 0x048fe20000000007 */
[----:B----4-:R-:W-:Y:S01]  /*16af0*/  FFMA R23, R16, R23, R9 ;  /* 0x0000001710177223 */ /* 0x010fe20000000009 */
[----:B------:R-:W-:Y:S02]  /*16b00*/  HADD2.F32 R22, -RZ, R22.H1_H1 ;  /* 0x30000016ff167230 */ /* 0x000fe40000004100 */
[-C--:B------:R-:W-:Y:S01]  /*16b10*/  FFMA R27, R24, R2.reuse, R21 ;  /* 0x00000002181b7223 */ /* 0x080fe20000000015 */
[----:B------:R-:W-:Y:S01]  /*16b20*/  FFMA R20, R26, R2, R23 ;  /* 0x000000021a147223 */ /* 0x000fe20000000017 */
[----:B------:R-:W-:-:S02]  /*16b30*/  HADD2.F32 R28, -RZ, R25.H1_H1 ;  /* 0x30000019ff1c7230 */ /* 0x000fc40000004100 */
[C-C-:B------:R-:W-:Y:S01]  /*16b40*/  FFMA R23, R16.reuse, R29, R7.reuse ;  /* 0x0000001d10177223 */ /* 0x140fe20000000007 */
[----:B------:R-:W-:Y:S01]  /*16b50*/  HADD2.F32 R26, -RZ, R25.H0_H0 ;  /* 0x20000019ff1a7230 */ /* 0x000fe20000004100 */
[----:B------:R-:W-:Y:S01]  /*16b60*/  F2FP.F16.E4M3.UNPACK_B R24, R6.H1 ;  /* 0x00000006ff18723e */ /* 0x000fe200030006ff */
[----:B------:R-:W-:Y:S01]  /*16b70*/  FFMA R21, R16, R31, R7 ;  /* 0x0000001f10157223 */ /* 0x000fe20000000007 */
[-C--:B------:R-:W-:Y:S01]  /*16b80*/  FFMA R29, R22, R2.reuse, R15 ;  /* 0x00000002161d7223 */ /* 0x080fe2000000000f */
[----:B------:R-:W-:Y:S01]  /*16b90*/  FFMA R31, R28, R2, R23 ;  /* 0x000000021c1f7223 */ /* 0x000fe20000000017 */
[----:B------:R-:W-:Y:S01]  /*16ba0*/  F2FP.F16.E4M3.UNPACK_B R25, R4 ;  /* 0x00000004ff19723e */ /* 0x000fe200020006ff */
[----:B------:R-:W-:Y:S01]  /*16bb0*/  FFMA R22, R26, R2, R21 ;  /* 0x000000021a167223 */ /* 0x000fe20000000015 */
[--C-:B------:R-:W-:Y:S02]  /*16bc0*/  HADD2.F32 R28, -RZ, R24.reuse.H1_H1 ;  /* 0x30000018ff1c7230 */ /* 0x100fe40000004100 */
[----:B------:R-:W-:Y:S01]  /*16bd0*/  FFMA R21, R16, R32, R9 ;  /* 0x0000002010157223 */ /* 0x000fe20000000009 */
[----:B------:R-:W-:-:S02]  /*16be0*/  HADD2.F32 R26, -RZ, R24.H0_H0 ;  /* 0x20000018ff1a7230 */ /* 0x000fc40000004100 */
[C---:B------:R-:W-:Y:S01]  /*16bf0*/  FFMA R15, R16.reuse, R37, R9 ;  /* 0x00000025100f7223 */ /* 0x040fe20000000009 */
[--C-:B------:R-:W-:Y:S02]  /*16c00*/  HADD2.F32 R32, -RZ, R25.reuse.H0_H0 ;  /* 0x20000019ff207230 */ /* 0x100fe40000004100 */
[----:B------:R-:W-:Y:S01]  /*16c10*/  FFMA R23, R16, R33, R7 ;  /* 0x0000002110177223 */ /* 0x000fe20000000007 */
[----:B------:R-:W-:Y:S01]  /*16c20*/  F2FP.F16.E4M3.UNPACK_B R30, R4.H1 ;  /* 0x00000004ff1e723e */ /* 0x000fe200030006ff */
[-C--:B------:R-:W-:Y:S01]  /*16c30*/  FFMA R33, R28, R2.reuse, R21 ;  /* 0x000000021c217223 */ /* 0x080fe20000000015 */
[----:B------:R-:W-:Y:S01]  /*16c40*/  FFMA R24, R26, R2, R15 ;  /* 0x000000021a187223 */ /* 0x000fe2000000000f */
[----:B------:R-:W-:Y:S02]  /*16c50*/  HADD2.F32 R28, -RZ, R25.H1_H1 ;  /* 0x30000019ff1c7230 */ /* 0x000fe40000004100 */
[----:B------:R-:W-:Y:S01]  /*16c60*/  FFMA R15, R16, R36, R7 ;  /* 0x00000024100f7223 */ /* 0x000fe20000000007 */
[----:B------:R-:W-:Y:S01]  /*16c70*/  FFMA R26, R32, R2, R23 ;  /* 0x00000002201a7223 */ /* 0x000fe20000000017 */
[----:B------:R-:W-:-:S02]  /*16c80*/  HADD2.F32 R32, -RZ, R30.H0_H0 ;  /* 0x2000001eff207230 */ /* 0x000fc40000004100 */
[----:B------:R-:W-:Y:S01]  /*16c90*/  FFMA R21, R16, R35, R9 ;  /* 0x0000002310157223 */ /* 0x000fe20000000009 */
[----:B------:R-:W-:Y:S02]  /*16ca0*/  HADD2.F32 R30, -RZ, R30.H1_H1 ;  /* 0x3000001eff1e7230 */ /* 0x000fe40000004100 */
[----:B------:R-:W-:Y:S01]  /*16cb0*/  FFMA R35, R28, R2, R15 ;  /* 0x000000021c237223 */ /* 0x000fe2000000000f */
[----:B------:R-:W-:Y:S01]  /*16cc0*/  FFMA R23, R16, R34, R9 ;  /* 0x0000002210177223 */ /* 0x000fe20000000009 */
[-C--:B------:R-:W-:Y:S02]  /*16cd0*/  F2FP.F16.E4M3.UNPACK_B R25, R0.reuse ;  /* 0x00000000ff19723e */ /* 0x080fe400020006ff */
[----:B------:R-:W-:Y:S01]  /*16ce0*/  F2FP.F16.E4M3.UNPACK_B R15, R0.H1 ;  /* 0x00000000ff0f723e */ /* 0x000fe200030006ff */
[-C--:B------:R-:W-:Y:S01]  /*16cf0*/  FFMA R37, R30, R2.reuse, R23 ;  /* 0x000000021e257223 */ /* 0x080fe20000000017 */
[----:B------:R-:W-:Y:S01]  /*16d00*/  FFMA R28, R32, R2, R21 ;  /* 0x00000002201c7223 */ /* 0x000fe20000000015 */
[----:B------:R-:W-:-:S02]  /*16d10*/  HADD2.F32 R30, -RZ, R25.H0_H0 ;  /* 0x20000019ff1e7230 */ /* 0x000fc40000004100 */
[--C-:B------:R-:W-:Y:S02]  /*16d20*/  HADD2.F32 R34, -RZ, R15.reuse.H0_H0 ;  /* 0x2000000fff227230 */ /* 0x100fe40000004100 */
[----:B------:R-:W-:Y:S02]  /*16d30*/  HADD2.F32 R36, -RZ, R15.H1_H1 ;  /* 0x3000000fff247230 */ /* 0x000fe40000004100 */
[C-C-:B------:R-:W-:Y:S01]  /*16d40*/  FFMA R15, R16.reuse, R41, R7.reuse ;  /* 0x00000029100f7223 */ /* 0x140fe20000000007 */
[----:B------:R-:W-:Y:S02]  /*16d50*/  HADD2.F32 R32, -RZ, R25.H1_H1 ;  /* 0x30000019ff207230 */ /* 0x000fe40000004100 */
[C---:B------:R-:W-:Y:S01]  /*16d60*/  FFMA R21, R16.reuse, R40, R7 ;  /* 0x0000002810157223 */ /* 0x040fe20000000007 */
[----:B------:R-:W-:Y:S01]  /*16d70*/  FFMA R23, R16, R39, R9 ;  /* 0x0000002710177223 */ /* 0x000fe20000000009 */
[-C--:B------:R-:W-:Y:S02]  /*16d80*/  FFMA R15, R30, R2.reuse, R15 ;  /* 0x000000021e0f7223 */ /* 0x080fe4000000000f */
[-C--:B------:R-:W-:Y:S01]  /*16d90*/  FFMA R30, R32, R2.reuse, R21 ;  /* 0x00000002201e7223 */ /* 0x080fe20000000015 */
[----:B------:R-:W-:Y:S01]  /*16da0*/  FFMA R23, R34, R2, R23 ;  /* 0x0000000222177223 */ /* 0x000fe20000000017 */
[----:B------:R-:W-:-:S02]  /*16db0*/  F2FP.SATFINITE.RELU.E4M3.F32.PACK_AB_MERGE_C R14, R27, R14, RZ ;  /* 0x0000000e1b0e723e */ /* 0x000fc400048078ff */
[----:B------:R-:W-:Y:S02]  /*16dc0*/  F2FP.SATFINITE.RELU.E4M3.F32.PACK_AB_MERGE_C R20, R29, R20, RZ ;  /* 0x000000141d14723e */ /* 0x000fe400048078ff */
[----:B------:R-:W-:Y:S02]  /*16dd0*/  F2FP.SATFINITE.RELU.E4M3.F32.PACK_AB_MERGE_C R22, R31, R22, RZ ;  /* 0x000000161f16723e */ /* 0x000fe400048078ff */
[----:B------:R-:W-:Y:S02]  /*16de0*/  F2FP.SATFINITE.RELU.E4M3.F32.PACK_AB_MERGE_C R24, R33, R24, RZ ;  /* 0x000000182118723e */ /* 0x000fe400048078ff */
[----:B------:R-:W-:Y:S02]  /*16df0*/  F2FP.SATFINITE.RELU.E4M3.F32.PACK_AB_MERGE_C R35, R35, R26, RZ ;  /* 0x0000001a2323723e */ /* 0x000fe400048078ff */
[----:B------:R-:W-:Y:S02]  /*16e00*/  F2FP.SATFINITE.RELU.E4M3.F32.PACK_AB_MERGE_C R37, R37, R28, RZ ;  /* 0x0000001c2525723e */ /* 0x000fe400048078ff */
[----:B------:R-:W-:Y:S01]  /*16e10*/  F2FP.SATFINITE.RELU.E4M3.F32.PACK_AB_MERGE_C R15, R30, R15, RZ ;  /* 0x0000000f1e0f723e */ /* 0x000fe200048078ff */
[----:B--2---:R-:W-:-:S04]  /*16e20*/  FFMA R25, R16, R38, R9 ;  /* 0x0000002610197223 */ /* 0x004fc80000000009 */
[----:B------:R-:W-:-:S05]  /*16e30*/  FFMA R32, R36, R2, R25 ;  /* 0x0000000224207223 */ /* 0x000fca0000000019 */
[----:B------:R-:W-:Y:S01]  /*16e40*/  F2FP.SATFINITE.RELU.E4M3.F32.PACK_AB_MERGE_C R23, R32, R23, RZ ;  /* 0x000000172017723e */ /* 0x000fe200048078ff */
[----:B------:R-:W-:Y:S06]  /*16e50*/  @P0 BRA `(.L_x_132) ;  /* 0x0000000000040947 */ /* 0x000fec0003800000 */
[----:B------:R-:W-:-:S04]  /*16e60*/  DEPBAR.LE SB0, 0x1 ;  /* 0x000080400000791a */ /* 0x000fc80000000000 */
.L_x_132:
        /* <DEDUP_REMOVED lines=27> */
.L_x_134:
[----:B------:R-:W-:Y:S05]  /*17020*/  BSYNC B0 ;  /* 0x0000000000007941 */ /* 0x000fea0003800000 */
.L_x_133:
[----:B------:R-:W-:Y:S04]  /*17030*/  BSSY B0, `(.L_x_135) ;  /* 0x000003a000007945 */ /* 0x000fe80003800000 */
[----:B------:R-:W-:Y:S05]  /*17040*/  @P1 BRA `(.L_x_136) ;  /* 0x0000000000e01947 */ /* 0x000fea0003800000 */
[----:B------:R-:W-:-:S04]  /*17050*/  MOV R14, UR44 ;  /* 0x0000002c000e7c02 */ /* 0x000fc80008000f00 */
[----:B------:R-:W-:-:S13]  /*17060*/  ISETP.NE.AND P3, PT, R14, 0x3, PT ;  /* 0x000000030e00780c */ /* 0x000fda0003f65270 */
[----:B------:R-:W-:Y:S05]  /*17070*/  @!P3 BRA `(.L_x_137) ;  /* 0x000000000004b947 */ /* 0x000fea0003800000 */
[----:B------:R-:W-:Y:S01]  /*17080*/  BPT.TRAP 0x1 ;  /* 0x000000040000795c */ /* 0x000fe20000300000 */
.L_x_137:
[----:B------:R-:W-:Y:S01]  /*17090*/  LEA R14, R18, UR48, 0x3 ;  /* 0x00000030120e7c11 */ /* 0x000fe2000f8e18ff */
[----:B------:R-:W-:Y:S01]  /*170a0*/  BSSY B1, `(.L_x_138) ;  /* 0x0000004000017945 */ /* 0x000fe20003800000 */
[----:B------:R-:W-:-:S04]  /*170b0*/  SHF.L.U32 R15, R19, 0x1f, RZ ;  /* 0x0000001f130f7819 */ /* 0x000fc800000006ff */
[----:B------:R-:W1:Y:S02]  /*170c0*/  SYNCS.PHASECHK.TRANS64.TRYWAIT P2, [R14+URZ+0x60], R15 ;  /* 0x0000600f0e0075a7 */ /* 0x000e64000804017f */
[----:B-1----:R-:W-:Y:S05]  /*170d0*/  @!P2 BRA `(.L_x_139) ;  /* 0x000000980060a947 */ /* 0x002fea0003800000 */
.L_x_381:
[----:B------:R-:W-:Y:S05]  /*170e0*/  BSYNC B1 ;  /* 0x0000000000017941 */ /* 0x000fea0003800000 */
.L_x_138:
        /* <DEDUP_REMOVED lines=22> */
.L_x_141:
[----:B------:R-:W-:Y:S05]  /*17250*/  BSYNC B1 ;  /* 0x0000000000017941 */ /* 0x000fea0003800000 */
.L_x_140:
        /* <DEDUP_REMOVED lines=8> */
.L_x_142:
        /* <DEDUP_REMOVED lines=15> */
.L_x_136:
[----:B------:R-:W-:Y:S05]  /*173d0*/  BSYNC B0 ;  /* 0x0000000000007941 */ /* 0x000fea0003800000 */
.L_x_135:
        /* <DEDUP_REMOVED lines=66> */
.L_x_143:
        /* <DEDUP_REMOVED lines=27> */
.L_x_145:
[----:B------:R-:W-:Y:S05]  /*179b0*/  BSYNC B0 ;  /* 0x0000000000007941 */ /* 0x000fea0003800000 */
.L_x_144:
[----:B------:R-:W-:Y:S04]  /*179c0*/  BSSY B0, `(.L_x_146) ;  /* 0x000003a000007945 */ /* 0x000fe80003800000 */
[----:B------:R-:W-:Y:S05]  /*179d0*/  @P1 BRA `(.L_x_147) ;  /* 0x0000000000e01947 */ /* 0x000fea0003800000 */
[----:B------:R-:W-:-:S04]  /*179e0*/  MOV R14, UR44 ;  /* 0x0000002c000e7c02 */ /* 0x000fc80008000f00 */
[----:B------:R-:W-:-:S13]  /*179f0*/  ISETP.NE.AND P3, PT, R14, 0x3, PT ;  /* 0x000000030e00780c */ /* 0x000fda0003f65270 */
[----:B------:R-:W-:Y:S05]  /*17a00*/  @!P3 BRA `(.L_x_148) ;  /* 0x000000000004b947 */ /* 0x000fea0003800000 */
[----:B------:R-:W-:Y:S01]  /*17a10*/  BPT.TRAP 0x1 ;  /* 0x000000040000795c */ /* 0x000fe20000300000 */
.L_x_148:
[----:B------:R-:W-:Y:S01]  /*17a20*/  LEA R14, R18, UR48, 0x3 ;  /* 0x00000030120e7c11 */ /* 0x000fe2000f8e18ff */
[----:B------:R-:W-:Y:S01]  /*17a30*/  BSSY B1, `(.L_x_149) ;  /* 0x0000004000017945 */ /* 0x000fe20003800000 */
[----:B------:R-:W-:-:S04]  /*17a40*/  SHF.L.U32 R15, R19, 0x1f, RZ ;  /* 0x0000001f130f7819 */ /* 0x000fc800000006ff */
[----:B------:R-:W1:Y:S02]  /*17a50*/  SYNCS.PHASECHK.TRANS64.TRYWAIT P2, [R14+URZ+0x60], R15 ;  /* 0x0000600f0e0075a7 */ /* 0x000e64000804017f */
[----:B-1----:R-:W-:Y:S05]  /*17a60*/  @!P2 BRA `(.L_x_150) ;  /* 0x000000900010a947 */ /* 0x002fea0003800000 */
.L_x_382:
[----:B------:R-:W-:Y:S05]  /*17a70*/  BSYNC B1 ;  /* 0x0000000000017941 */ /* 0x000fea0003800000 */
.L_x_149:
        /* <DEDUP_REMOVED lines=22> */
.L_x_152:
[----:B------:R-:W-:Y:S05]  /*17be0*/  BSYNC B1 ;  /* 0x0000000000017941 */ /* 0x000fea0003800000 */
.L_x_151:
        /* <DEDUP_REMOVED lines=8> */
.L_x_153:
        /* <DEDUP_REMOVED lines=15> */
.L_x_147:
[----:B------:R-:W-:Y:S05]  /*17d60*/  BSYNC B0 ;  /* 0x0000000000007941 */ /* 0x000fea0003800000 */
.L_x_146:
        /* <DEDUP_REMOVED lines=82> */
.L_x_154:
        /* <DEDUP_REMOVED lines=27> */
.L_x_156:
[----:B------:R-:W-:Y:S05]  /*18440*/  BSYNC B0 ;  /* 0x0000000000007941 */ /* 0x000fea0003800000 */
.L_x_155:
[----:B------:R-:W-:Y:S04]  /*18450*/  BSSY B0, `(.L_x_157) ;  /* 0x000003a000007945 */ /* 0x000fe80003800000 */
[----:B------:R-:W-:Y:S05]  /*18460*/  @P1 BRA `(.L_x_158) ;  /* 0x0000000000e01947 */ /* 0x000fea0003800000 */
[----:B------:R-:W-:-:S04]  /*18470*/  MOV R14, UR44 ;  /* 0x0000002c000e7c02 */ /* 0x000fc80008000f00 */
[----:B------:R-:W-:-:S13]  /*18480*/  ISETP.NE.AND P3, PT, R14, 0x3, PT ;  /* 0x000000030e00780c */ /* 0x000fda0003f65270 */
[----:B------:R-:W-:Y:S05]  /*18490*/  @!P3 BRA `(.L_x_159) ;  /* 0x000000000004b947 */ /* 0x000fea0003800000 */
[----:B------:R-:W-:Y:S01]  /*184a0*/  BPT.TRAP 0x1 ;  /* 0x000000040000795c */ /* 0x000fe20000300000 */
.L_x_159:
[----:B------:R-:W-:Y:S01]  /*184b0*/  LEA R14, R18, UR48, 0x3 ;  /* 0x00000030120e7c11 */ /* 0x000fe2000f8e18ff */
[----:B------:R-:W-:Y:S01]  /*184c0*/  BSSY B1, `(.L_x_160) ;  /* 0x0000004000017945 */ /* 0x000fe20003800000 */
[----:B------:R-:W-:-:S04]  /*184d0*/  SHF.L.U32 R15, R19, 0x1f, RZ ;  /* 0x0000001f130f7819 */ /* 0x000fc800000006ff */
[----:B------:R-:W1:Y:S02]  /*184e0*/  SYNCS.PHASECHK.TRANS64.TRYWAIT P2, [R14+URZ+0x60], R15 ;  /* 0x0000600f0e0075a7 */ /* 0x000e64000804017f */
[----:B-1----:R-:W-:Y:S05]  /*184f0*/  @!P2 BRA `(.L_x_161) ;  /* 0x000000840080a947 */ /* 0x002fea0003800000 */
.L_x_383:
[----:B------:R-:W-:Y:S05]  /*18500*/  BSYNC B1 ;  /* 0x0000000000017941 */ /* 0x000fea0003800000 */
.L_x_160:
        /* <DEDUP_REMOVED lines=22> */
.L_x_163:
[----:B------:R-:W-:Y:S05]  /*18670*/  BSYNC B1 ;  /* 0x0000000000017941 */ /* 0x000fea0003800000 */
.L_x_162:
        /* <DEDUP_REMOVED lines=8> */
.L_x_164:
        /* <DEDUP_REMOVED lines=15> */
.L_x_158:
[----:B------:R-:W-:Y:S05]  /*187f0*/  BSYNC B0 ;  /* 0x0000000000007941 */ /* 0x000fea0003800000 */
.L_x_157:
[----:B------:R-:W2:Y:S04]  /*18800*/  LDL.LU R30, [R1+0x200] ;  /* 0x00020000011e7983 */ /* 0x000ea80000300800 */
[----:B------:R-:W3:Y:S04]  /*18810*/  LDL.LU R34, [R1+0x204] ;  /* 0x0002040001227983 */ /* 0x000ee80000300800 */
[----:B------:R-:W4:Y:S04]  /*18820*/  LDL.LU R29, [R1+0x208] ;  /* 0x00020800011d7983 */ /* 0x000f280000300800 */
[----:B------:R-:W5:Y:S04]  /*18830*/  LDL.LU R27, [R1+0x20c] ;  /* 0x00020c00011b7983 */ /* 0x000f680000300800 */
[----:B------:R-:W5:Y:S04]  /*18840*/  LDL.LU R37, [R1+0x210] ;  /* 0x0002100001257983 */ /* 0x000f680000300800 */
[----:B------:R-:W5:Y:S04]  /*18850*/  LDL.LU R35, [R1+0x214] ;  /* 0x0002140001237983 */ /* 0x000f680000300800 */
[----:B------:R-:W5:Y:S04]  /*18860*/  LDL.LU R33, [R1+0x218] ;  /* 0x0002180001217983 */ /* 0x000f680000300800 */
[----:B------:R-:W5:Y:S01]  /*18870*/  LDL.LU R31, [R1+0x21c] ;  /* 0x00021c00011f7983 */ /* 0x000f620000300800 */
[----:B------:R-:W-:Y:S01]  /*18880*/  F2FP.F16.E4M3.UNPACK_B R14, R8 ;  /* 0x00000008ff0e723e */ /* 0x000fe200020006ff */
[C---:B------:R-:W-:Y:S01]  /*18890*/  FFMA R15, R16.reuse, R230, R3 ;  /* 0x000000e6100f7223 */ /* 0x040fe20000000003 */
[----:B------:R-:W-:Y:S01]  /*188a0*/  F2FP.F16.E4M3.UNPACK_B R22, R8.H1 ;  /* 0x00000008ff16723e */ /* 0x000fe200030006ff */
[----:B------:R-:W-:Y:S01]  /*188b0*/  FFMA R21, R16, R232, R5 ;  /* 0x000000e810157223 */ /* 0x000fe20000000005 */
[----:B------:R-:W-:Y:S01]  /*188c0*/  F2FP.F16.E4M3.UNPACK_B R23, R6 ;  /* 0x00000006ff17723e */ /* 0x000fe200020006ff */
[----:B------:R-:W-:-:S02]  /*188d0*/  HADD2.F32 R20, -RZ, R14.H0_H0 ;  /* 0x2000000eff147230 */ /* 0x000fc40000004100 */
[C---:B------:R-:W-:Y:S01]  /*188e0*/  FFMA R231, R16.reuse, R231, R3 ;  /* 0x000000e710e77223 */ /* 0x040fe20000000003 */
[----:B------:R-:W-:Y:S02]  /*188f0*/  HADD2.F32 R26, -RZ, R22.H0_H0 ;  /* 0x20000016ff1a7230 */ /* 0x000fe40000004100 */
[----:B------:R-:W-:Y:S01]  /*18900*/  FFMA R233, R16, R233, R5 ;  /* 0x000000e910e97223 */ /* 0x000fe20000000005 */
[----:B------:R-:W-:Y:S02]  /*18910*/  HADD2.F32 R24, -RZ, R14.H1_H1 ;  /* 0x3000000eff187230 */ /* 0x000fe40000004100 */
[-C--:B------:R-:W-:Y:S01]  /*18920*/  FFMA R14, R20, R2.reuse, R15 ;  /* 0x00000002140e7223 */ /* 0x080fe2000000000f */
[----:B------:R-:W-:Y:S02]  /*18930*/  HADD2.F32 R22, -RZ, R22.H1_H1 ;  /* 0x30000016ff167230 */ /* 0x000fe40000004100 */
[----:B------:R-:W-:Y:S01]  /*18940*/  FFMA R20, R26, R2, R21 ;  /* 0x000000021a147223 */ /* 0x000fe20000000015 */
[----:B------:R-:W-:-:S02]  /*18950*/  HADD2.F32 R26, -RZ, R23.H1_H1 ;  /* 0x30000017ff1a7230 */ /* 0x000fc40000004100 */
[----:B------:R-:W-:Y:S01]  /*18960*/  FFMA R231, R24, R2, R231 ;  /* 0x0000000218e77223 */ /* 0x000fe200000000e7 */
[----:B------:R-:W-:Y:S02]  /*18970*/  HADD2.F32 R24, -RZ, R23.H0_H0 ;  /* 0x20000017ff187230 */ /* 0x000fe40000004100 */
[C-C-:B------:R-:W-:Y:S01]  /*18980*/  FFMA R235, R16.reuse, R235, R3.reuse ;  /* 0x000000eb10eb7223 */ /* 0x140fe20000000003 */
[----:B------:R-:W-:Y:S01]  /*18990*/  F2FP.F16.E4M3.UNPACK_B R21, R6.H1 ;  /* 0x00000006ff15723e */ /* 0x000fe200030006ff */
[----:B------:R-:W-:Y:S01]  /*189a0*/  FFMA R15, R16, R234, R3 ;  /* 0x000000ea100f7223 */ /* 0x000fe20000000003 */
[----:B------:R-:W-:Y:S01]  /*189b0*/  F2FP.F16.E4M3.UNPACK_B R23, R4 ;  /* 0x00000004ff17723e */ /* 0x000fe200020006ff */
[-C--:B------:R-:W-:Y:S01]  /*189c0*/  FFMA R233, R22, R2.reuse, R233 ;  /* 0x0000000216e97223 */ /* 0x080fe200000000e9 */
[-C--:B------:R-:W-:Y:S01]  /*189d0*/  FFMA R235, R26, R2.reuse, R235 ;  /* 0x000000021aeb7223 */ /* 0x080fe200000000eb */
[----:B------:R-:W-:Y:S01]  /*189e0*/  FFMA R22, R24, R2, R15 ;  /* 0x0000000218167223 */ /* 0x000fe2000000000f */
[----:B------:R-:W-:-:S02]  /*189f0*/  HADD2.F32 R26, -RZ, R21.H1_H1 ;  /* 0x30000015ff1a7230 */ /* 0x000fc40000004100 */
[C-C-:B------:R-:W-:Y:S01]  /*18a00*/  FFMA R237, R16.reuse, R237, R5.reuse ;  /* 0x000000ed10ed7223 */ /* 0x140fe20000000005 */
[----:B------:R-:W-:Y:S02]  /*18a10*/  HADD2.F32 R24, -RZ, R21.H0_H0 ;  /* 0x20000015ff187230 */ /* 0x000fe40000004100 */
[----:B------:R-:W-:Y:S01]  /*18a20*/  FFMA R15, R16, R236, R5 ;  /* 0x000000ec100f7223 */ /* 0x000fe20000000005 */
[----:B------:R-:W-:Y:S02]  /*18a30*/  HADD2.F32 R28, -RZ, R23.H0_H0 ;  /* 0x20000017ff1c7230 */ /* 0x000fe40000004100 */
[----:B------:R-:W-:Y:S01]  /*18a40*/  FFMA R237, R26, R2, R237 ;  /* 0x000000021aed7223 */ /* 0x000fe200000000ed */
[----:B------:R-:W-:Y:S01]  /*18a50*/  F2FP.F16.E4M3.UNPACK_B R25, R4.H1 ;  /* 0x00000004ff19723e */ /* 0x000fe200030006ff */
[----:B------:R-:W-:Y:S01]  /*18a60*/  FFMA R24, R24, R2, R15 ;  /* 0x0000000218187223 */ /* 0x000fe2000000000f */
[----:B------:R-:W-:Y:S02]  /*18a70*/  F2FP.SATFINITE.RELU.E4M3.F32.PACK_AB_MERGE_C R14, R231, R14, RZ ;  /* 0x0000000ee70e723e */ /* 0x000fe400048078ff */
[----:B------:R-:W-:Y:S01]  /*18a80*/  F2FP.SATFINITE.RELU.E4M3.F32.PACK_AB_MERGE_C R20, R233, R20, RZ ;  /* 0x00000014e914723e */ /* 0x000fe200048078ff */
[----:B------:R-:W-:Y:S01]  /*18a90*/  HADD2.F32 R32, -RZ, R25.H1_H1 ;  /* 0x30000019ff207230 */ /* 0x000fe20000004100 */
[----:B------:R-:W-:-:S02]  /*18aa0*/  F2FP.SATFINITE.RELU.E4M3.F32.PACK_AB_MERGE_C R22, R235, R22, RZ ;  /* 0x00000016eb16723e */ /* 0x000fc400048078ff */
[----:B------:R-:W-:Y:S01]  /*18ab0*/  F2FP.SATFINITE.RELU.E4M3.F32.PACK_AB_MERGE_C R24, R237, R24, RZ ;  /* 0x00000018ed18723e */ /* 0x000fe200048078ff */
[----:B--2---:R-:W-:Y:S01]  /*18ac0*/  FFMA R21, R16, R30, R3 ;  /* 0x0000001e10157223 */ /* 0x004fe20000000003 */
[----:B------:R-:W-:Y:S01]  /*18ad0*/  HADD2.F32 R30, -RZ, R25.H0_H0 ;  /* 0x20000019ff1e7230 */ /* 0x000fe20000004100 */
[----:B------:R-:W-:Y:S02]  /*18ae0*/  F2FP.F16.E4M3.UNPACK_B R25, R0 ;  /* 0x00000000ff19723e */ /* 0x000fe400020006ff */
[----:B------:R-:W-:Y:S01]  /*18af0*/  FFMA R26, R28, R2, R21 ;  /* 0x000000021c1a7223 */ /* 0x000fe20000000015 */
[----:B------:R-:W-:Y:S02]  /*18b00*/  HADD2.F32 R28, -RZ, R23.H1_H1 ;  /* 0x30000017ff1c7230 */ /* 0x000fe40000004100 */
[C---:B---3--:R-:W-:Y:S01]  /*18b10*/  FFMA R15, R16.reuse, R34, R3 ;  /* 0x00000022100f7223 */ /* 0x048fe20000000003 */
[C-C-:B----4-:R-:W-:Y:S01]  /*18b20*/  FFMA R21, R16.reuse, R29, R5.reuse ;  /* 0x0000001d10157223 */ /* 0x150fe20000000005 */
[----:B-----5:R-:W-:-:S02]  /*18b30*/  FFMA R23, R16, R27, R5 ;  /* 0x0000001b10177223 */ /* 0x020fc40000000005 */
[----:B------:R-:W-:Y:S01]  /*18b40*/  FFMA R27, R28, R2, R15 ;  /* 0x000000021c1b7223 */ /* 0x000fe2000000000f */
[----:B------:R-:W-:Y:S01]  /*18b50*/  F2FP.F16.E4M3.UNPACK_B R15, R0.H1 ;  /* 0x00000000ff0f723e */ /* 0x000fe200030006ff */
[-C--:B------:R-:W-:Y:S01]  /*18b60*/  FFMA R28, R30, R2.reuse, R21 ;  /* 0x000000021e1c7223 */ /* 0x080fe20000000015 */
[----:B------:R-:W-:Y:S01]  /*18b70*/  FFMA R29, R32, R2, R23 ;  /* 0x00000002201d7223 */ /* 0x000fe20000000017 */
[----:B------:R-:W-:Y:S01]  /*18b80*/  HADD2.F32 R30, -RZ, R25.H0_H0 ;  /* 0x20000019ff1e7230 */ /* 0x000fe20000004100 */
[----:B------:R-:W-:Y:S01]  /*18b90*/  F2FP.SATFINITE.RELU.E4M3.F32.PACK_AB_MERGE_C R27, R27, R26, RZ ;  /* 0x0000001a1b1b723e */ /* 0x000fe200048078ff */
[--C-:B------:R-:W-:Y:S02]  /*18ba0*/  HADD2.F32 R34, -RZ, R15.reuse.H0_H0 ;  /* 0x2000000fff227230 */ /* 0x100fe40000004100 */
[C-C-:B------:R-:W-:Y:S01]  /*18bb0*/  FFMA R21, R16.reuse, R35, R3.reuse ;  /* 0x0000002310157223 */ /* 0x140fe20000000003 */
[----:B------:R-:W-:Y:S02]  /*18bc0*/  HADD2.F32 R36, -RZ, R15.H1_H1 ;  /* 0x3000000fff247230 */ /* 0x000fe40000004100 */
[----:B------:R-:W-:Y:S01]  /*18bd0*/  FFMA R15, R16, R37, R3 ;  /* 0x00000025100f7223 */ /* 0x000fe20000000003 */
[----:B------:R-:W-:-:S02]  /*18be0*/  HADD2.F32 R32, -RZ, R25.H1_H1 ;  /* 0x30000019ff207230 */ /* 0x000fc40000004100 */
[----:B------:R-:W-:Y:S01]  /*18bf0*/  FFMA R23, R16, R33, R5 ;  /* 0x0000002110177223 */ /* 0x000fe20000000005 */
[----:B------:R-:W-:Y:S01]  /*18c00*/  F2FP.SATFINITE.RELU.E4M3.F32.PACK_AB_MERGE_C R29, R29, R28, RZ ;  /* 0x0000001c1d1d723e */ /* 0x000fe200048078ff */
[-C--:B------:R-:W-:Y:S01]  /*18c10*/  FFMA R15, R30, R2.reuse, R15 ;  /* 0x000000021e0f7223 */ /* 0x080fe2000000000f */
[----:B------:R-:W-:Y:S01]  /*18c20*/  FFMA R25, R16, R31, R5 ;  /* 0x0000001f10197223 */ /* 0x000fe20000000005 */
[-C--:B------:R-:W-:Y:S01]  /*18c30*/  FFMA R30, R32, R2.reuse, R21 ;  /* 0x00000002201e7223 */ /* 0x080fe20000000015 */
[-C--:B------:R-:W-:Y:S02]  /*18c40*/  FFMA R23, R34, R2.reuse, R23 ;  /* 0x0000000222177223 */ /* 0x080fe40000000017 */
[----:B------:R-:W-:Y:S02]  /*18c50*/  FFMA R32, R36, R2, R25 ;  /* 0x0000000224207223 */ /* 0x000fe40000000019 */
[----:B------:R-:W-:-:S03]  /*18c60*/  F2FP.SATFINITE.RELU.E4M3.F32.PACK_AB_MERGE_C R15, R30, R15, RZ ;  /* 0x0000000f1e0f723e */ /* 0x000fc600048078ff */
[----:B------:R-:W-:Y:S01]  /*18c70*/  F2FP.SATFINITE.RELU.E4M3.F32.PACK_AB_MERGE_C R23, R32, R23, RZ ;  /* 0x000000172017723e */ /* 0x000fe200048078ff */
[----:B------:R-:W-:Y:S06]  /*18c80*/  @P0 BRA `(.L_x_165) ;  /* 0x0000000000040947 */ /* 0x000fec0003800000 */
[----:B------:R-:W-:-:S04]  /*18c90*/  DEPBAR.LE SB0, 0x1 ;  /* 0x000080400000791a */ /* 0x000fc80000000000 */
.L_x_165:
        /* <DEDUP_REMOVED lines=27> */
.L_x_167:
[----:B------:R-:W-:Y:S05]  /*18e50*/  BSYNC B0 ;  /* 0x0000000000007941 */ /* 0x000fea0003800000 */
.L_x_166:
[----:B------:R-:W-:Y:S04]  /*18e60*/  BSSY B0, `(.L_x_168) ;  /* 0x000003a000007945 */ /* 0x000fe80003800000 */
[----:B------:R-:W-:Y:S05]  /*18e70*/  @P1 BRA `(.L_x_169) ;  /* 0x0000000000e01947 */ /* 0x000fea0003800000 */
[----:B------:R-:W-:-:S04]  /*18e80*/  MOV R14, UR44 ;  /* 0x0000002c000e7c02 */ /* 0x000fc80008000f00 */
[----:B------:R-:W-:-:S13]  /*18e90*/  ISETP.NE.AND P3, PT, R14, 0x3, PT ;  /* 0x000000030e00780c */ /* 0x000fda0003f65270 */
[----:B------:R-:W-:Y:S05]  /*18ea0*/  @!P3 BRA `(.L_x_170) ;  /* 0x000000000004b947 */ /* 0x000fea0003800000 */
[----:B------:R-:W-:Y:S01]  /*18eb0*/  BPT.TRAP 0x1 ;  /* 0x000000040000795c */ /* 0x000fe20000300000 */
.L_x_170:
[----:B------:R-:W-:Y:S01]  /*18ec0*/  LEA R14, R18, UR48, 0x3 ;  /* 0x00000030120e7c11 */ /* 0x000fe2000f8e18ff */
[----:B------:R-:W-:Y:S01]  /*18ed0*/  BSSY B1, `(.L_x_171) ;  /* 0x0000004000017945 */ /* 0x000fe20003800000 */
[----:B------:R-:W-:-:S04]  /*18ee0*/  SHF.L.U32 R15, R19, 0x1f, RZ ;  /* 0x0000001f130f7819 */ /* 0x000fc800000006ff */
[----:B------:R-:W1:Y:S02]  /*18ef0*/  SYNCS.PHASECHK.TRANS64.TRYWAIT P2, [R14+URZ+0x60], R15 ;  /* 0x0000600f0e0075a7 */ /* 0x000e64000804017f */
[----:B-1----:R-:W-:Y:S05]  /*18f00*/  @!P2 BRA `(.L_x_172) ;  /* 0x0000007c0010a947 */ /* 0x002fea0003800000 */
.L_x_384:
[----:B------:R-:W-:Y:S05]  /*18f10*/  BSYNC B1 ;  /* 0x0000000000017941 */ /* 0x000fea0003800000 */
.L_x_171:
        /* <DEDUP_REMOVED lines=22> */
.L_x_174:
[----:B------:R-:W-:Y:S05]  /*19080*/  BSYNC B1 ;  /* 0x0000000000017941 */ /* 0x000fea0003800000 */
.L_x_173:
        /* <DEDUP_REMOVED lines=8> */
.L_x_175:
        /* <DEDUP_REMOVED lines=15> */
.L_x_169:
[----:B------:R-:W-:Y:S05]  /*19200*/  BSYNC B0 ;  /* 0x0000000000007941 */ /* 0x000fea0003800000 */
.L_x_168:
        /* <DEDUP_REMOVED lines=82> */
.L_x_176:
        /* <DEDUP_REMOVED lines=27> */
.L_x_178:
[----:B------:R-:W-:Y:S05]  /*198e0*/  BSYNC B0 ;  /* 0x0000000000007941 */ /* 0x000fea0003800000 */
.L_x_177:
[----:B------:R-:W-:Y:S04]  /*198f0*/  BSSY B0, `(.L_x_179) ;  /* 0x000003a000007945 */ /* 0x000fe80003800000 */
[----:B------:R-:W-:Y:S05]  /*19900*/  @P1 BRA `(.L_x_180) ;  /* 0x0000000000e01947 */ /* 0x000fea0003800000 */
[----:B------:R-:W-:-:S04]  /*19910*/  MOV R14, UR44 ;  /* 0x0000002c000e7c02 */ /* 0x000fc80008000f00 */
[----:B------:R-:W-:-:S13]  /*19920*/  ISETP.NE.AND P3, PT, R14, 0x3, PT ;  /* 0x000000030e00780c */ /* 0x000fda0003f65270 */
[----:B------:R-:W-:Y:S05]  /*19930*/  @!P3 BRA `(.L_x_181) ;  /* 0x000000000004b947 */ /* 0x000fea0003800000 */
[----:B------:R-:W-:Y:S01]  /*19940*/  BPT.TRAP 0x1 ;  /* 0x000000040000795c */ /* 0x000fe20000300000 */
.L_x_181:
[----:B------:R-:W-:Y:S01]  /*19950*/  LEA R14, R18, UR48, 0x3 ;  /* 0x00000030120e7c11 */ /* 0x000fe2000f8e18ff */
[----:B------:R-:W-:Y:S01]  /*19960*/  BSSY B1, `(.L_x_182) ;  /* 0x0000004000017945 */ /* 0x000fe20003800000 */
[----:B------:R-:W-:-:S04]  /*19970*/  SHF.L.U32 R15, R19, 0x1f, RZ ;  /* 0x0000001f130f7819 */ /* 0x000fc800000006ff */
[----:B------:R-:W1:Y:S02]  /*19980*/  SYNCS.PHASECHK.TRANS64.TRYWAIT P2, [R14+URZ+0x60], R15 ;  /* 0x0000600f0e0075a7 */ /* 0x000e64000804017f */
[----:B-1----:R-:W-:Y:S05]  /*19990*/  @!P2 BRA `(.L_x_183) ;  /* 0x000000700080a947 */ /* 0x002fea0003800000 */
.L_x_385:
[----:B------:R-:W-:Y:S05]  /*199a0*/  BSYNC B1 ;  /* 0x0000000000017941 */ /* 0x000fea0003800000 */
.L_x_182:
        /* <DEDUP_REMOVED lines=22> */
.L_x_185:
[----:B------:R-:W-:Y:S05]  /*19b10*/  BSYNC B1 ;  /* 0x0000000000017941 */ /* 0x000fea0003800000 */
.L_x_184:
        /* <DEDUP_REMOVED lines=8> */
.L_x_186:
        /* <DEDUP_REMOVED lines=15> */
.L_x_180:
[----:B------:R-:W-:Y:S05]  /*19c90*/  BSYNC B0 ;  /* 0x0000000000007941 */ /* 0x000fea0003800000 */
.L_x_179:
        /* <DEDUP_REMOVED lines=82> */
.L_x_187:
        /* <DEDUP_REMOVED lines=27> */
.L_x_189:
[----:B------:R-:W-:Y:S05]  /*1a370*/  BSYNC B0 ;  /* 0x0000000000007941 */ /* 0x000fea0003800000 */
.L_x_188:
[----:B------:R-:W-:Y:S04]  /*1a380*/  BSSY B0, `(.L_x_190) ;  /* 0x000003a000007945 */ /* 0x000fe80003800000 */
[----:B------:R-:W-:Y:S05]  /*1a390*/  @P1 BRA `(.L_x_191) ;  /* 0x0000000000e01947 */ /* 0x000fea0003800000 */
[----:B------:R-:W-:-:S04]  /*1a3a0*/  MOV R14, UR44 ;  /* 0x0000002c000e7c02 */ /* 0x000fc80008000f00 */
[----:B------:R-:W-:-:S13]  /*1a3b0*/  ISETP.NE.AND P3, PT, R14, 0x3, PT ;  /* 0x000000030e00780c */ /* 0x000fda0003f65270 */
[----:B------:R-:W-:Y:S05]  /*1a3c0*/  @!P3 BRA `(.L_x_192) ;  /* 0x000000000004b947 */ /* 0x000fea0003800000 */
[----:B------:R-:W-:Y:S01]  /*1a3d0*/  BPT.TRAP 0x1 ;  /* 0x000000040000795c */ /* 0x000fe20000300000 */
.L_x_192:
[----:B------:R-:W-:Y:S01]  /*1a3e0*/  LEA R14, R18, UR48, 0x3 ;  /* 0x00000030120e7c11 */ /* 0x000fe2000f8e18ff */
[----:B------:R-:W-:Y:S01]  /*1a3f0*/  BSSY B1, `(.L_x_193) ;  /* 0x0000004000017945 */ /* 0x000fe20003800000 */
[----:B------:R-:W-:-:S04]  /*1a400*/  SHF.L.U32 R15, R19, 0x1f, RZ ;  /* 0x0000001f130f7819 */ /* 0x000fc800000006ff */
[----:B------:R-:W1:Y:S02]  /*1a410*/  SYNCS.PHASECHK.TRANS64.TRYWAIT P2, [R14+URZ+0x60], R15 ;  /* 0x0000600f0e0075a7 */ /* 0x000e64000804017f */
[----:B-1----:R-:W-:Y:S05]  /*1a420*/  @!P2 BRA `(.L_x_194) ;  /* 0x0000006400f0a947 */ /* 0x002fea0003800000 */
.L_x_386:
[----:B------:R-:W-:Y:S05]  /*1a430*/  BSYNC B1 ;  /* 0x0000000000017941 */ /* 0x000fea0003800000 */
.L_x_193:
        /* <DEDUP_REMOVED lines=22> */
.L_x_196:
[----:B------:R-:W-:Y:S05]  /*1a5a0*/  BSYNC B1 ;  /* 0x0000000000017941 */ /* 0x000fea0003800000 */
.L_x_195:
        /* <DEDUP_REMOVED lines=8> */
.L_x_197:
        /* <DEDUP_REMOVED lines=15> */
.L_x_191:
[----:B------:R-:W-:Y:S05]  /*1a720*/  BSYNC B0 ;  /* 0x0000000000007941 */ /* 0x000fea0003800000 */
.L_x_190:
        /* <DEDUP_REMOVED lines=82> */
.L_x_198:
        /* <DEDUP_REMOVED lines=27> */
.L_x_200:
[----:B------:R-:W-:Y:S05]  /*1ae00*/  BSYNC B0 ;  /* 0x0000000000007941 */ /* 0x000fea0003800000 */
.L_x_199:
[----:B------:R-:W-:Y:S04]  /*1ae10*/  BSSY B0, `(.L_x_201) ;  /* 0x000003a000007945 */ /* 0x000fe80003800000 */
[----:B------:R-:W-:Y:S05]  /*1ae20*/  @P1 BRA `(.L_x_202) ;  /* 0x0000000000e01947 */ /* 0x000fea0003800000 */
[----:B------:R-:W-:-:S04]  /*1ae30*/  MOV R14, UR44 ;  /* 0x0000002c000e7c02 */ /* 0x000fc80008000f00 */
[----:B------:R-:W-:-:S13]  /*1ae40*/  ISETP.NE.AND P3, PT, R14, 0x3, PT ;  /* 0x000000030e00780c */ /* 0x000fda0003f65270 */
[----:B------:R-:W-:Y:S05]  /*1ae50*/  @!P3 BRA `(.L_x_203) ;  /* 0x000000000004b947 */ /* 0x000fea0003800000 */
[----:B------:R-:W-:Y:S01]  /*1ae60*/  BPT.TRAP 0x1 ;  /* 0x000000040000795c */ /* 0x000fe20000300000 */
.L_x_203:
[----:B------:R-:W-:Y:S01]  /*1ae70*/  LEA R14, R18, UR48, 0x3 ;  /* 0x00000030120e7c11 */ /* 0x000fe2000f8e18ff */
[----:B------:R-:W-:Y:S01]  /*1ae80*/  BSSY B1, `(.L_x_204) ;  /* 0x0000004000017945 */ /* 0x000fe20003800000 */
[----:B------:R-:W-:-:S04]  /*1ae90*/  SHF.L.U32 R15, R19, 0x1f, RZ ;  /* 0x0000001f130f7819 */ /* 0x000fc800000006ff */
[----:B------:R-:W1:Y:S02]  /*1aea0*/  SYNCS.PHASECHK.TRANS64.TRYWAIT P2, [R14+URZ+0x60], R15 ;  /* 0x0000600f0e0075a7 */ /* 0x000e64000804017f */
[----:B-1----:R-:W-:Y:S05]  /*1aeb0*/  @!P2 BRA `(.L_x_205) ;  /* 0x0000005c0060a947 */ /* 0x002fea0003800000 */
.L_x_387:
[----:B------:R-:W-:Y:S05]  /*1aec0*/  BSYNC B1 ;  /* 0x0000000000017941 */ /* 0x000fea0003800000 */
.L_x_204:
        /* <DEDUP_REMOVED lines=22> */
.L_x_207:
[----:B------:R-:W-:Y:S05]  /*1b030*/  BSYNC B1 ;  /* 0x0000000000017941 */ /* 0x000fea0003800000 */
.L_x_206:
        /* <DEDUP_REMOVED lines=8> */
.L_x_208:
        /* <DEDUP_REMOVED lines=15> */
.L_x_202:
[----:B------:R-:W-:Y:S05]  /*1b1b0*/  BSYNC B0 ;  /* 0x0000000000007941 */ /* 0x000fea0003800000 */
.L_x_201:
[----:B------:R-:W2:Y:S04]  /*1b1c0*/  LDL.LU R15, [R1+0x260] ;  /* 0x00026000010f7983 */ /* 0x000ea80000300800 */
[----:B------:R-:W3:Y:S04]  /*1b1d0*/  LDL.LU R21, [R1+0x264] ;  /* 0x0002640001157983 */ /* 0x000ee80000300800 */
[----:B------:R-:W4:Y:S04]  /*1b1e0*/  LDL.LU R25, [R1+0x270] ;  /* 0x0002700001197983 */ /* 0x000f280000300800 */
[----:B------:R-:W5:Y:S04]  /*1b1f0*/  LDL.LU R27, [R1+0x274] ;  /* 0x00027400011b7983 */ /* 0x000f680000300800 */
        /* <DEDUP_REMOVED lines=11> */
[----:B------:R-:W5:Y:S01]  /*1b2b0*/  LDL.LU R24, [R1+0x29c] ;  /* 0x00029c0001187983 */ /* 0x000f620000300800 */
[----:B------:R-:W-:-:S02]  /*1b2c0*/  F2FP.F16.E4M3.UNPACK_B R14, R8 ;  /* 0x00000008ff0e723e */ /* 0x000fc400020006ff */
[----:B------:R-:W-:Y:S02]  /*1b2d0*/  F2FP.F16.E4M3.UNPACK_B R20, R8.H1 ;  /* 0x00000008ff14723e */ /* 0x000fe400030006ff */
[----:B------:R-:W-:Y:S01]  /*1b2e0*/  F2FP.F16.E4M3.UNPACK_B R26, R6 ;  /* 0x00000006ff1a723e */ /* 0x000fe200020006ff */
[C-C-:B--2---:R-:W-:Y:S01]  /*1b2f0*/  FFMA R15, R16.reuse, R15, R3.reuse ;  /* 0x0000000f100f7223 */ /* 0x144fe20000000003 */
[C-C-:B---3--:R-:W-:Y:S01]  /*1b300*/  FFMA R21, R16.reuse, R21, R3.reuse ;  /* 0x0000001510157223 */ /* 0x148fe20000000003 */
[C-C-:B----4-:R-:W-:Y:S01]  /*1b310*/  FFMA R25, R16.reuse, R25, R3.reuse ;  /* 0x0000001910197223 */ /* 0x150fe20000000003 */
[C-C-:B-----5:R-:W-:Y:S01]  /*1b320*/  FFMA R27, R16.reuse, R27, R3.reuse ;  /* 0x0000001b101b7223 */ /* 0x160fe20000000003 */
[C-C-:B------:R-:W-:Y:S01]  /*1b330*/  FFMA R33, R16.reuse, R33, R3.reuse ;  /* 0x0000002110217223 */ /* 0x140fe20000000003 */
[C-C-:B------:R-:W-:Y:S01]  /*1b340*/  FFMA R35, R16.reuse, R35, R3.reuse ;  /* 0x0000002310237223 */ /* 0x140fe20000000003 */
[C-C-:B------:R-:W-:Y:S01]  /*1b350*/  FFMA R41, R16.reuse, R36, R3.reuse ;  /* 0x0000002410297223 */ /* 0x140fe20000000003 */
[----:B------:R-:W-:Y:S01]  /*1b360*/  FFMA R43, R16, R22, R3 ;  /* 0x00000016102b7223 */ /* 0x000fe20000000003 */
[----:B------:R-:W-:-:S02]  /*1b370*/  HADD2.F32 R22, -RZ, R14.H0_H0 ;  /* 0x2000000eff167230 */ /* 0x000fc40000004100 */
[----:B------:R-:W-:Y:S02]  /*1b380*/  HADD2.F32 R14, -RZ, R14.H1_H1 ;  /* 0x3000000eff0e7230 */ /* 0x000fe40000004100 */
[----:B------:R-:W-:Y:S01]  /*1b390*/  FFMA R3, R16, R34, R5 ;  /* 0x0000002210037223 */ /* 0x000fe20000000005 */
[-C--:B------:R-:W-:Y:S01]  /*1b3a0*/  FFMA R15, R22, R2.reuse, R15 ;  /* 0x00000002160f7223 */ /* 0x080fe2000000000f */
[--C-:B------:R-:W-:Y:S02]  /*1b3b0*/  HADD2.F32 R22, -RZ, R26.reuse.H0_H0 ;  /* 0x2000001aff167230 */ /* 0x100fe40000004100 */
[----:B------:R-:W-:Y:S01]  /*1b3c0*/  FFMA R23, R16, R23, R5 ;  /* 0x0000001710177223 */ /* 0x000fe20000000005 */
[----:B------:R-:W-:Y:S01]  /*1b3d0*/  FFMA R14, R14, R2, R21 ;  /* 0x000000020e0e7223 */ /* 0x000fe20000000015 */
[----:B------:R-:W-:Y:S01]  /*1b3e0*/  HADD2.F32 R26, -RZ, R26.H1_H1 ;  /* 0x3000001aff1a7230 */ /* 0x000fe20000004100 */
[----:B------:R-:W-:Y:S01]  /*1b3f0*/  F2FP.F16.E4M3.UNPACK_B R21, R6.H1 ;  /* 0x00000006ff15723e */ /* 0x000fe200030006ff */
[----:B------:R-:W-:Y:S01]  /*1b400*/  FFMA R29, R16, R29, R5 ;  /* 0x0000001d101d7223 */ /* 0x000fe20000000005 */
[-C--:B------:R-:W-:Y:S01]  /*1b410*/  FFMA R25, R22, R2.reuse, R25 ;  /* 0x0000000216197223 */ /* 0x080fe20000000019 */
[----:B------:R-:W-:Y:S01]  /*1b420*/  F2FP.SATFINITE.RELU.E4M3.F32.PACK_AB_MERGE_C R14, R14, R15, RZ ;  /* 0x0000000f0e0e723e */ /* 0x000fe200048078ff */
[----:B------:R-:W-:Y:S01]  /*1b430*/  FFMA R22, R26, R2, R27 ;  /* 0x000000021a167223 */ /* 0x000fe2000000001b */
[C-C-:B------:R-:W-:Y:S01]  /*1b440*/  FFMA R31, R16.reuse, R31, R5.reuse ;  /* 0x0000001f101f7223 */ /* 0x140fe20000000005 */
[----:B------:R-:W-:Y:S01]  /*1b450*/  HADD2.F32 R26, -RZ, R21.H1_H1 ;  /* 0x30000015ff1a7230 */ /* 0x000fe20000004100 */
[----:B------:R-:W-:Y:S01]  /*1b460*/  F2FP.F16.E4M3.UNPACK_B R27, R0.H1 ;  /* 0x00000000ff1b723e */ /* 0x000fe200030006ff */
[----:B------:R-:W-:Y:S01]  /*1b470*/  FFMA R37, R16, R32, R5 ;  /* 0x0000002010257223 */ /* 0x000fe20000000005 */
[----:B------:R-:W-:-:S03]  /*1b480*/  F2FP.SATFINITE.RELU.E4M3.F32.PACK_AB_MERGE_C R22, R22, R25, RZ ;  /* 0x000000191616723e */ /* 0x000fc600048078ff */
[--C-:B------:R-:W-:Y:S02]  /*1b490*/  HADD2.F32 R34, -RZ, R27.reuse.H0_H0 ;  /* 0x2000001bff227230 */ /* 0x100fe40000004100 */
[C-C-:B------:R-:W-:Y:S01]  /*1b4a0*/  FFMA R39, R16.reuse, R30, R5.reuse ;  /* 0x0000001e10277223 */ /* 0x140fe20000000005 */
[----:B------:R-:W-:Y:S02]  /*1b4b0*/  HADD2.F32 R36, -RZ, R27.H1_H1 ;  /* 0x3000001bff247230 */ /* 0x000fe40000004100 */
[C-C-:B------:R-:W-:Y:S01]  /*1b4c0*/  FFMA R45, R16.reuse, R28, R5.reuse ;  /* 0x0000001c102d7223 */ /* 0x140fe20000000005 */
[----:B------:R-:W-:Y:S01]  /*1b4d0*/  FFMA R5, R16, R24, R5 ;  /* 0x0000001810057223 */ /* 0x000fe20000000005 */
[--C-:B------:R-:W-:Y:S02]  /*1b4e0*/  HADD2.F32 R24, -RZ, R20.reuse.H0_H0 ;  /* 0x20000014ff187230 */ /* 0x100fe40000004100 */
[----:B------:R-:W-:Y:S01]  /*1b4f0*/  FFMA R45, R34, R2, R45 ;  /* 0x00000002222d7223 */ /* 0x000fe2000000002d */
[----:B------:R-:W-:-:S02]  /*1b500*/  HADD2.F32 R20, -RZ, R20.H1_H1 ;  /* 0x30000014ff147230 */ /* 0x000fc40000004100 */
[-C--:B------:R-:W-:Y:S01]  /*1b510*/  FFMA R3, R24, R2.reuse, R3 ;  /* 0x0000000218037223 */ /* 0x080fe20000000003 */
[----:B------:R-:W-:Y:S02]  /*1b520*/  HADD2.F32 R24, -RZ, R21.H0_H0 ;  /* 0x20000015ff187230 */ /* 0x000fe40000004100 */
[----:B------:R-:W-:Y:S01]  /*1b530*/  FFMA R20, R20, R2, R23 ;  /* 0x0000000214147223 */ /* 0x000fe20000000017 */
[-C--:B------:R-:W-:Y:S02]  /*1b540*/  F2FP.F16.E4M3.UNPACK_B R23, R4.reuse ;  /* 0x00000004ff17723e */ /* 0x080fe400020006ff */
[----:B------:R-:W-:Y:S01]  /*1b550*/  F2FP.F16.E4M3.UNPACK_B R21, R4.H1 ;  /* 0x00000004ff15723e */ /* 0x000fe200030006ff */
[-C--:B------:R-:W-:Y:S01]  /*1b560*/  FFMA R29, R24, R2.reuse, R29 ;  /* 0x00000002181d7223 */ /* 0x080fe2000000001d */
[----:B------:R-:W-:Y:S01]  /*1b570*/  FFMA R24, R26, R2, R31 ;  /* 0x000000021a187223 */ /* 0x000fe2000000001f */
[--C-:B------:R-:W-:Y:S01]  /*1b580*/  HADD2.F32 R28, -RZ, R23.reuse.H0_H0 ;  /* 0x20000017ff1c7230 */ /* 0x100fe20000004100 */
[----:B------:R-:W-:Y:S01]  /*1b590*/  F2FP.SATFINITE.RELU.E4M3.F32.PACK_AB_MERGE_C R20, R20, R3, RZ ;  /* 0x000000031414723e */ /* 0x000fe200048078ff */
[----:B------:R-:W-:Y:S01]  /*1b5a0*/  HADD2.F32 R30, -RZ, R23.H1_H1 ;  /* 0x30000017ff1e7230 */ /* 0x000fe20000004100 */
[----:B------:R-:W-:Y:S01]  /*1b5b0*/  F2FP.F16.E4M3.UNPACK_B R23, R0 ;  /* 0x00000000ff17723e */ /* 0x000fe200020006ff */
[----:B------:R-:W-:-:S02]  /*1b5c0*/  HADD2.F32 R32, -RZ, R21.H0_H0 ;  /* 0x20000015ff207230 */ /* 0x000fc40000004100 */
[-C--:B------:R-:W-:Y:S01]  /*1b5d0*/  FFMA R33, R28, R2.reuse, R33 ;  /* 0x000000021c217223 */ /* 0x080fe20000000021 */
[----:B------:R-:W-:Y:S02]  /*1b5e0*/  HADD2.F32 R28, -RZ, R21.H1_H1 ;  /* 0x30000015ff1c7230 */ /* 0x000fe40000004100 */
[-C--:B------:R-:W-:Y:S01]  /*1b5f0*/  FFMA R26, R30, R2.reuse, R35 ;  /* 0x000000021e1a7223 */ /* 0x080fe20000000023 */
[--C-:B------:R-:W-:Y:S02]  /*1b600*/  HADD2.F32 R30, -RZ, R23.reuse.H0_H0 ;  /* 0x20000017ff1e7230 */ /* 0x100fe40000004100 */
[-C--:B------:R-:W-:Y:S01]  /*1b610*/  FFMA R37, R32, R2.reuse, R37 ;  /* 0x0000000220257223 */ /* 0x080fe20000000025 */
[----:B------:R-:W-:Y:S02]  /*1b620*/  HADD2.F32 R32, -RZ, R23.H1_H1 ;  /* 0x30000017ff207230 */ /* 0x000fe40000004100 */
[-C--:B------:R-:W-:Y:S01]  /*1b630*/  FFMA R28, R28, R2.reuse, R39 ;  /* 0x000000021c1c7223 */ /* 0x080fe20000000027 */
[----:B------:R-:W-:Y:S01]  /*1b640*/  F2FP.SATFINITE.RELU.E4M3.F32.PACK_AB_MERGE_C R24, R24, R29, RZ ;  /* 0x0000001d1818723e */ /* 0x000fe200048078ff */
[-C--:B------:R-:W-:Y:S01]  /*1b650*/  FFMA R41, R30, R2.reuse, R41 ;  /* 0x000000021e297223 */ /* 0x080fe20000000029 */
[----:B------:R-:W-:Y:S01]  /*1b660*/  F2FP.SATFINITE.RELU.E4M3.F32.PACK_AB_MERGE_C R33, R26, R33, RZ ;  /* 0x000000211a21723e */ /* 0x000fe200048078ff */
[-C--:B------:R-:W-:Y:S01]  /*1b670*/  FFMA R30, R32, R2.reuse, R43 ;  /* 0x00000002201e7223 */ /* 0x080fe2000000002b */
[----:B------:R-:W-:Y:S01]  /*1b680*/  FFMA R32, R36, R2, R5 ;  /* 0x0000000224207223 */ /* 0x000fe20000000005 */
[----:B------:R-:W-:-:S03]  /*1b690*/  F2FP.SATFINITE.RELU.E4M3.F32.PACK_AB_MERGE_C R37, R28, R37, RZ ;  /* 0x000000251c25723e */ /* 0x000fc600048078ff */
[----:B------:R-:W-:Y:S02]  /*1b6a0*/  F2FP.SATFINITE.RELU.E4M3.F32.PACK_AB_MERGE_C R41, R30, R41, RZ ;  /* 0x000000291e29723e */ /* 0x000fe400048078ff */
[----:B------:R-:W-:Y:S01]  /*1b6b0*/  F2FP.SATFINITE.RELU.E4M3.F32.PACK_AB_MERGE_C R45, R32, R45, RZ ;  /* 0x0000002d202d723e */ /* 0x000fe200048078ff */
[----:B------:R-:W-:Y:S06]  /*1b6c0*/  @P0 BRA `(.L_x_209) ;  /* 0x0000000000040947 */ /* 0x000fec0003800000 */
[----:B------:R-:W-:-:S04]  /*1b6d0*/  DEPBAR.LE SB0, 0x1 ;  /* 0x000080400000791a */ /* 0x000fc80000000000 */
.L_x_209:
        /* <DEDUP_REMOVED lines=27> */
.L_x_211:
[----:B------:R-:W-:Y:S05]  /*1b890*/  BSYNC B0 ;  /* 0x0000000000007941 */ /* 0x000fea0003800000 */
.L_x_210:
[----:B------:R-:W-:Y:S04]  /*1b8a0*/  BSSY B0, `(.L_x_212) ;  /* 0x0000035000007945 */ /* 0x000fe80003800000 */
[----:B------:R-:W-:Y:S05]  /*1b8b0*/  @P1 BRA `(.L_x_213) ;  /* 0x0000000000cc1947 */ /* 0x000fea0003800000 */
[----:B------:R-:W-:-:S04]  /*1b8c0*/  MOV R3, UR44 ;  /* 0x0000002c00037c02 */ /* 0x000fc80008000f00 */
[----:B------:R-:W-:-:S13]  /*1b8d0*/  ISETP.NE.AND P2, PT, R3, 0x3, PT ;  /* 0x000000030300780c */ /* 0x000fda0003f45270 */
[----:B------:R-:W-:Y:S05]  /*1b8e0*/  @!P2 BRA `(.L_x_214) ;  /* 0x000000000004a947 */ /* 0x000fea0003800000 */
[----:B------:R-:W-:Y:S01]  /*1b8f0*/  BPT.TRAP 0x1 ;  /* 0x000000040000795c */ /* 0x000fe20000300000 */
.L_x_214:
[----:B------:R-:W-:Y:S01]  /*1b900*/  SHF.L.U32 R3, R19, 0x1f, RZ ;  /* 0x0000001f13037819 */ /* 0x000fe200000006ff */
[----:B------:R-:W-:Y:S01]  /*1b910*/  BSSY B1, `(.L_x_215) ;  /* 0x0000004000017945 */ /* 0x000fe20003800000 */
[----:B------:R-:W-:-:S04]  /*1b920*/  LEA R14, R18, UR48, 0x3 ;  /* 0x00000030120e7c11 */ /* 0x000fc8000f8e18ff */
[----:B------:R-:W1:Y:S02]  /*1b930*/  SYNCS.PHASECHK.TRANS64.TRYWAIT P1, [R14+URZ+0x60], R3 ;  /* 0x000060030e0075a7 */ /* 0x000e64000802017f */
[----:B-1----:R-:W-:Y:S05]  /*1b940*/  @!P1 BRA `(.L_x_216) ;  /* 0x0000005000d09947 */ /* 0x002fea0003800000 */
.L_x_388:
[----:B------:R-:W-:Y:S05]  /*1b950*/  BSYNC B1 ;  /* 0x0000000000017941 */ /* 0x000fea0003800000 */
.L_x_215:
[----:B------:R-:W-:Y:S04]  /*1b960*/  BSSY B1, `(.L_x_217) ;  /* 0x0000016000017945 */ /* 0x000fe80003800000 */
[----:B------:R-:W-:Y:S05]  /*1b970*/  @P4 BRA `(.L_x_218) ;  /* 0x0000000000504947 */ /* 0x000fea0003800000 */
[----:B------:R-:W2:Y:S01]  /*1b980*/  S2R R5, SR_TID.X ;  /* 0x0000000000057919 */ /* 0x000ea20000002100 */
[----:B------:R-:W-:-:S04]  /*1b990*/  LEA R0, R18, R17, 0xc ;  /* 0x0000001112007211 */ /* 0x000fc800078e60ff */
[----:B-1----:R-:W-:Y:S01]  /*1b9a0*/  IADD3 R3, R0, UR48, RZ ;  /* 0x0000003000037c10 */ /* 0x002fe2000fffe0ff */
[----:B------:R-:W-:Y:S04]  /*1b9b0*/  LDS.U16 R8, [R0+UR48+0x200] ;  /* 0x0002003000087984 */ /* 0x000fe80008000400 */
[----:B------:R-:W-:Y:S01]  /*1b9c0*/  LDS.U16 R6, [R0+UR48+0x208] ;  /* 0x0002083000067984 */ /* 0x000fe20008000400 */
[----:B--2---:R-:W-:-:S04]  /*1b9d0*/  SHF.R.U32.HI R5, RZ, 0x4, R5 ;  /* 0x00000004ff057819 */ /* 0x004fc80000011605 */
[----:B------:R-:W-:Y:S02]  /*1b9e0*/  LOP3.LUT P1, RZ, R5, 0x1, RZ, 0xc0, !PT ;  /* 0x0000000105ff7812 */ /* 0x000fe4000782c0ff */
[----:B------:R-:W-:-:S04]  /*1b9f0*/  MOV R5, 0x8 ;  /* 0x0000000800057802 */ /* 0x000fc80000000f00 */
[----:B------:R-:W-:-:S04]  /*1ba00*/  SEL R5, R5, 0xfffffff8, !P1 ;  /* 0xfffffff805057807 */ /* 0x000fc80004800000 */
[----:B------:R-:W-:Y:S02]  /*1ba10*/  LEA R18, R5, R3, 0x1 ;  /* 0x0000000305127211 */ /* 0x000fe400078e08ff */
[----:B------:R-:W1:Y:S04]  /*1ba20*/  LDS.U16 R3, [R0+UR48+0x100] ;  /* 0x0001003000037984 */ /* 0x000e680008000400 */
[----:B------:R-:W2:Y:S04]  /*1ba30*/  LDS.U16 R5, [R0+UR48+0x108] ;  /* 0x0001083000057984 */ /* 0x000ea80008000400 */
[----:B------:R-:W-:Y:S04]  /*1ba40*/  LDS.U16 R4, [R18+0x200] ;  /* 0x0002000012047984 */ /* 0x000fe80000000400 */
[----:B------:R-:W3:Y:S04]  /*1ba50*/  LDS.U16 R15, [R18+0x100] ;  /* 0x00010000120f7984 */ /* 0x000ee80000000400 */
[----:B------:R-:W-:Y:S04]  /*1ba60*/  LDS.U16 R14, [R18+0x208] ;  /* 0x00020800120e7984 */ /* 0x000fe80000000400 */
[----:B------:R-:W4:Y:S01]  /*1ba70*/  LDS.U16 R19, [R18+0x108] ;  /* 0x0001080012137984 */ /* 0x000f220000000400 */
[----:B-1----:R-:W-:-:S02]  /*1ba80*/  PRMT R8, R3, 0x5410, R8 ;  /* 0x0000541003087816 */ /* 0x002fc40000000008 */
[----:B--2---:R-:W-:Y:S02]  /*1ba90*/  PRMT R6, R5, 0x5410, R6 ;  /* 0x0000541005067816 */ /* 0x004fe40000000006 */
[----:B---3--:R-:W-:Y:S02]  /*1baa0*/  PRMT R4, R15, 0x5410, R4 ;  /* 0x000054100f047816 */ /* 0x008fe40000000004 */
[----:B----4-:R-:W-:-:S07]  /*1bab0*/  PRMT R0, R19, 0x5410, R14 ;  /* 0x0000541013007816 */ /* 0x010fce000000000e */
.L_x_218:
[----:B------:R-:W-:Y:S05]  /*1bac0*/  BSYNC B1 ;  /* 0x0000000000017941 */ /* 0x000fea0003800000 */
.L_x_217:
        /* <DEDUP_REMOVED lines=8> */
.L_x_219:
[----:B-1----:R-:W1:Y:S01]  /*1bb50*/  S2R R14, SR_CgaCtaId ;  /* 0x00000000000e7919 */ /* 0x002e620000008800 */
[C---:B------:R-:W-:Y:S02]  /*1bb60*/  LEA R3, R11.reuse, UR48, 0x3 ;  /* 0x000000300b037c11 */ /* 0x040fe4000f8e18ff */
[----:B------:R-:W-:Y:S02]  /*1bb70*/  IADD3 R11, R11, 0x1, RZ ;  /* 0x000000010b0b7810 */ /* 0x000fe40007ffe0ff */
[----:B------:R-:W-:Y:S02]  /*1bb80*/  IADD3 R3, R3, 0x80, RZ ;  /* 0x0000008003037810 */ /* 0x000fe40007ffe0ff */
[----:B------:R-:W-:-:S04]  /*1bb90*/  ISETP.NE.AND P1, PT, R11, 0x4, PT ;  /* 0x000000040b00780c */ /* 0x000fc80003f25270 */
[----:B------:R-:W-:Y:S02]  /*1bba0*/  SEL R11, R11, RZ, P1 ;  /* 0x000000ff0b0b7207 */ /* 0x000fe40000800000 */
[----:B-1----:R-:W-:-:S04]  /*1bbb0*/  PRMT R3, R14, 0x654, R3 ;  /* 0x000006540e037816 */ /* 0x002fc80000000003 */
[----:B--2---:R1:W-:Y:S02]  /*1bbc0*/  SYNCS.ARRIVE.TRANS64.RED.A1T0 RZ, [R3+URZ], RZ ;  /* 0x000000ff03ff79a7 */ /* 0x0043e4000810043f */
[----:B-1----:R-:W-:-:S04]  /*1bbd0*/  SEL R3, RZ, 0x1, P1 ;  /* 0x00000001ff037807 */ /* 0x002fc80000800000 */
[----:B------:R-:W-:-:S07]  /*1bbe0*/  LOP3.LUT R12, R12, R3, RZ, 0x3c, !PT ;  /* 0x000000030c0c7212 */ /* 0x000fce00078e3cff */
.L_x_213:
[----:B------:R-:W-:Y:S05]  /*1bbf0*/  BSYNC B0 ;  /* 0x0000000000007941 */ /* 0x000fea0003800000 */
.L_x_212:
        /* <DEDUP_REMOVED lines=16> */
[----:B------:R-:W-:-:S02]  /*1bd00*/  F2FP.F16.E4M3.UNPACK_B R20, R0.H1 ;  /* 0x00000000ff14723e */ /* 0x000fc400030006ff */
[-C--:B------:R-:W-:Y:S02]  /*1bd10*/  F2FP.F16.E4M3.UNPACK_B R14, R8.reuse ;  /* 0x00000008ff0e723e */ /* 0x080fe400020006ff */
[----:B------:R-:W-:Y:S01]  /*1bd20*/  F2FP.F16.E4M3.UNPACK_B R8, R8.H1 ;  /* 0x00000008ff08723e */ /* 0x000fe200030006ff */
[C-C-:B--2---:R-:W-:Y:S01]  /*1bd30*/  FFMA R3, R16.reuse, R3, R7.reuse ;  /* 0x0000000310037223 */ /* 0x144fe20000000007 */
[C-C-:B---3--:R-:W-:Y:S01]  /*1bd40*/  FFMA R5, R16.reuse, R5, R7.reuse ;  /* 0x0000000510057223 */ /* 0x148fe20000000007 */
[C-C-:B----4-:R-:W-:Y:S01]  /*1bd50*/  FFMA R19, R16.reuse, R19, R7.reuse ;  /* 0x0000001310137223 */ /* 0x150fe20000000007 */
[C-C-:B-----5:R-:W-:Y:S01]  /*1bd60*/  FFMA R21, R16.reuse, R21, R7.reuse ;  /* 0x0000001510157223 */ /* 0x160fe20000000007 */
[C-C-:B------:R-:W-:Y:S01]  /*1bd70*/  FFMA R27, R16.reuse, R27, R7.reuse ;  /* 0x0000001b101b7223 */ /* 0x140fe20000000007 */
[C-C-:B------:R-:W-:Y:S01]  /*1bd80*/  FFMA R29, R16.reuse, R29, R7.reuse ;  /* 0x0000001d101d7223 */ /* 0x140fe20000000007 */
[C-C-:B------:R-:W-:Y:S01]  /*1bd90*/  FFMA R35, R16.reuse, R31, R7.reuse ;  /* 0x0000001f10237223 */ /* 0x140fe20000000007 */
[C---:B------:R-:W-:Y:S01]  /*1bda0*/  FFMA R37, R16.reuse, R30, R7 ;  /* 0x0000001e10257223 */ /* 0x040fe20000000007 */
[C-C-:B------:R-:W-:Y:S01]  /*1bdb0*/  FFMA R7, R16.reuse, R28, R9.reuse ;  /* 0x0000001c10077223 */ /* 0x140fe20000000009 */
[C-C-:B------:R-:W-:Y:S01]  /*1bdc0*/  FFMA R15, R16.reuse, R15, R9.reuse ;  /* 0x0000000f100f7223 */ /* 0x140fe20000000009 */
[C-C-:B------:R-:W-:Y:S01]  /*1bdd0*/  FFMA R23, R16.reuse, R23, R9.reuse ;  /* 0x0000001710177223 */ /* 0x140fe20000000009 */
[C-C-:B------:R-:W-:Y:S01]  /*1bde0*/  FFMA R25, R16.reuse, R25, R9.reuse ;  /* 0x0000001910197223 */ /* 0x140fe20000000009 */
[C-C-:B------:R-:W-:Y:S01]  /*1bdf0*/  FFMA R31, R16.reuse, R26, R9.reuse ;  /* 0x0000001a101f7223 */ /* 0x140fe20000000009 */
[----:B------:R-:W-:Y:S01]  /*1be00*/  FFMA R33, R16, R22, R9 ;  /* 0x0000001610217223 */ /* 0x000fe20000000009 */
[----:B------:R-:W-:-:S02]  /*1be10*/  HADD2.F32 R22, -RZ, R20.H1_H1 ;  /* 0x30000014ff167230 */ /* 0x000fc40000004100 */
[----:B------:R-:W-:Y:S02]  /*1be20*/  HADD2.F32 R20, -RZ, R20.H0_H0 ;  /* 0x20000014ff147230 */ /* 0x000fe40000004100 */
[----:B------:R-:W-:Y:S01]  /*1be30*/  FFMA R39, R16, R18, R9 ;  /* 0x0000001210277223 */ /* 0x000fe20000000009 */
[--C-:B------:R-:W-:Y:S02]  /*1be40*/  HADD2.F32 R18, -RZ, R14.reuse.H0_H0 ;  /* 0x2000000eff127230 */ /* 0x100fe40000004100 */
[----:B------:R-:W-:Y:S02]  /*1be50*/  HADD2.F32 R14, -RZ, R14.H1_H1 ;  /* 0x3000000eff0e7230 */ /* 0x000fe40000004100 */
[----:B------:R-:W-:Y:S01]  /*1be60*/  FFMA R28, R22, R2, R39 ;  /* 0x00000002161c7223 */ /* 0x000fe20000000027 */
[----:B------:R-:W-:Y:S01]  /*1be70*/  FFMA R9, R16, R24, R9 ;  /* 0x0000001810097223 */ /* 0x000fe20000000009 */
[----:B------:R-:W-:Y:S01]  /*1be80*/  FFMA R22, R18, R2, R3 ;  /* 0x0000000212167223 */ /* 0x000fe20000000003 */
[--C-:B------:R-:W-:Y:S01]  /*1be90*/  HADD2.F32 R18, -RZ, R8.reuse.H0_H0 ;  /* 0x20000008ff127230 */ /* 0x100fe20000004100 */
[-C--:B------:R-:W-:Y:S01]  /*1bea0*/  F2FP.F16.E4M3.UNPACK_B R3, R6.reuse ;  /* 0x00000006ff03723e */ /* 0x080fe200020006ff */
[----:B------:R-:W-:Y:S01]  /*1beb0*/  HADD2.F32 R8, -RZ, R8.H1_H1 ;  /* 0x30000008ff087230 */ /* 0x000fe20000004100 */
[----:B------:R-:W-:Y:S01]  /*1bec0*/  F2FP.F16.E4M3.UNPACK_B R6, R6.H1 ;  /* 0x00000006ff06723e */ /* 0x000fe200030006ff */
[-C--:B------:R-:W-:Y:S01]  /*1bed0*/  FFMA R5, R14, R2.reuse, R5 ;  /* 0x000000020e057223 */ /* 0x080fe20000000005 */
[----:B------:R-:W-:Y:S01]  /*1bee0*/  FFMA R7, R18, R2, R7 ;  /* 0x0000000212077223 */ /* 0x000fe20000000007 */
[----:B------:R-:W-:-:S02]  /*1bef0*/  HADD2.F32 R14, -RZ, R3.H0_H0 ;  /* 0x20000003ff0e7230 */ /* 0x000fc40000004100 */
[----:B------:R-:W-:Y:S01]  /*1bf00*/  FFMA R24, R8, R2, R15 ;  /* 0x0000000208187223 */ /* 0x000fe2000000000f */
[----:B------:R-:W-:Y:S01]  /*1bf10*/  HADD2.F32 R18, -RZ, R3.H1_H1 ;  /* 0x30000003ff127230 */ /* 0x000fe20000004100 */
[----:B------:R-:W-:Y:S01]  /*1bf20*/  F2FP.F16.E4M3.UNPACK_B R3, R4 ;  /* 0x00000004ff03723e */ /* 0x000fe200020006ff */
[--C-:B------:R-:W-:Y:S02]  /*1bf30*/  HADD2.F32 R8, -RZ, R6.reuse.H0_H0 ;  /* 0x20000006ff087230 */ /* 0x100fe40000004100 */
[----:B------:R-:W-:Y:S01]  /*1bf40*/  FFMA R19, R14, R2, R19 ;  /* 0x000000020e137223 */ /* 0x000fe20000000013 */
[----:B------:R-:W-:Y:S01]  /*1bf50*/  HADD2.F32 R6, -RZ, R6.H1_H1 ;  /* 0x30000006ff067230 */ /* 0x000fe20000004100 */
[----:B------:R-:W-:Y:S01]  /*1bf60*/  F2FP.F16.E4M3.UNPACK_B R4, R4.H1 ;  /* 0x00000004ff04723e */ /* 0x000fe200030006ff */
[--C-:B------:R-:W-:Y:S02]  /*1bf70*/  HADD2.F32 R14, -RZ, R3.reuse.H1_H1 ;  /* 0x30000003ff0e7230 */ /* 0x100fe40000004100 */
[----:B------:R-:W-:Y:S01]  /*1bf80*/  FFMA R23, R8, R2, R23 ;  /* 0x0000000208177223 */ /* 0x000fe20000000017 */
[----:B------:R-:W-:Y:S01]  /*1bf90*/  HADD2.F32 R8, -RZ, R3.H0_H0 ;  /* 0x20000003ff087230 */ /* 0x000fe20000004100 */
[----:B------:R-:W-:Y:S01]  /*1bfa0*/  F2FP.F16.E4M3.UNPACK_B R3, R0 ;  /* 0x00000000ff03723e */ /* 0x000fe200020006ff */
[----:B------:R-:W-:Y:S01]  /*1bfb0*/  FFMA R26, R6, R2, R25 ;  /* 0x00000002061a7223 */ /* 0x000fe20000000019 */
[----:B------:R-:W-:-:S02]  /*1bfc0*/  HADD2.F32 R0, -RZ, R4.H0_H0 ;  /* 0x20000004ff007230 */ /* 0x000fc40000004100 */
[-C--:B------:R-:W-:Y:S01]  /*1bfd0*/  FFMA R18, R18, R2.reuse, R21 ;  /* 0x0000000212127223 */ /* 0x080fe20000000015 */
[-C--:B------:R-:W-:Y:S01]  /*1bfe0*/  FFMA R27, R8, R2.reuse, R27 ;  /* 0x00000002081b7223 */ /* 0x080fe2000000001b */
[----:B------:R-:W-:Y:S02]  /*1bff0*/  HADD2.F32 R4, -RZ, R4.H1_H1 ;  /* 0x30000004ff047230 */ /* 0x000fe40000004100 */
[-C--:B------:R-:W-:Y:S01]  /*1c000*/  FFMA R14, R14, R2.reuse, R29 ;  /* 0x000000020e0e7223 */ /* 0x080fe2000000001d */
[--C-:B------:R-:W-:Y:S02]  /*1c010*/  HADD2.F32 R6, -RZ, R3.reuse.H0_H0 ;  /* 0x20000003ff067230 */ /* 0x100fe40000004100 */
[-C--:B------:R-:W-:Y:S01]  /*1c020*/  FFMA R0, R0, R2.reuse, R31 ;  /* 0x0000000200007223 */ /* 0x080fe2000000001f */
[----:B------:R-:W-:Y:S02]  /*1c030*/  HADD2.F32 R8, -RZ, R3.H1_H1 ;  /* 0x30000003ff087230 */ /* 0x000fe40000004100 */
[-C--:B------:R-:W-:Y:S01]  /*1c040*/  FFMA R33, R4, R2.reuse, R33 ;  /* 0x0000000204217223 */ /* 0x080fe20000000021 */
[-C--:B------:R-:W-:Y:S01]  /*1c050*/  FFMA R9, R20, R2.reuse, R9 ;  /* 0x0000000214097223 */ /* 0x080fe20000000009 */
[----:B------:R-:W-:Y:S01]  /*1c060*/  FFMA R6, R6, R2, R35 ;  /* 0x0000000206067223 */ /* 0x000fe20000000023 */
[----:B------:R-:W-:Y:S01]  /*1c070*/  F2FP.SATFINITE.RELU.E4M3.F32.PACK_AB_MERGE_C R22, R5, R22, RZ ;  /* 0x000000160516723e */ /* 0x000fe200048078ff */
        /* <DEDUP_REMOVED lines=10> */
.L_x_220:
[----:B------:R-:W2:Y:S01]  /*1c120*/  LDL.LU R25, [R1+0x4a8] ;  /* 0x0004a80001197983 */ /* 0x000ea20000300800 */
        /* <DEDUP_REMOVED lines=16> */
[----:B---3--:R-:W3:Y:S02]  /*1c230*/  FENCE.VIEW.ASYNC.S ;  /* 0x00000000000073c6 */ /* 0x008ee40000000000 */
[----:B---3--:R-:W-:Y:S01]  /*1c240*/  BAR.SYNC.DEFER_BLOCKING 0x1, 0x100 ;  /* 0x0044000000007b1d */ /* 0x008fe20000010000 */
[----:B--2---:R-:W-:-:S05]  /*1c250*/  IADD3 R25, P1, R25, UR54, RZ ;  /* 0x0000003619197c10 */ /* 0x004fca000ff3e0ff */
[----:B------:R1:W-:Y:S01]  /*1c260*/  STL [R1+0x4a8], R25 ;  /* 0x0004a81901007387 */ /* 0x0003e20000100800 */
[----:B------:R-:W-:Y:S07]  /*1c270*/  @P0 BRA `(.L_x_222) ;  /* 0x0000000000200947 */ /* 0x000fee0003800000 */
[----:B------:R-:W-:Y:S02]  /*1c280*/  UIADD3 UR8, UP0, UR58, 0x4f0, URZ ;  /* 0x000004f03a087890 */ /* 0x000fe4000ff1e03f */
[----:B------:R-:W-:Y:S02]  /*1c290*/  UIADD3 UR6, UR42, 0x80, URZ ;  /* 0x000000802a067890 */ /* 0x000fe4000fffe03f */
[----:B------:R-:W-:Y:S02]  /*1c2a0*/  UIADD3 UR5, UR41, 0xe0, URZ ;  /* 0x000000e029057890 */ /* 0x000fe4000fffe03f */
[----:B------:R-:W-:Y:S02]  /*1c2b0*/  UIADD3 UR4, UR48, 0x5100, URZ ;  /* 0x0000510030047890 */ /* 0x000fe4000fffe03f */
[----:B------:R-:W-:Y:S01]  /*1c2c0*/  UIADD3.X UR9, URZ, UR59, URZ, UP0, !UPT ;  /* 0x0000003b3f097290 */ /* 0x000fe200087fe43f */
[----:B------:R-:W-:-:S08]  /*1c2d0*/  UMOV UR7, UR43 ;  /* 0x0000002b00077c82 */ /* 0x000fd00008000000 */
[----:B------:R2:W-:Y:S02]  /*1c2e0*/  UTMASTG.3D [UR4], [UR8] ;  /* 0x00000004080073b5 */ /* 0x0005e40008010000 */
[----:B--2---:R0:W-:Y:S02]  /*1c2f0*/  UTMACMDFLUSH ;  /* 0x00000000000079b7 */ /* 0x0041e40000000000 */
.L_x_222:
[----:B------:R-:W-:Y:S05]  /*1c300*/  BSYNC B0 ;  /* 0x0000000000007941 */ /* 0x000fea0003800000 */
.L_x_221:
[----:B-1----:R-:W2:Y:S01]  /*1c310*/  LDL.LU R27, [R1+0x4ac] ;  /* 0x0004ac00011b7983 */ /* 0x002ea20000300800 */
[----:B------:R-:W-:Y:S01]  /*1c320*/  MOV R2, 0xffffffff ;  /* 0xffffffff00027802 */ /* 0x000fe20000000f00 */
[----:B------:R-:W-:Y:S01]  /*1c330*/  ULDC.64 UR4, c[0x0][0x8f8] ;  /* 0x00023e0000047ab9 */ /* 0x000fe20000000a00 */
[----:B------:R-:W-:Y:S01]  /*1c340*/  UMOV UR52, 0xffffffff ;  /* 0xffffffff00347882 */ /* 0x000fe20000000000 */
[----:B------:R-:W-:Y:S01]  /*1c350*/  ISETP.GE.U32.AND P0, PT, R25, UR4, PT ;  /* 0x0000000419007c0c */ /* 0x000fe2000bf06070 */
[----:B------:R-:W-:Y:S01]  /*1c360*/  UMOV UR43, 0xffffffff ;  /* 0xffffffff002b7882 */ /* 0x000fe20000000000 */
[----:B------:R-:W-:Y:S02]  /*1c370*/  PRMT R0, RZ, 0x7610, R0 ;  /* 0x00007610ff007816 */ /* 0x000fe40000000000 */
[----:B--2---:R-:W-:-:S04]  /*1c380*/  IADD3.X R27, R27, UR38, RZ, P1, !PT ;  /* 0x000000261b1b7c10 */ /* 0x004fc80008ffe4ff */
[----:B------:R-:W-:Y:S01]  /*1c390*/  ISETP.GE.U32.AND.EX P0, PT, R27, UR5, PT, P0 ;  /* 0x000000051b007c0c */ /* 0x000fe2000bf06100 */
[----:B------:R1:W-:Y:S04]  /*1c3a0*/  STL [R1+0x4ac], R27 ;  /* 0x0004ac1b01007387 */ /* 0x0003e80000100800 */
[----:B------:R1:W-:Y:S08]  /*1c3b0*/  STL [R1+0x4bc], R2 ;  /* 0x0004bc0201007387 */ /* 0x0003f00000100800 */
[----:B------:R-:W-:Y:S05]  /*1c3c0*/  @P0 BRA `(.L_x_223) ;  /* 0x00000004007c0947 */ /* 0x000fea0003800000 */
[----:B------:R-:W2:Y:S01]  /*1c3d0*/  S2R R14, SR_CTAID.X ;  /* 0x00000000000e7919 */ /* 0x000ea20000002500 */
[----:B------:R-:W3:Y:S01]  /*1c3e0*/  LDC.64 R8, c[0x0][0x8d0] ;  /* 0x00023400ff087b82 */ /* 0x000ee20000000a00 */
[----:B------:R-:W-:Y:S01]  /*1c3f0*/  ULDC UR4, c[0x0][0x150] ;  /* 0x0000540000047ab9 */ /* 0x000fe20000000800 */
[----:B------:R-:W-:Y:S01]  /*1c400*/  MOV R6, R25 ;  /* 0x0000001900067202 */ /* 0x000fe20000000f00 */
[----:B------:R-:W4:Y:S01]  /*1c410*/  S2R R24, SR_CTAID.Y ;  /* 0x0000000000187919 */ /* 0x000f220000002600 */
[----:B------:R-:W-:-:S04]  /*1c420*/  MOV R7, R27 ;  /* 0x0000001b00077202 */ /* 0x000fc80000000f00 */
[----:B------:R-:W1:Y:S08]  /*1c430*/  LDC R23, c[0x0][0x144] ;  /* 0x00005100ff177b82 */ /* 0x000e700000000800 */
[----:B------:R-:W1:Y:S08]  /*1c440*/  LDC R10, c[0x0][0x8d8] ;  /* 0x00023600ff0a7b82 */ /* 0x000e700000000800 */
[----:B------:R-:W1:Y:S01]  /*1c450*/  LDC.64 R20, c[0x0][0x8c8] ;  /* 0x00023200ff147b82 */ /* 0x000e620000000a00 */
[----:B---3--:R-:W-:-:S04]  /*1c460*/  ISETP.NE.U32.AND P0, PT, R8, RZ, PT ;  /* 0x000000ff0800720c */ /* 0x008fc80003f05070 */
[----:B------:R-:W-:Y:S02]  /*1c470*/  ISETP.NE.AND.EX P0, PT, R9, RZ, PT, P0 ;  /* 0x000000ff0900720c */ /* 0x000fe40003f05300 */
[----:B--2---:R-:W-:-:S05]  /*1c480*/  I2FP.F32.U32 R0, R14 ;  /* 0x0000000e00007245 */ /* 0x004fca0000201000 */
[----:B------:R-:W-:-:S04]  /*1c490*/  FMUL R0, R0, UR4 ;  /* 0x0000000400007c20 */ /* 0x000fc80008400000 */
[----:B------:R2:W3:Y:S02]  /*1c4a0*/  F2I.U32.TRUNC.NTZ R22, R0 ;  /* 0x0000000000167305 */ /* 0x0004e4000020f000 */
[----:B----4-:R-:W-:Y:S05]  /*1c4b0*/  @!P0 BRA `(.L_x_224) ;  /* 0x0000000000288947 */ /* 0x010fea0003800000 */
[----:B--2---:R-:W2:Y:S02]  /*1c4c0*/  LDC R0, c[0x0][0x8dc] ;  /* 0x00023700ff007b82 */ /* 0x004ea40000000800 */
[----:B--2---:R-:W-:-:S04]  /*1c4d0*/  IADD3 R7, P0, R25, R0, RZ ;  /* 0x0000000019077210 */ /* 0x004fc80007f1e0ff */
[----:B------:R-:W-:-:S05]  /*1c4e0*/  IADD3.X R15, RZ, R27, RZ, P0, !PT ;  /* 0x0000001bff0f7210 */ /* 0x000fca00007fe4ff */
[----:B-1----:R-:W-:-:S04]  /*1c4f0*/  IMAD.WIDE.U32 R2, R15, R8, RZ ;  /* 0x000000080f027225 */ /* 0x002fc800078e00ff */
[----:B------:R-:W-:-:S04]  /*1c500*/  IMAD.WIDE.U32 R4, P0, R7, R9, R2 ;  /* 0x0000000907047225 */ /* 0x000fc80007800002 */
[----:B------:R-:W-:Y:S01]  /*1c510*/  IMAD.WIDE.U32 R2, R7, R8, RZ ;  /* 0x0000000807027225 */ /* 0x000fe200078e00ff */
[----:B------:R-:W-:Y:S02]  /*1c520*/  IADD3.X R7, RZ, RZ, RZ, P0, !PT ;  /* 0x000000ffff077210 */ /* 0x000fe400007fe4ff */
[----:B------:R-:W-:Y:S02]  /*1c530*/  MOV R6, R5 ;  /* 0x0000000500067202 */ /* 0x000fe40000000f00 */
[----:B------:R-:W-:-:S05]  /*1c540*/  IADD3 RZ, P0, R3, R4, RZ ;  /* 0x0000000403ff7210 */ /* 0x000fca0007f1e0ff */
[----:B------:R-:W-:-:S08]  /*1c550*/  IMAD.WIDE.U32.X R6, R15, R9, R6, P0 ;  /* 0x000000090f067225 */ /* 0x000fd000000e0406 */
.L_x_224:
[-CC-:B-1----:R-:W-:Y:S01]  /*1c560*/  SHF.R.U64 R29, R6, R10.reuse, R7.reuse ;  /* 0x0000000a061d7219 */ /* 0x182fe20000001207 */
[----:B------:R-:W1:Y:S01]  /*1c570*/  LDC.64 R18, c[0x0][0x8e8] ;  /* 0x00023a00ff127b82 */ /* 0x000e620000000a00 */
[----:B--2---:R-:W-:Y:S01]  /*1c580*/  SHF.R.U32.HI R0, RZ, R10, R7 ;  /* 0x0000000aff007219 */ /* 0x004fe20000011607 */
[----:B------:R-:W-:Y:S01]  /*1c590*/  ULDC UR4, c[0x0][0x154] ;  /* 0x0000550000047ab9 */ /* 0x000fe20000000800 */
[----:B------:R-:W-:Y:S02]  /*1c5a0*/  IADD3 R5, P0, RZ, -R29, RZ ;  /* 0x8000001dff057210 */ /* 0x000fe40007f1e0ff */
[----:B------:R-:W-:Y:S02]  /*1c5b0*/  MOV R2, R25 ;  /* 0x0000001900027202 */ /* 0x000fe40000000f00 */
[----:B------:R-:W-:Y:S01]  /*1c5c0*/  IADD3.X R3, RZ, ~R0, RZ, P0, !PT ;  /* 0x80000000ff037210 */ /* 0x000fe200007fe4ff */
[----:B------:R-:W2:Y:S01]  /*1c5d0*/  LDC R4, c[0x0][0x8c0] ;  /* 0x00023000ff047b82 */ /* 0x000ea20000000800 */
[----:B---3--:R-:W-:-:S02]  /*1c5e0*/  IADD3 R22, -R22, RZ, RZ ;  /* 0x000000ff16167210 */ /* 0x008fc40007ffe1ff */
[----:B------:R-:W-:Y:S01]  /*1c5f0*/  MOV R7, 0x1 ;  /* 0x0000000100077802 */ /* 0x000fe20000000f00 */
[----:B------:R-:W-:Y:S01]  /*1c600*/  IMAD R0, R3, R20, RZ ;  /* 0x0000001403007224 */ /* 0x000fe200078e02ff */
[----:B------:R-:W-:Y:S01]  /*1c610*/  MOV R3, R27 ;  /* 0x0000001b00037202 */ /* 0x000fe20000000f00 */
[----:B------:R-:W-:Y:S02]  /*1c620*/  IMAD R23, R23, R22, R14 ;  /* 0x0000001617177224 */ /* 0x000fe400078e020e */
[----:B------:R-:W3:Y:S01]  /*1c630*/  LDC R6, c[0x0][0x8b0] ;  /* 0x00022c00ff067b82 */ /* 0x000ee20000000800 */
[----:B------:R-:W-:-:S04]  /*1c640*/  IMAD.WIDE.U32 R2, R5, R20, R2 ;  /* 0x0000001405027225 */ /* 0x000fc800078e0002 */
[----:B------:R-:W-:Y:S01]  /*1c650*/  IMAD R5, R5, R21, R0 ;  /* 0x0000001505057224 */ /* 0x000fe200078e0200 */
[----:B------:R-:W-:Y:S02]  /*1c660*/  I2FP.F32.U32 R0, R24 ;  /* 0x0000001800007245 */ /* 0x000fe40000201000 */
[----:B------:R-:W4:Y:S01]  /*1c670*/  LDC R26, c[0x0][0x900] ;  /* 0x00024000ff1a7b82 */ /* 0x000f220000000800 */
[----:B-1----:R-:W-:Y:S02]  /*1c680*/  ISETP.NE.U32.AND P0, PT, R18, RZ, PT ;  /* 0x000000ff1200720c */ /* 0x002fe40003f05070 */
[----:B------:R-:W-:Y:S01]  /*1c690*/  IADD3 R3, R3, R5, RZ ;  /* 0x0000000503037210 */ /* 0x000fe20007ffe0ff */
[----:B------:R-:W-:Y:S01]  /*1c6a0*/  FMUL R0, R0, UR4 ;  /* 0x0000000400007c20 */ /* 0x000fe20008400000 */
[----:B------:R-:W-:Y:S02]  /*1c6b0*/  ISETP.NE.AND.EX P0, PT, R19, RZ, PT, P0 ;  /* 0x000000ff1300720c */ /* 0x000fe40003f05300 */
[----:B------:R-:W-:Y:S01]  /*1c6c0*/  MOV R5, 0xffffffff ;  /* 0xffffffff00057802 */ /* 0x000fe20000000f00 */
[----:B------:R-:W1:Y:S01]  /*1c6d0*/  LDC R21, c[0x0][0x148] ;  /* 0x00005200ff157b82 */ /* 0x000e620000000800 */
[-CC-:B--2---:R-:W-:Y:S01]  /*1c6e0*/  SHF.R.U64 R10, R2, R4.reuse, R3.reuse ;  /* 0x00000004020a7219 */ /* 0x184fe20000001203 */
[----:B------:R2:W1:Y:S01]  /*1c6f0*/  F2I.U32.TRUNC.NTZ R14, R0 ;  /* 0x00000000000e7305 */ /* 0x000462000020f000 */
[----:B------:R-:W-:-:S05]  /*1c700*/  SHF.R.U32.HI R3, RZ, R4, R3 ;  /* 0x00000004ff037219 */ /* 0x000fca0000011603 */
[----:B------:R-:W1:Y:S01]  /*1c710*/  LDC R20, c[0x0][0x8a8] ;  /* 0x00022a00ff147b82 */ /* 0x000e620000000800 */
[-CC-:B---3--:R-:W-:Y:S02]  /*1c720*/  SHF.R.U64 R8, R10, R6.reuse, R3.reuse ;  /* 0x000000060a087219 */ /* 0x188fe40000001203 */
[----:B------:R-:W-:-:S05]  /*1c730*/  SHF.R.U32.HI R3, RZ, R6, R3 ;  /* 0x00000006ff037219 */ /* 0x000fca0000011603 */
[----:B------:R-:W3:Y:S01]  /*1c740*/  LDC R22, c[0x0][0x8f0] ;  /* 0x00023c00ff167b82 */ /* 0x000ee20000000800 */
[-C--:B----4-:R-:W-:Y:S02]  /*1c750*/  SHF.L.U32 R5, R5, R26.reuse, RZ ;  /* 0x0000001a05057219 */ /* 0x090fe400000006ff */
[-CC-:B------:R-:W-:Y:S02]  /*1c760*/  SHF.R.U64 R15, R8, R26.reuse, R3.reuse ;  /* 0x0000001a080f7219 */ /* 0x180fe40000001203 */
[-C--:B------:R-:W-:Y:S02]  /*1c770*/  SHF.R.U32.HI R3, RZ, R26.reuse, R3 ;  /* 0x0000001aff037219 */ /* 0x080fe40000011603 */
[----:B------:R-:W-:Y:S01]  /*1c780*/  SHF.L.U32 R26, R7, R26, RZ ;  /* 0x0000001a071a7219 */ /* 0x000fe200000006ff */
[----:B------:R-:W4:Y:S01]  /*1c790*/  LDC R27, c[0x0][0x8e0] ;  /* 0x00023800ff1b7b82 */ /* 0x000f220000000800 */
[----:B------:R-:W-:Y:S02]  /*1c7a0*/  LOP3.LUT R25, RZ, R5, RZ, 0x33, !PT ;  /* 0x00000005ff197212 */ /* 0x000fe400078e33ff */
[----:B------:R-:W-:-:S05]  /*1c7b0*/  MOV R2, R15 ;  /* 0x0000000f00027202 */ /* 0x000fca0000000f00 */
[----:B------:R-:W1:Y:S01]  /*1c7c0*/  LDC R28, c[0x0][0x8b8] ;  /* 0x00022e00ff1c7b82 */ /* 0x000e620000000800 */
[----:B--2---:R-:W-:Y:S05]  /*1c7d0*/  @!P0 BRA `(.L_x_225) ;  /* 0x0000000000288947 */ /* 0x004fea0003800000 */
[----:B------:R-:W2:Y:S02]  /*1c7e0*/  LDC R0, c[0x0][0x8f4] ;  /* 0x00023d00ff007b82 */ /* 0x000ea40000000800 */
[----:B--2---:R-:W-:-:S04]  /*1c7f0*/  IADD3 R7, P0, R15, R0, RZ ;  /* 0x000000000f077210 */ /* 0x004fc80007f1e0ff */
        /* <DEDUP_REMOVED lines=8> */
.L_x_225:
[----:B------:R-:W2:Y:S01]  /*1c880*/  LDC R4, c[0x0][0x904] ;  /* 0x00024100ff047b82 */ /* 0x000ea20000000800 */
[----:B---3--:R-:W-:Y:S02]  /*1c890*/  SHF.R.U64 R0, R2, R22, R3 ;  /* 0x0000001602007219 */ /* 0x008fe40000001203 */
[----:B-1----:R-:W-:Y:S02]  /*1c8a0*/  IADD3 R14, -R14, RZ, RZ ;  /* 0x000000ff0e0e7210 */ /* 0x002fe40007ffe1ff */
[----:B------:R-:W-:Y:S02]  /*1c8b0*/  LOP3.LUT R5, R8, R25, RZ, 0xc0, !PT ;  /* 0x0000001908057212 */ /* 0x000fe400078ec0ff */
[----:B------:R-:W-:Y:S02]  /*1c8c0*/  IADD3 R3, R20, -0x1, RZ ;  /* 0xffffffff14037810 */ /* 0x000fe40007ffe0ff */
[----:B------:R-:W-:Y:S01]  /*1c8d0*/  IADD3 R2, -R0, RZ, RZ ;  /* 0x000000ff00027210 */ /* 0x000fe20007ffe1ff */
[----:B------:R-:W-:Y:S01]  /*1c8e0*/  IMAD R0, R26, R0, R5 ;  /* 0x000000001a007224 */ /* 0x000fe200078e0205 */
[----:B------:R-:W-:-:S02]  /*1c8f0*/  LOP3.LUT R3, R10, R3, RZ, 0xc0, !PT ;  /* 0x000000030a037212 */ /* 0x000fc400078ec0ff */
[----:B------:R-:W-:Y:S01]  /*1c900*/  R2UR UR43, R29 ;  /* 0x000000001d2b72ca */ /* 0x000fe200000e0000 */
[----:B----4-:R-:W-:-:S04]  /*1c910*/  IMAD R2, R2, R27, R15 ;  /* 0x0000001b02027224 */ /* 0x010fc800078e020f */
[----:B------:R-:W-:Y:S01]  /*1c920*/  IMAD R3, R2, R20, R3 ;  /* 0x0000001402037224 */ /* 0x000fe200078e0203 */
[----:B--2---:R-:W-:-:S13]  /*1c930*/  ISETP.NE.AND P0, PT, R4, 0x1, PT ;  /* 0x000000010400780c */ /* 0x004fda0003f05270 */
[----:B------:R-:W-:-:S04]  /*1c940*/  @P0 IMAD R23, R21, R14, R24 ;  /* 0x0000000e15170224 */ /* 0x000fc800078e0218 */
[----:B------:R-:W-:-:S05]  /*1c950*/  IMAD R0, R0, R28, R23 ;  /* 0x0000001c00007224 */ /* 0x000fca00078e0217 */
[----:B------:R-:W-:Y:S02]  /*1c960*/  SEL R2, R3, R0, !P0 ;  /* 0x0000000003027207 */ /* 0x000fe40004000000 */
[----:B------:R-:W-:Y:S02]  /*1c970*/  SEL R3, R0, R3, !P0 ;  /* 0x0000000300037207 */ /* 0x000fe40004000000 */
[----:B------:R-:W-:Y:S02]  /*1c980*/  R2UR UR52, R2 ;  /* 0x00000000023472ca */ /* 0x000fe400000e0000 */
[----:B------:R-:W-:Y:S01]  /*1c990*/  MOV R2, 0x1 ;  /* 0x0000000100027802 */ /* 0x000fe20000000f00 */
[----:B------:R2:W-:Y:S03]  /*1c9a0*/  STL [R1+0x4bc], R3 ;  /* 0x0004bc0301007387 */ /* 0x0005e60000100800 */
[----:B------:R-:W-:-:S09]  /*1c9b0*/  PRMT R0, R2, 0x7610, R0 ;  /* 0x0000761002007816 */ /* 0x000fd20000000000 */
.L_x_223:
[----:B------:R-:W-:Y:S01]  /*1c9c0*/  LOP3.LUT P0, RZ, R0, 0xff, RZ, 0xc0, !PT ;  /* 0x000000ff00ff7812 */ /* 0x000fe2000780c0ff */
[----:B------:R-:W-:Y:S01]  /*1c9d0*/  UIMAD.WIDE.U32 UR4, UR51, -0x55555555, URZ ;  /* 0xaaaaaaab330478a5 */ /* 0x000fe2000f8e003f */
[----:B-1----:R-:W-:Y:S02]  /*1c9e0*/  MOV R2, R13 ;  /* 0x0000000d00027202 */ /* 0x002fe40000000f00 */
[----:B------:R-:W-:Y:S01]  /*1c9f0*/  MOV R19, R12 ;  /* 0x0000000c00137202 */ /* 0x000fe20000000f00 */
[----:B------:R-:W-:Y:S01]  /*1ca00*/  USHF.R.U32.HI UR4, URZ, 0x2, UR5 ;  /* 0x000000023f047899 */ /* 0x000fe20008011605 */
[----:B------:R-:W-:-:S03]  /*1ca10*/  MOV R18, R11 ;  /* 0x0000000b00127202 */ /* 0x000fc60000000f00 */
[----:B------:R-:W-:-:S04]  /*1ca20*/  UIMAD UR51, UR4, -0x6, UR51 ;  /* 0xfffffffa043378a4 */ /* 0x000fc8000f8e0233 */
[----:B------:R-:W-:Y:S08]  /*1ca30*/  @P0 BRA `(.L_x_226) ;  /* 0xfffffe4c00400947 */ /* 0x000ff0000383ffff */
[----:B------:R-:W-:-:S04]  /*1ca40*/  DEPBAR.LE SB0, 0x0 ;  /* 0x000080000000791a */ /* 0x000fc80000000000 */
[----:B------:R-:W-:Y:S05]  /*1ca50*/  EXIT ;  /* 0x000000000000794d */ /* 0x000fea0003800000 */
.L_x_8:
[----:B------:R-:W2:Y:S01]  /*1ca60*/  LDL R17, [R1+0x4a8] ;  /* 0x0004a80001117983 */ /* 0x000ea20000100800 */
[----:B------:R-:W-:-:S03]  /*1ca70*/  ULDC.64 UR4, c[0x0][0x8f8] ;  /* 0x00023e0000047ab9 */ /* 0x000fc60000000a00 */
[----:B------:R-:W3:Y:S01]  /*1ca80*/  LDL R18, [R1+0x4ac] ;  /* 0x0004ac0001127983 */ /* 0x000ee20000100800 */
[----:B------:R-:W-:Y:S02]  /*1ca90*/  PRMT R6, RZ, 0x7610, R6 ;  /* 0x00007610ff067816 */ /* 0x000fe40000000006 */
[----:B------:R-:W-:Y:S02]  /*1caa0*/  MOV R2, 0xffffffff ;  /* 0xffffffff00027802 */ /* 0x000fe40000000f00 */
[----:B------:R-:W-:Y:S02]  /*1cab0*/  MOV R3, 0xffffffff ;  /* 0xffffffff00037802 */ /* 0x000fe40000000f00 */
[----:B------:R-:W-:Y:S02]  /*1cac0*/  MOV R10, 0xffffffff ;  /* 0xffffffff000a7802 */ /* 0x000fe40000000f00 */
[----:B--2---:R-:W-:-:S04]  /*1cad0*/  ISETP.GE.U32.AND P0, PT, R17, UR4, PT ;  /* 0x0000000411007c0c */ /* 0x004fc8000bf06070 */
[----:B---3--:R-:W-:-:S13]  /*1cae0*/  ISETP.GE.U32.AND.EX P0, PT, R18, UR5, PT, P0 ;  /* 0x0000000512007c0c */ /* 0x008fda000bf06100 */
[----:B------:R-:W-:Y:S05]  /*1caf0*/  @P0 BRA `(.L_x_227) ;  /* 0x0000000400640947 */ /* 0x000fea0003800000 */
        /* <DEDUP_REMOVED lines=18> */
.L_x_228:
[--C-:B------:R-:W-:Y:S01]  /*1cc20*/  SHF.R.U64 R10, R8, R12, R9.reuse ;  /* 0x0000000c080a7219 */ /* 0x100fe20000001209 */
[----:B------:R-:W1:Y:S01]  /*1cc30*/  LDC R16, c[0x0][0x8c0] ;  /* 0x00023000ff107b82 */ /* 0x000e620000000800 */
[----:B------:R-:W-:Y:S01]  /*1cc40*/  I2FP.F32.U32 R6, R4 ;  /* 0x0000000400067245 */ /* 0x000fe20000201000 */
[----:B------:R-:W-:Y:S01]  /*1cc50*/  ULDC UR4, c[0x0][0x150] ;  /* 0x0000540000047ab9 */ /* 0x000fe20000000800 */
[----:B------:R-:W-:Y:S02]  /*1cc60*/  MOV R3, R18 ;  /* 0x0000001200037202 */ /* 0x000fe40000000f00 */
[----:B------:R-:W-:Y:S01]  /*1cc70*/  SHF.R.U32.HI R2, RZ, R12, R9 ;  /* 0x0000000cff027219 */ /* 0x000fe20000011609 */
[----:B------:R-:W-:Y:S01]  /*1cc80*/  FMUL R9, R6, UR4 ;  /* 0x0000000406097c20 */ /* 0x000fe20008400000 */
[----:B------:R-:W-:Y:S01]  /*1cc90*/  IADD3 R5, P0, RZ, -R10, RZ ;  /* 0x8000000aff057210 */ /* 0x000fe20007f1e0ff */
[----:B------:R-:W2:Y:S01]  /*1cca0*/  LDC.64 R18, c[0x0][0x8e8] ;  /* 0x00023a00ff127b82 */ /* 0x000ea20000000a00 */
[----:B------:R-:W-:-:S02]  /*1ccb0*/  ULDC UR4, c[0x0][0x154] ;  /* 0x0000550000047ab9 */ /* 0x000fc40000000800 */
[----:B------:R-:W-:Y:S01]  /*1ccc0*/  IADD3.X R7, RZ, ~R2, RZ, P0, !PT ;  /* 0x80000002ff077210 */ /* 0x000fe200007fe4ff */
[----:B------:R-:W3:Y:S01]  /*1ccd0*/  F2I.U32.TRUNC.NTZ R9, R9 ;  /* 0x0000000900097305 */ /* 0x000ee2000020f000 */
[----:B------:R-:W-:-:S03]  /*1cce0*/  MOV R2, R17 ;  /* 0x0000001100027202 */ /* 0x000fc60000000f00 */
[----:B------:R-:W4:Y:S01]  /*1ccf0*/  LDC R11, c[0x0][0x144] ;  /* 0x00005100ff0b7b82 */ /* 0x000f220000000800 */
[-C--:B------:R-:W-:Y:S02]  /*1cd00*/  IMAD R6, R7, R14.reuse, RZ ;  /* 0x0000000e07067224 */ /* 0x080fe400078e02ff */
[----:B------:R-:W-:-:S04]  /*1cd10*/  IMAD.WIDE.U32 R2, R5, R14, R2 ;  /* 0x0000000e05027225 */ /* 0x000fc800078e0002 */
[----:B------:R-:W-:Y:S01]  /*1cd20*/  IMAD R5, R5, R15, R6 ;  /* 0x0000000f05057224 */ /* 0x000fe200078e0206 */
[----:B------:R-:W5:Y:S01]  /*1cd30*/  LDC R12, c[0x0][0x8b0] ;  /* 0x00022c00ff0c7b82 */ /* 0x000f620000000800 */
[----:B------:R-:W-:-:S03]  /*1cd40*/  MOV R6, 0xffffffff ;  /* 0xffffffff00067802 */ /* 0x000fc60000000f00 */
[----:B------:R-:W-:Y:S02]  /*1cd50*/  IADD3 R3, R3, R5, RZ ;  /* 0x0000000503037210 */ /* 0x000fe40007ffe0ff */
[----:B------:R-:W-:Y:S02]  /*1cd60*/  I2FP.F32.U32 R5, R0 ;  /* 0x0000000000057245 */ /* 0x000fe40000201000 */
[----:B------:R-:W5:Y:S01]  /*1cd70*/  LDC R7, c[0x0][0x900] ;  /* 0x00024000ff077b82 */ /* 0x000f620000000800 */
[-CC-:B-1----:R-:W-:Y:S02]  /*1cd80*/  SHF.R.U64 R8, R2, R16.reuse, R3.reuse ;  /* 0x0000001002087219 */ /* 0x182fe40000001203 */
[----:B---3--:R-:W-:Y:S01]  /*1cd90*/  IADD3 R2, -R9, RZ, RZ ;  /* 0x000000ff09027210 */ /* 0x008fe20007ffe1ff */
[----:B------:R-:W-:Y:S01]  /*1cda0*/  FMUL R5, R5, UR4 ;  /* 0x0000000405057c20 */ /* 0x000fe20008400000 */
[----:B--2---:R-:W-:Y:S02]  /*1cdb0*/  ISETP.NE.U32.AND P0, PT, R18, RZ, PT ;  /* 0x000000ff1200720c */ /* 0x004fe40003f05070 */
[----:B------:R-:W-:Y:S01]  /*1cdc0*/  SHF.R.U32.HI R3, RZ, R16, R3 ;  /* 0x00000010ff037219 */ /* 0x000fe20000011603 */
[----:B------:R-:W1:Y:S01]  /*1cdd0*/  LDC R15, c[0x0][0x148] ;  /* 0x00005200ff0f7b82 */ /* 0x000e620000000800 */
[----:B------:R-:W-:Y:S01]  /*1cde0*/  ISETP.NE.AND.EX P0, PT, R19, RZ, PT, P0 ;  /* 0x000000ff1300720c */ /* 0x000fe20003f05300 */
[----:B----4-:R-:W-:Y:S01]  /*1cdf0*/  IMAD R17, R11, R2, R4 ;  /* 0x000000020b117224 */ /* 0x010fe200078e0204 */
[----:B------:R-:W-:-:S05]  /*1ce00*/  MOV R4, 0x1 ;  /* 0x0000000100047802 */ /* 0x000fca0000000f00 */
[----:B------:R-:W2:Y:S01]  /*1ce10*/  LDC R14, c[0x0][0x8a8] ;  /* 0x00022a00ff0e7b82 */ /* 0x000ea20000000800 */
[-CC-:B-----5:R-:W-:Y:S02]  /*1ce20*/  SHF.R.U64 R11, R8, R12.reuse, R3.reuse ;  /* 0x0000000c080b7219 */ /* 0x1a0fe40000001203 */
[----:B------:R-:W-:Y:S02]  /*1ce30*/  SHF.R.U32.HI R2, RZ, R12, R3 ;  /* 0x0000000cff027219 */ /* 0x000fe40000011603 */
[----:B------:R3:W4:Y:S03]  /*1ce40*/  F2I.U32.TRUNC.NTZ R12, R5 ;  /* 0x00000005000c7305 */ /* 0x000726000020f000 */
[----:B------:R-:W1:Y:S01]  /*1ce50*/  LDC R20, c[0x0][0x8f0] ;  /* 0x00023c00ff147b82 */ /* 0x000e620000000800 */
[-C--:B------:R-:W-:Y:S02]  /*1ce60*/  SHF.L.U32 R6, R6, R7.reuse, RZ ;  /* 0x0000000706067219 */ /* 0x080fe400000006ff */
[----:B------:R-:W-:-:S02]  /*1ce70*/  SHF.R.U64 R13, R11, R7, R2 ;  /* 0x000000070b0d7219 */ /* 0x000fc40000001202 */
[-C--:B------:R-:W-:Y:S02]  /*1ce80*/  SHF.R.U32.HI R3, RZ, R7.reuse, R2 ;  /* 0x00000007ff037219 */ /* 0x080fe40000011602 */
[----:B------:R-:W-:Y:S01]  /*1ce90*/  SHF.L.U32 R16, R4, R7, RZ ;  /* 0x0000000704107219 */ /* 0x000fe200000006ff */
[----:B------:R-:W1:Y:S01]  /*1cea0*/  LDC R21, c[0x0][0x8e0] ;  /* 0x00023800ff157b82 */ /* 0x000e620000000800 */
[----:B------:R-:W-:Y:S02]  /*1ceb0*/  LOP3.LUT R22, RZ, R6, RZ, 0x33, !PT ;  /* 0x00000006ff167212 */ /* 0x000fe400078e33ff */
[----:B------:R-:W-:-:S05]  /*1cec0*/  MOV R2, R13 ;  /* 0x0000000d00027202 */ /* 0x000fca0000000f00 */
[----:B------:R-:W1:Y:S01]  /*1ced0*/  LDC R23, c[0x0][0x8b8] ;  /* 0x00022e00ff177b82 */ /* 0x000e620000000800 */
[----:B---34-:R-:W-:Y:S05]  /*1cee0*/  @!P0 BRA `(.L_x_229) ;  /* 0x0000000000288947 */ /* 0x018fea0003800000 */
[----:B------:R-:W3:Y:S02]  /*1cef0*/  LDC R2, c[0x0][0x8f4] ;  /* 0x00023d00ff027b82 */ /* 0x000ee40000000800 */
[----:B---3--:R-:W-:-:S04]  /*1cf00*/  IADD3 R7, P0, R13, R2, RZ ;  /* 0x000000020d077210 */ /* 0x008fc80007f1e0ff */
        /* <DEDUP_REMOVED lines=8> */
.L_x_229:
[----:B------:R-:W3:Y:S01]  /*1cf90*/  LDC R4, c[0x0][0x904] ;  /* 0x00024100ff047b82 */ /* 0x000ee20000000800 */
[----:B-1----:R-:W-:Y:S02]  /*1cfa0*/  SHF.R.U64 R3, R2, R20, R3 ;  /* 0x0000001402037219 */ /* 0x002fe40000001203 */
[----:B------:R-:W-:Y:S02]  /*1cfb0*/  IADD3 R12, -R12, RZ, RZ ;  /* 0x000000ff0c0c7210 */ /* 0x000fe40007ffe1ff */
[----:B------:R-:W-:Y:S02]  /*1cfc0*/  LOP3.LUT R2, R11, R22, RZ, 0xc0, !PT ;  /* 0x000000160b027212 */ /* 0x000fe400078ec0ff */
[----:B--2---:R-:W-:Y:S02]  /*1cfd0*/  IADD3 R5, R14, -0x1, RZ ;  /* 0xffffffff0e057810 */ /* 0x004fe40007ffe0ff */
[----:B------:R-:W-:Y:S01]  /*1cfe0*/  MOV R6, 0x1 ;  /* 0x0000000100067802 */ /* 0x000fe20000000f00 */
[----:B------:R-:W-:Y:S01]  /*1cff0*/  IMAD R2, R16, R3, R2 ;  /* 0x0000000310027224 */ /* 0x000fe200078e0202 */
[----:B------:R-:W-:-:S02]  /*1d000*/  LOP3.LUT R5, R8, R5, RZ, 0xc0, !PT ;  /* 0x0000000508057212 */ /* 0x000fc400078ec0ff */
[----:B---3--:R-:W-:Y:S02]  /*1d010*/  ISETP.NE.AND P0, PT, R4, 0x1, PT ;  /* 0x000000010400780c */ /* 0x008fe40003f05270 */
[----:B------:R-:W-:-:S11]  /*1d020*/  IADD3 R4, -R3, RZ, RZ ;  /* 0x000000ff03047210 */ /* 0x000fd60007ffe1ff */
[----:B------:R-:W-:Y:S02]  /*1d030*/  @P0 IMAD R17, R15, R12, R0 ;  /* 0x0000000c0f110224 */ /* 0x000fe400078e0200 */
[----:B------:R-:W-:Y:S02]  /*1d040*/  IMAD R0, R4, R21, R13 ;  /* 0x0000001504007224 */ /* 0x000fe400078e020d */
[----:B------:R-:W-:Y:S02]  /*1d050*/  IMAD R2, R2, R23, R17 ;  /* 0x0000001702027224 */ /* 0x000fe400078e0211 */
[----:B------:R-:W-:-:S05]  /*1d060*/  IMAD R5, R0, R14, R5 ;  /* 0x0000000e00057224 */ /* 0x000fca00078e0205 */
[----:B------:R-:W-:Y:S02]  /*1d070*/  SEL R3, R5, R2, !P0 ;  /* 0x0000000205037207 */ /* 0x000fe40004000000 */
[----:B------:R-:W-:-:S07]  /*1d080*/  SEL R2, R2, R5, !P0 ;  /* 0x0000000502027207 */ /* 0x000fce0004000000 */
.L_x_227:
[----:B------:R-:W-:-:S08]  /*1d090*/  NOP ;  /* 0x0000000000007918 */ /* 0x000fd00000000000 */
[----:B------:R-:W1:-:S00]  /*1d0a0*/  USETMAXREG.DEALLOC.CTAPOOL 0x18 ;  /* 0x00000018000079c8 */ /* 0x000e4000080e0500 */
[----:B------:R-:W-:-:S06]  /*1d0b0*/  UISETP.NE.AND UP0, UPT, UR46, 0x1, UPT ;  /* 0x000000012e00788c */ /* 0x000fcc000bf05270 */
[----:B------:R-:W-:-:S13]  /*1d0c0*/  PLOP3.LUT P0, PT, PT, PT, UP0, 0x80, 0x0 ;  /* 0x000000000000781c */ /* 0x000fda0003f0f008 */
[----:B------:R-:W-:Y:S05]  /*1d0d0*/  @!P0 EXIT ;  /* 0x000000000000894d */ /* 0x000fea0003800000 */
[----:B------:R-:W-:-:S06]  /*1d0e0*/  UISETP.NE.AND UP0, UPT, UR46, URZ, UPT ;  /* 0x0000003f2e00728c */ /* 0x000fcc000bf05270 */
[----:B------:R-:W-:-:S13]  /*1d0f0*/  PLOP3.LUT P0, PT, PT, PT, UP0, 0x80, 0x0 ;  /* 0x000000000000781c */ /* 0x000fda0003f0f008 */
[----:B-1----:R-:W-:Y:S05]  /*1d100*/  @!P0 BRA `(.L_x_230) ;  /* 0x0000002400388947 */ /* 0x002fea0003800000 */
[----:B------:R-:W-:-:S04]  /*1d110*/  UISETP.NE.AND UP0, UPT, UR53, URZ, UPT ;  /* 0x0000003f3500728c */ /* 0x000fc8000bf05270 */
[----:B------:R-:W-:-:S06]  /*1d120*/  UISETP.NE.OR UP0, UPT, UR46, 0x2, UP0 ;  /* 0x000000022e00788c */ /* 0x000fcc0008705670 */
[----:B------:R-:W-:-:S13]  /*1d130*/  PLOP3.LUT P0, PT, PT, PT, UP0, 0x80, 0x0 ;  /* 0x000000000000781c */ /* 0x000fda0003f0f008 */
[----:B------:R-:W-:Y:S05]  /*1d140*/  @P0 EXIT ;  /* 0x000000000000094d */ /* 0x000fea0003800000 */
[----:B------:R-:W-:-:S13]  /*1d150*/  LOP3.LUT P2, RZ, R6, 0xff, RZ, 0xc0, !PT ;  /* 0x000000ff06ff7812 */ /* 0x000fda000784c0ff */
[----:B------:R-:W-:Y:S05]  /*1d160*/  @!P2 BRA `(.L_x_231) ;  /* 0x000000000018a947 */ /* 0x000fea0003800000 */
[----:B------:R-:W-:Y:S01]  /*1d170*/  UMOV UR4, 0x400 ;  /* 0x0000040000047882 */ /* 0x000fe20000000000 */
[----:B------:R-:W-:Y:S01]  /*1d180*/  MOV R0, RZ ;  /* 0x000000ff00007202 */ /* 0x000fe20000000f00 */
[----:B------:R-:W-:-:S03]  /*1d190*/  ULEA UR4, UR37, UR4, 0x18 ;  /* 0x0000000425047291 */ /* 0x000fc6000f8ec03f */
[----:B------:R-:W-:-:S06]  /*1d1a0*/  SHF.L.U32 R0, R0, 0x1f, RZ ;  /* 0x0000001f00007819 */ /* 0x000fcc00000006ff */
[----:B------:R-:W1:Y:S02]  /*1d1b0*/  SYNCS.PHASECHK.TRANS64.TRYWAIT P0, [UR4+0xa8], R0 ;  /* 0x0000a800ff0075a7 */ /* 0x000e640008000144 */
[----:B-1----:R-:W-:Y:S05]  /*1d1c0*/  @!P0 BRA `(.L_x_232) ;  /* 0x0000003800c48947 */ /* 0x002fea0003800000 */
.L_x_231:
[----:B-1----:R-:W-:Y:S01]  /*1d1d0*/  PRMT R0, RZ, 0x7610, R0 ;  /* 0x00007610ff007816 */ /* 0x002fe20000000000 */
[----:B------:R-:W-:Y:S06]  /*1d1e0*/  @P1 BRA `(.L_x_233) ;  /* 0x0000000000281947 */ /* 0x000fec0003800000 */
[----:B------:R-:W-:Y:S02]  /*1d1f0*/  ULDC.64 UR4, c[0x0][0x588] ;  /* 0x0001620000047ab9 */ /* 0x000fe40000000a00 */
[----:B------:R-:W-:-:S04]  /*1d200*/  ISETP.NE.U32.AND P0, PT, RZ, UR4, PT ;  /* 0x00000004ff007c0c */ /* 0x000fc8000bf05070 */
[----:B------:R-:W-:-:S13]  /*1d210*/  ISETP.NE.AND.EX P0, PT, RZ, UR5, PT, P0 ;  /* 0x00000005ff007c0c */ /* 0x000fda000bf05300 */
[----:B------:R-:W-:Y:S05]  /*1d220*/  @!P0 BRA `(.L_x_234) ;  /* 0x0000000000108947 */ /* 0x000fea0003800000 */
[----:B------:R-:W1:Y:S02]  /*1d230*/  LDC.64 R6, c[0x0][0x588] ;  /* 0x00016200ff067b82 */ /* 0x000e640000000a00 */
[----:B-1----:R1:W5:Y:S01]  /*1d240*/  LDG.E R6, desc[UR56][R6.64] ;  /* 0x0000003806067981 */ /* 0x002362000c1e1900 */
[----:B------:R-:W-:Y:S01]  /*1d250*/  MOV R0, 0x1 ;  /* 0x0000000100007802 */ /* 0x000fe20000000f00 */
[----:B------:R-:W-:Y:S06]  /*1d260*/  BRA `(.L_x_233) ;  /* 0x0000000000087947 */ /* 0x000fec0003800000 */
.L_x_234:
[----:B------:R-:W2:Y:S01]  /*1d270*/  LDC R6, c[0x0][0x580] ;  /* 0x00016000ff067b82 */ /* 0x000ea20000000800 */
[----:B------:R-:W-:-:S07]  /*1d280*/  MOV R0, 0x1 ;  /* 0x0000000100007802 */ /* 0x000fce0000000f00 */
.L_x_233:
[----:B------:R-:W-:Y:S05]  /*1d290*/  @!P2 BRA `(.L_x_235) ;  /* 0x000000200050a947 */ /* 0x000fea0003800000 */
[----:B------:R-:W3:Y:S01]  /*1d2a0*/  LDC R16, c[0x0][0x900] ;  /* 0x00024000ff107b82 */ /* 0x000ee20000000800 */
[----:B------:R-:W-:Y:S01]  /*1d2b0*/  MOV R5, 0xffffffff ;  /* 0xffffffff00057802 */ /* 0x000fe20000000f00 */
[----:B------:R-:W-:Y:S01]  /*1d2c0*/  ULOP3.LUT UR21, UR39, 0x2, URZ, 0xfc, !UPT ;  /* 0x0000000227157892 */ /* 0x000fe2000f8efc3f */
[----:B-1----:R-:W-:Y:S01]  /*1d2d0*/  MOV R7, 0x1 ;  /* 0x0000000100077802 */ /* 0x002fe20000000f00 */
[----:B------:R-:W-:Y:S01]  /*1d2e0*/  ULDC.64 UR58, c[0x0][0x198] ;  /* 0x00006600003a7ab9 */ /* 0x000fe20000000a00 */
[----:B------:R-:W-:Y:S01]  /*1d2f0*/  ULDC.64 UR6, c[0x0][0x588] ;  /* 0x0001620000067ab9 */ /* 0x000fe20000000a00 */
[----:B------:R-:W-:Y:S01]  /*1d300*/  ULDC.64 UR4, c[0x0][0x8f8] ;  /* 0x00023e0000047ab9 */ /* 0x000fe20000000a00 */
[----:B------:R-:W-:Y:S01]  /*1d310*/  ULDC.64 UR14, c[0x0][0x590] ;  /* 0x00016400000e7ab9 */ /* 0x000fe20000000a00 */
[----:B------:R-:W1:Y:S01]  /*1d320*/  LDC R17, c[0x0][0x8a8] ;  /* 0x00022a00ff117b82 */ /* 0x000e620000000800 */
[-C--:B---3--:R-:W-:Y:S02]  /*1d330*/  SHF.L.U32 R5, R5, R16.reuse, RZ ;  /* 0x0000001005057219 */ /* 0x088fe400000006ff */
[----:B------:R-:W-:-:S02]  /*1d340*/  SHF.L.U32 R16, R7, R16, RZ ;  /* 0x0000001007107219 */ /* 0x000fc400000006ff */
[----:B------:R-:W-:Y:S02]  /*1d350*/  LOP3.LUT R14, RZ, R5, RZ, 0x33, !PT ;  /* 0x00000005ff0e7212 */ /* 0x000fe400078e33ff */
[----:B-1----:R-:W-:-:S07]  /*1d360*/  IADD3 R17, R17, -0x1, RZ ;  /* 0xffffffff11117810 */ /* 0x002fce0007ffe0ff */
.L_x_339:
[----:B------:R-:W-:Y:S02]  /*1d370*/  ISETP.NE.U32.AND P0, PT, RZ, UR14, PT ;  /* 0x0000000eff007c0c */ /* 0x000fe4000bf05070 */
[----:B------:R-:W-:Y:S02]  /*1d380*/  R2UR UR51, R2 ;  /* 0x00000000023372ca */ /* 0x000fe400000e0000 */
[----:B------:R-:W-:Y:S02]  /*1d390*/  R2UR UR50, R3 ;  /* 0x00000000033272ca */ /* 0x000fe400000e0000 */
[----:B------:R-:W-:-:S09]  /*1d3a0*/  ISETP.NE.AND.EX P0, PT, RZ, UR15, PT, P0 ;  /* 0x0000000fff007c0c */ /* 0x000fd2000bf05300 */
[----:B------:R-:W-:Y:S02]  /*1d3b0*/  USHF.L.U32 UR51, UR51, 0x8, URZ ;  /* 0x0000000833337899 */ /* 0x000fe4000800063f */
[----:B------:R-:W-:Y:S02]  /*1d3c0*/  USHF.L.U32 UR50, UR50, 0x8, URZ ;  /* 0x0000000832327899 */ /* 0x000fe4000800063f */
[----:B------:R-:W-:Y:S10]  /*1d3d0*/  @!P0 BRA `(.L_x_236) ;  /* 0x00000000002c8947 */ /* 0x000ff40003800000 */
[----:B------:R-:W-:-:S04]  /*1d3e0*/  ISETP.NE.U32.AND P1, PT, RZ, UR6, PT ;  /* 0x00000006ff007c0c */ /* 0x000fc8000bf25070 */
[----:B------:R-:W-:-:S13]  /*1d3f0*/  ISETP.NE.AND.EX P1, PT, RZ, UR7, PT, P1 ;  /* 0x00000007ff007c0c */ /* 0x000fda000bf25310 */
[----:B------:R-:W-:Y:S05]  /*1d400*/  @!P1 BRA `(.L_x_237) ;  /* 0x0000000000189947 */ /* 0x000fea0003800000 */
[----:B------:R-:W1:Y:S01]  /*1d410*/  LDC.64 R2, c[0x0][0x588] ;  /* 0x00016200ff027b82 */ /* 0x000e620000000a00 */
[----:B------:R-:W-:-:S04]  /*1d420*/  IMAD R5, R10, UR14, RZ ;  /* 0x0000000e0a057c24 */ /* 0x000fc8000f8e02ff */
[----:B-1----:R-:W-:-:S05]  /*1d430*/  IMAD.WIDE R2, R5, 0x4, R2 ;  /* 0x0000000405027825 */ /* 0x002fca00078e0202 */
[----:B--2--5:R1:W5:Y:S01]  /*1d440*/  LDG.E R6, desc[UR56][R2.64] ;  /* 0x0000003802067981 */ /* 0x024362000c1e1900 */
[----:B------:R-:W-:Y:S01]  /*1d450*/  MOV R0, 0x1 ;  /* 0x0000000100007802 */ /* 0x000fe20000000f00 */
[----:B------:R-:W-:Y:S06]  /*1d460*/  BRA `(.L_x_236) ;  /* 0x0000000000087947 */ /* 0x000fec0003800000 */
.L_x_237:
[----:B--2--5:R-:W3:Y:S01]  /*1d470*/  LDC R6, c[0x0][0x580] ;  /* 0x00016000ff067b82 */ /* 0x024ee20000000800 */
[----:B------:R-:W-:-:S07]  /*1d480*/  MOV R0, 0x1 ;  /* 0x0000000100007802 */ /* 0x000fce0000000f00 */
.L_x_236:
[----:B------:R-:W-:Y:S05]  /*1d490*/  @!P0 BRA `(.L_x_238) ;  /* 0x00000000001c8947 */ /* 0x000fea0003800000 */
[----:B------:R-:W-:-:S13]  /*1d4a0*/  LOP3.LUT P2, RZ, R0, 0xff, RZ, 0xc0, !PT ;  /* 0x000000ff00ff7812 */ /* 0x000fda000784c0ff */
[----:B-1----:R-:W1:Y:S02]  /*1d4b0*/  @!P2 LDC.64 R2, c[0x0][0x588] ;  /* 0x00016200ff02ab82 */ /* 0x002e640000000a00 */
[----:B-1----:R-:W-:-:S04]  /*1d4c0*/  @!P2 ISETP.NE.U32.AND P0, PT, R2, RZ, PT ;  /* 0x000000ff0200a20c */ /* 0x002fc80003f05070 */
[----:B------:R-:W-:Y:S02]  /*1d4d0*/  @!P2 ISETP.NE.AND.EX P1, PT, R3, RZ, PT, P0 ;  /* 0x000000ff0300a20c */ /* 0x000fe40003f25300 */
[----:B--23-5:R-:W-:Y:S02]  /*1d4e0*/  @P2 FSETP.EQ.AND P0, PT, R6, RZ, PT ;  /* 0x000000ff0600220b */ /* 0x02cfe40003f02000 */
[----:B------:R-:W-:Y:S01]  /*1d4f0*/  @!P2 PLOP3.LUT P0, PT, P1, PT, PT, 0x8, 0x0 ;  /* 0x000000000000a81c */ /* 0x000fe20000f0e170 */
[----:B------:R-:W-:-:S12]  /*1d500*/  BRA `(.L_x_239) ;  /* 0x0000000000047947 */ /* 0x000fd80003800000 */
.L_x_238:
[----:B--23-5:R-:W-:-:S13]  /*1d510*/  FSETP.EQ.AND P0, PT, R6, RZ, PT ;  /* 0x000000ff0600720b */ /* 0x02cfda0003f02000 */
.L_x_239:
[----:B------:R-:W-:Y:S01]  /*1d520*/  UISETP.NE.AND UP0, UPT, UR21, 0x3, UPT ;  /* 0x000000031500788c */ /* 0x000fe2000bf05270 */
[----:B------:R-:W-:-:S04]  /*1d530*/  ELECT P1, URZ, PT ;  /* 0x00000000003f782f */ /* 0x000fc80003820000 */
[----:B------:R-:W-:Y:S02]  /*1d540*/  PLOP3.LUT P0, PT, P1, P0, PT, 0x20, 0x0 ;  /* 0x000000000000781c */ /* 0x000fe40000f00470 */
[----:B------:R-:W-:-:S13]  /*1d550*/  PLOP3.LUT P1, PT, PT, PT, UP0, 0x80, 0x0 ;  /* 0x000000000000781c */ /* 0x000fda0003f2f008 */
[----:B------:R-:W-:Y:S05]  /*1d560*/  @!P1 BRA `(.L_x_240) ;  /* 0x0000000000049947 */ /* 0x000fea0003800000 */
[----:B------:R-:W-:Y:S01]  /*1d570*/  BPT.TRAP 0x1 ;  /* 0x000000040000795c */ /* 0x000fe20000300000 */
.L_x_240:
[----:B------:R-:W2:Y:S01]  /*1d580*/  S2UR UR37, SR_CgaCtaId ;  /* 0x00000000002579c3 */ /* 0x000ea20000008800 */
[----:B------:R-:W-:Y:S01]  /*1d590*/  UMOV UR13, 0x400 ;  /* 0x00000400000d7882 */ /* 0x000fe20000000000 */
[----:B-1----:R-:W-:-:S04]  /*1d5a0*/  MOV R2, 0x1 ;  /* 0x0000000100027802 */ /* 0x002fc80000000f00 */
[----:B------:R-:W-:Y:S01]  /*1d5b0*/  SHF.L.U32 R2, R2, 0x1f, RZ ;  /* 0x0000001f02027819 */ /* 0x000fe200000006ff */
[----:B--2---:R-:W-:-:S09]  /*1d5c0*/  ULEA UR13, UR37, UR13, 0x18 ;  /* 0x0000000d250d7291 */ /* 0x004fd2000f8ec03f */
[----:B------:R-:W1:Y:S02]  /*1d5d0*/  SYNCS.PHASECHK.TRANS64.TRYWAIT P2, [UR13+0x80], R2 ;  /* 0x00008002ff0075a7 */ /* 0x000e64000804014d */
[----:B-1----:R-:W-:Y:S05]  /*1d5e0*/  @!P2 BRA `(.L_x_241) ;  /* 0x0000003400d4a947 */ /* 0x002fea0003800000 */
.L_x_389:
[----:B------:R-:W-:Y:S04]  /*1d5f0*/  BSSY B0, `(.L_x_242) ;  /* 0x000000e000007945 */ /* 0x000fe80003800000 */
[----:B------:R-:W-:Y:S05]  /*1d600*/  @!P0 BRA `(.L_x_243) ;  /* 0x0000000000308947 */ /* 0x000fea0003800000 */
[----:B------:R-:W-:Y:S01]  /*1d610*/  R2UR UR52, R10 ;  /* 0x000000000a3472ca */ /* 0x000fe200000e0000 */
[----:B------:R-:W-:Y:S02]  /*1d620*/  UIADD3 UR8, UP0, UR58, 0x3f0, URZ ;  /* 0x000003f03a087890 */ /* 0x000fe4000ff1e03f */
[----:B------:R-:W-:Y:S02]  /*1d630*/  UIADD3 UR48, UR13, 0x100, URZ ;  /* 0x000001000d307890 */ /* 0x000fe4000fffe03f */
[----:B------:R-:W-:Y:S02]  /*1d640*/  UIADD3 UR49, UR13, 0x60, URZ ;  /* 0x000000600d317890 */ /* 0x000fe4000fffe03f */
[----:B------:R-:W-:Y:S01]  /*1d650*/  UIADD3.X UR9, URZ, UR59, URZ, UP0, !UPT ;  /* 0x0000003b3f097290 */ /* 0x000fe200087fe43f */
[----:B------:R-:W-:Y:S01]  /*1d660*/  UMOV UR10, 0x0 ;  /* 0x00000000000a7882 */ /* 0x000fe20000000000 */
[----:B------:R-:W-:-:S07]  /*1d670*/  UMOV UR11, 0x10000000 ;  /* 0x10000000000b7882 */ /* 0x000fce0000000000 */
[----:B------:R2:W-:Y:S02]  /*1d680*/  UTMALDG.3D [UR48], [UR8], desc[UR10] ;  /* 0x00000a30080075b4 */ /* 0x0005e40008011000 */
[----:B--2---:R-:W-:Y:S05]  /*1d690*/  @!P1 BRA `(.L_x_244) ;  /* 0x0000000000049947 */ /* 0x004fea0003800000 */
[----:B------:R-:W-:Y:S01]  /*1d6a0*/  BPT.TRAP 0x1 ;  /* 0x000000040000795c */ /* 0x000fe20000300000 */
.L_x_244:
[----:B-1----:R-:W1:Y:S02]  /*1d6b0*/  LDC R3, c[0x0][0x800] ;  /* 0x00020000ff037b82 */ /* 0x002e640000000800 */
[----:B-1----:R2:W-:Y:S02]  /*1d6c0*/  SYNCS.ARRIVE.TRANS64.RED.A0TR RZ, [UR13+0x60], R3 ;  /* 0x00006003ffff79a7 */ /* 0x0025e4000830040d */
.L_x_243:
[----:B------:R-:W-:Y:S05]  /*1d6d0*/  BSYNC B0 ;  /* 0x0000000000007941 */ /* 0x000fea0003800000 */
.L_x_242:
[----:B------:R-:W-:Y:S05]  /*1d6e0*/  @!P1 BRA `(.L_x_245) ;  /* 0x0000000000049947 */ /* 0x000fea0003800000 */
[----:B------:R-:W-:Y:S01]  /*1d6f0*/  BPT.TRAP 0x1 ;  /* 0x000000040000795c */ /* 0x000fe20000300000 */
.L_x_245:
[----:B------:R-:W-:-:S04]  /*1d700*/  UIADD3 UR41, UR13, 0x60, URZ ;  /* 0x000000600d297890 */ /* 0x000fc8000fffe03f */
[----:B------:R-:W-:-:S09]  /*1d710*/  UPRMT UR30, UR37, 0x654, UR41 ;  /* 0x00000654251e7896 */ /* 0x000fd20008000029 */
[----:B------:R-:W-:Y:S01]  /*1d720*/  SYNCS.ARRIVE.TRANS64.RED.A1T0 RZ, [UR30], RZ ;  /* 0x000000ffffff79a7 */ /* 0x000fe2000810041e */
[----:B------:R-:W-:Y:S05]  /*1d730*/  @!P1 BRA `(.L_x_246) ;  /* 0x0000000000049947 */ /* 0x000fea0003800000 */
[----:B------:R-:W-:Y:S01]  /*1d740*/  BPT.TRAP 0x1 ;  /* 0x000000040000795c */ /* 0x000fe20000300000 */
.L_x_246:
[----:B------:R-:W3:Y:S02]  /*1d750*/  SYNCS.PHASECHK.TRANS64.TRYWAIT P2, [UR13+0x88], R2 ;  /* 0x00008802ff0075a7 */ /* 0x000ee4000804014d */
[----:B---3--:R-:W-:Y:S05]  /*1d760*/  @!P2 BRA `(.L_x_247) ;  /* 0x00000034008ca947 */ /* 0x008fea0003800000 */
.L_x_390:
[----:B------:R-:W-:Y:S04]  /*1d770*/  BSSY B0, `(.L_x_248) ;  /* 0x0000010000007945 */ /* 0x000fe80003800000 */
[----:B------:R-:W-:Y:S05]  /*1d780*/  @!P0 BRA `(.L_x_249) ;  /* 0x0000000000388947 */ /* 0x000fea0003800000 */
[----:B------:R-:W-:Y:S01]  /*1d790*/  UIADD3 UR16, UP0, UR58, 0x3f0, URZ ;  /* 0x000003f03a107890 */ /* 0x000fe2000ff1e03f */
[----:B------:R-:W-:Y:S01]  /*1d7a0*/  R2UR UR12, R10 ;  /* 0x000000000a0c72ca */ /* 0x000fe200000e0000 */
[----:B------:R-:W-:Y:S02]  /*1d7b0*/  UIADD3 UR11, UR51, 0x80, URZ ;  /* 0x00000080330b7890 */ /* 0x000fe4000fffe03f */
[----:B------:R-:W-:Y:S02]  /*1d7c0*/  UIADD3 UR8, UR13, 0x1100, URZ ;  /* 0x000011000d087890 */ /* 0x000fe4000fffe03f */
[----:B------:R-:W-:Y:S02]  /*1d7d0*/  UIADD3 UR9, UR13, 0x68, URZ ;  /* 0x000000680d097890 */ /* 0x000fe4000fffe03f */
[----:B------:R-:W-:Y:S01]  /*1d7e0*/  UIADD3.X UR17, URZ, UR59, URZ, UP0, !UPT ;  /* 0x0000003b3f117290 */ /* 0x000fe200087fe43f */
[----:B------:R-:W-:Y:S01]  /*1d7f0*/  UMOV UR18, 0x0 ;  /* 0x0000000000127882 */ /* 0x000fe20000000000 */
[----:B------:R-:W-:Y:S01]  /*1d800*/  UMOV UR19, 0x10000000 ;  /* 0x1000000000137882 */ /* 0x000fe20000000000 */
[----:B------:R-:W-:-:S06]  /*1d810*/  UMOV UR10, UR50 ;  /* 0x00000032000a7c82 */ /* 0x000fcc0008000000 */
[----:B------:R3:W-:Y:S02]  /*1d820*/  UTMALDG.3D [UR8], [UR16], desc[UR18] ;  /* 0x00001208100075b4 */ /* 0x0007e40008011000 */
[----:B---3--:R-:W-:Y:S05]  /*1d830*/  @!P1 BRA `(.L_x_250) ;  /* 0x0000000000049947 */ /* 0x008fea0003800000 */
[----:B------:R-:W-:Y:S01]  /*1d840*/  BPT.TRAP 0x1 ;  /* 0x000000040000795c */ /* 0x000fe20000300000 */
.L_x_250:
[----:B-12---:R-:W1:Y:S02]  /*1d850*/  LDC R3, c[0x0][0x800] ;  /* 0x00020000ff037b82 */ /* 0x006e640000000800 */
[----:B-1----:R3:W-:Y:S02]  /*1d860*/  SYNCS.ARRIVE.TRANS64.RED.A0TR RZ, [UR13+0x68], R3 ;  /* 0x00006803ffff79a7 */ /* 0x0027e4000830040d */
.L_x_249:
[----:B------:R-:W-:Y:S05]  /*1d870*/  BSYNC B0 ;  /* 0x0000000000007941 */ /* 0x000fea0003800000 */
.L_x_248:
[----:B------:R-:W-:Y:S05]  /*1d880*/  @!P1 BRA `(.L_x_251) ;  /* 0x0000000000049947 */ /* 0x000fea0003800000 */
[----:B------:R-:W-:Y:S01]  /*1d890*/  BPT.TRAP 0x1 ;  /* 0x000000040000795c */ /* 0x000fe20000300000 */
.L_x_251:
[----:B------:R-:W-:Y:S02]  /*1d8a0*/  UIADD3 UR33, UR13, 0x68, URZ ;  /* 0x000000680d217890 */ /* 0x000fe4000fffe03f */
[----:B------:R-:W-:Y:S02]  /*1d8b0*/  UIADD3 UR10, UR50, 0x20, URZ ;  /* 0x00000020320a7890 */ /* 0x000fe4000fffe03f */
[----:B------:R-:W-:-:S09]  /*1d8c0*/  UPRMT UR29, UR37, 0x654, UR33 ;  /* 0x00000654251d7896 */ /* 0x000fd20008000021 */
[----:B------:R-:W-:Y:S01]  /*1d8d0*/  SYNCS.ARRIVE.TRANS64.RED.A1T0 RZ, [UR29], RZ ;  /* 0x000000ffffff79a7 */ /* 0x000fe2000810041d */
[----:B------:R-:W-:Y:S05]  /*1d8e0*/  @!P1 BRA `(.L_x_252) ;  /* 0x0000000000049947 */ /* 0x000fea0003800000 */
[----:B------:R-:W-:Y:S01]  /*1d8f0*/  BPT.TRAP 0x1 ;  /* 0x000000040000795c */ /* 0x000fe20000300000 */
.L_x_252:
[----:B------:R-:W4:Y:S02]  /*1d900*/  SYNCS.PHASECHK.TRANS64.TRYWAIT P2, [UR13+0x90], R2 ;  /* 0x00009002ff0075a7 */ /* 0x000f24000804014d */
[----:B----4-:R-:W-:Y:S05]  /*1d910*/  @!P2 BRA `(.L_x_253) ;  /* 0x000000340038a947 */ /* 0x010fea0003800000 */
.L_x_391:
        /* <DEDUP_REMOVED lines=8> */
[----:B------:R-:W-:Y:S01]  /*1d9a0*/  UMOV UR19, 0x10000000 ;  /* 0x1000000000137882 */ /* 0x000fe20000000000 */
[----:B------:R-:W-:-:S06]  /*1d9b0*/  UMOV UR11, UR51 ;  /* 0x00000033000b7c82 */ /* 0x000fcc0008000000 */
[----:B------:R4:W-:Y:S02]  /*1d9c0*/  UTMALDG.3D [UR8], [UR16], desc[UR18] ;  /* 0x00001208100075b4 */ /* 0x0009e40008011000 */
[----:B----4-:R-:W-:Y:S05]  /*1d9d0*/  @!P1 BRA `(.L_x_256) ;  /* 0x0000000000049947 */ /* 0x010fea0003800000 */
[----:B------:R-:W-:Y:S01]  /*1d9e0*/  BPT.TRAP 0x1 ;  /* 0x000000040000795c */ /* 0x000fe20000300000 */
.L_x_256:
[----:B-123--:R-:W1:Y:S02]  /*1d9f0*/  LDC R3, c[0x0][0x800] ;  /* 0x00020000ff037b82 */ /* 0x00ee640000000800 */
[----:B-1----:R4:W-:Y:S02]  /*1da00*/  SYNCS.ARRIVE.TRANS64.RED.A0TR RZ, [UR13+0x70], R3 ;  /* 0x00007003ffff79a7 */ /* 0x0029e4000830040d */
.L_x_255:
[----:B------:R-:W-:Y:S05]  /*1da10*/  BSYNC B0 ;  /* 0x0000000000007941 */ /* 0x000fea0003800000 */
.L_x_254:
[----:B------:R-:W-:Y:S05]  /*1da20*/  @!P1 BRA `(.L_x_257) ;  /* 0x0000000000049947 */ /* 0x000fea0003800000 */
[----:B------:R-:W-:Y:S01]  /*1da30*/  BPT.TRAP 0x1 ;  /* 0x000000040000795c */ /* 0x000fe20000300000 */
.L_x_257:
[----:B------:R-:W-:-:S04]  /*1da40*/  UIADD3 UR25, UR13, 0x70, URZ ;  /* 0x000000700d197890 */ /* 0x000fc8000fffe03f */
[----:B------:R-:W-:-:S09]  /*1da50*/  UPRMT UR22, UR37, 0x654, UR25 ;  /* 0x0000065425167896 */ /* 0x000fd20008000019 */
[----:B------:R-:W-:Y:S01]  /*1da60*/  SYNCS.ARRIVE.TRANS64.RED.A1T0 RZ, [UR22], RZ ;  /* 0x000000ffffff79a7 */ /* 0x000fe20008100416 */
[----:B------:R-:W-:Y:S05]  /*1da70*/  @!P1 BRA `(.L_x_258) ;  /* 0x0000000000049947 */ /* 0x000fea0003800000 */
[----:B------:R-:W-:Y:S01]  /*1da80*/  BPT.TRAP 0x1 ;  /* 0x000000040000795c */ /* 0x000fe20000300000 */
.L_x_258:
[----:B------:R-:W5:Y:S02]  /*1da90*/  SYNCS.PHASECHK.TRANS64.TRYWAIT P2, [UR13+0x98], R2 ;  /* 0x00009802ff0075a7 */ /* 0x000f64000804014d */
[----:B-----5:R-:W-:Y:S05]  /*1daa0*/  @!P2 BRA `(.L_x_259) ;  /* 0x0000003000eca947 */ /* 0x020fea0003800000 */
.L_x_392:
        /* <DEDUP_REMOVED lines=9> */
[----:B------:R-:W-:-:S07]  /*1db40*/  UMOV UR19, 0x10000000 ;  /* 0x1000000000137882 */ /* 0x000fce0000000000 */
[----:B------:R1:W-:Y:S02]  /*1db50*/  UTMALDG.3D [UR8], [UR16], desc[UR18] ;  /* 0x00001208100075b4 */ /* 0x0003e40008011000 */
[----:B-1----:R-:W-:Y:S05]  /*1db60*/  @!P1 BRA `(.L_x_262) ;  /* 0x0000000000049947 */ /* 0x002fea0003800000 */
[----:B------:R-:W-:Y:S01]  /*1db70*/  BPT.TRAP 0x1 ;  /* 0x000000040000795c */ /* 0x000fe20000300000 */
.L_x_262:
[----:B--234-:R-:W1:Y:S02]  /*1db80*/  LDC R3, c[0x0][0x800] ;  /* 0x00020000ff037b82 */ /* 0x01ce640000000800 */
[----:B-1----:R1:W-:Y:S02]  /*1db90*/  SYNCS.ARRIVE.TRANS64.RED.A0TR RZ, [UR13+0x78], R3 ;  /* 0x00007803ffff79a7 */ /* 0x0023e4000830040d */
.L_x_261:
[----:B------:R-:W-:Y:S05]  /*1dba0*/  BSYNC B0 ;  /* 0x0000000000007941 */ /* 0x000fea0003800000 */
.L_x_260:
[----:B------:R-:W-:Y:S05]  /*1dbb0*/  @!P1 BRA `(.L_x_263) ;  /* 0x0000000000049947 */ /* 0x000fea0003800000 */
[----:B------:R-:W-:Y:S01]  /*1dbc0*/  BPT.TRAP 0x1 ;  /* 0x000000040000795c */ /* 0x000fe20000300000 */
.L_x_263:
[----:B------:R-:W-:Y:S02]  /*1dbd0*/  UIADD3 UR17, UR13, 0x78, URZ ;  /* 0x000000780d117890 */ /* 0x000fe4000fffe03f */
[----:B------:R-:W-:Y:S02]  /*1dbe0*/  UIADD3 UR42, UR50, 0x40, URZ ;  /* 0x00000040322a7890 */ /* 0x000fe4000fffe03f */
[----:B------:R-:W-:-:S09]  /*1dbf0*/  UPRMT UR23, UR37, 0x654, UR17 ;  /* 0x0000065425177896 */ /* 0x000fd20008000011 */
[----:B------:R-:W-:Y:S01]  /*1dc00*/  SYNCS.ARRIVE.TRANS64.RED.A1T0 RZ, [UR23], RZ ;  /* 0x000000ffffff79a7 */ /* 0x000fe20008100417 */
[----:B------:R-:W-:Y:S05]  /*1dc10*/  @!P1 BRA `(.L_x_264) ;  /* 0x0000000000049947 */ /* 0x000fea0003800000 */
[----:B------:R-:W-:Y:S01]  /*1dc20*/  BPT.TRAP 0x1 ;  /* 0x000000040000795c */ /* 0x000fe20000300000 */
.L_x_264:
[----:B-1234-:R-:W-:-:S04]  /*1dc30*/  SHF.L.U32 R3, RZ, 0x1f, RZ ;  /* 0x0000001fff037819 */ /* 0x01efc800000006ff */
[----:B------:R-:W1:Y:S02]  /*1dc40*/  SYNCS.PHASECHK.TRANS64.TRYWAIT P2, [UR13+0x80], R3 ;  /* 0x00008003ff0075a7 */ /* 0x000e64000804014d */
[----:B-1----:R-:W-:Y:S05]  /*1dc50*/  @!P2 BRA `(.L_x_265) ;  /* 0x000000300098a947 */ /* 0x002fea0003800000 */
.L_x_393:
[----:B------:R-:W-:Y:S04]  /*1dc60*/  BSSY B0, `(.L_x_266) ;  /* 0x000000e000007945 */ /* 0x000fe80003800000 */
[----:B------:R-:W-:Y:S05]  /*1dc70*/  @!P0 BRA `(.L_x_267) ;  /* 0x0000000000308947 */ /* 0x000fea0003800000 */
[----:B------:R-:W-:Y:S01]  /*1dc80*/  R2UR UR44, R10 ;  /* 0x000000000a2c72ca */ /* 0x000fe200000e0000 */
[----:B------:R-:W-:Y:S02]  /*1dc90*/  UIADD3 UR8, UP0, UR58, 0x3f0, URZ ;  /* 0x000003f03a087890 */ /* 0x000fe4000ff1e03f */
[----:B------:R-:W-:Y:S02]  /*1dca0*/  UIADD3 UR40, UR13, 0x100, URZ ;  /* 0x000001000d287890 */ /* 0x000fe4000fffe03f */
[----:B------:R-:W-:Y:S01]  /*1dcb0*/  UIADD3.X UR9, URZ, UR59, URZ, UP0, !UPT ;  /* 0x0000003b3f097290 */ /* 0x000fe200087fe43f */
[----:B------:R-:W-:Y:S01]  /*1dcc0*/  UMOV UR10, 0x0 ;  /* 0x00000000000a7882 */ /* 0x000fe20000000000 */
[----:B------:R-:W-:Y:S01]  /*1dcd0*/  UMOV UR11, 0x10000000 ;  /* 0x10000000000b7882 */ /* 0x000fe20000000000 */
[----:B------:R-:W-:-:S06]  /*1dce0*/  UMOV UR43, UR51 ;  /* 0x00000033002b7c82 */ /* 0x000fcc0008000000 */
[----:B------:R2:W-:Y:S02]  /*1dcf0*/  UTMALDG.3D [UR40], [UR8], desc[UR10] ;  /* 0x00000a28080075b4 */ /* 0x0005e40008011000 */
[----:B--2---:R-:W-:Y:S05]  /*1dd00*/  @!P1 BRA `(.L_x_268) ;  /* 0x0000000000049947 */ /* 0x004fea0003800000 */
[----:B------:R-:W-:Y:S01]  /*1dd10*/  BPT.TRAP 0x1 ;  /* 0x000000040000795c */ /* 0x000fe20000300000 */
.L_x_268:
[----:B-1----:R-:W1:Y:S02]  /*1dd20*/  LDC R4, c[0x0][0x800] ;  /* 0x00020000ff047b82 */ /* 0x002e640000000800 */
[----:B-1----:R2:W-:Y:S02]  /*1dd30*/  SYNCS.ARRIVE.TRANS64.RED.A0TR RZ, [UR13+0x60], R4 ;  /* 0x00006004ffff79a7 */ /* 0x0025e4000830040d */
.L_x_267:
[----:B------:R-:W-:Y:S05]  /*1dd40*/  BSYNC B0 ;  /* 0x0000000000007941 */ /* 0x000fea0003800000 */
.L_x_266:
[----:B------:R-:W-:Y:S05]  /*1dd50*/  @!P1 BRA `(.L_x_269) ;  /* 0x0000000000049947 */ /* 0x000fea0003800000 */
[----:B------:R-:W-:Y:S01]  /*1dd60*/  BPT.TRAP 0x1 ;  /* 0x000000040000795c */ /* 0x000fe20000300000 */
.L_x_269:
[----:B------:R-:W-:Y:S01]  /*1dd70*/  SYNCS.ARRIVE.TRANS64.RED.A1T0 RZ, [UR30], RZ ;  /* 0x000000ffffff79a7 */ /* 0x000fe2000810041e */
[----:B------:R-:W-:Y:S05]  /*1dd80*/  @!P1 BRA `(.L_x_270) ;  /* 0x0000000000049947 */ /* 0x000fea0003800000 */
[----:B------:R-:W-:Y:S01]  /*1dd90*/  BPT.TRAP 0x1 ;  /* 0x000000040000795c */ /* 0x000fe20000300000 */
.L_x_270:
[----:B------:R-:W3:Y:S02]  /*1dda0*/  SYNCS.PHASECHK.TRANS64.TRYWAIT P2, [UR13+0x88], R3 ;  /* 0x00008803ff0075a7 */ /* 0x000ee4000804014d */
[----:B---3--:R-:W-:Y:S05]  /*1ddb0*/  @!P2 BRA `(.L_x_271) ;  /* 0x000000300058a947 */ /* 0x008fea0003800000 */
.L_x_394:
        /* <DEDUP_REMOVED lines=13> */
.L_x_274:
[----:B-12---:R-:W1:Y:S02]  /*1de90*/  LDC R4, c[0x0][0x800] ;  /* 0x00020000ff047b82 */ /* 0x006e640000000800 */
[----:B-1----:R3:W-:Y:S02]  /*1dea0*/  SYNCS.ARRIVE.TRANS64.RED.A0TR RZ, [UR13+0x68], R4 ;  /* 0x00006804ffff79a7 */ /* 0x0027e4000830040d */
.L_x_273:
[----:B------:R-:W-:Y:S05]  /*1deb0*/  BSYNC B0 ;  /* 0x0000000000007941 */ /* 0x000fea0003800000 */
.L_x_272:
[----:B------:R-:W-:Y:S05]  /*1dec0*/  @!P1 BRA `(.L_x_275) ;  /* 0x0000000000049947 */ /* 0x000fea0003800000 */
[----:B------:R-:W-:Y:S01]  /*1ded0*/  BPT.TRAP 0x1 ;  /* 0x000000040000795c */ /* 0x000fe20000300000 */
.L_x_275:
[----:B------:R-:W-:Y:S01]  /*1dee0*/  SYNCS.ARRIVE.TRANS64.RED.A1T0 RZ, [UR29], RZ ;  /* 0x000000ffffff79a7 */ /* 0x000fe2000810041d */
[----:B------:R-:W-:Y:S01]  /*1def0*/  UIADD3 UR26, UR50, 0x60, URZ ;  /* 0x00000060321a7890 */ /* 0x000fe2000fffe03f */
[----:B------:R-:W-:Y:S11]  /*1df00*/  @!P1 BRA `(.L_x_276) ;  /* 0x0000000000049947 */ /* 0x000ff60003800000 */
[----:B------:R-:W-:Y:S01]  /*1df10*/  BPT.TRAP 0x1 ;  /* 0x000000040000795c */ /* 0x000fe20000300000 */
.L_x_276:
[----:B------:R-:W4:Y:S02]  /*1df20*/  SYNCS.PHASECHK.TRANS64.TRYWAIT P2, [UR13+0x90], R3 ;  /* 0x00009003ff0075a7 */ /* 0x000f24000804014d */
[----:B----4-:R-:W-:Y:S05]  /*1df30*/  @!P2 BRA `(.L_x_277) ;  /* 0x000000300010a947 */ /* 0x010fea0003800000 */
.L_x_395:
        /* <DEDUP_REMOVED lines=12> */
.L_x_280:
[----:B-123--:R-:W1:Y:S02]  /*1e000*/  LDC R4, c[0x0][0x800] ;  /* 0x00020000ff047b82 */ /* 0x00ee640000000800 */
[----:B-1----:R4:W-:Y:S02]  /*1e010*/  SYNCS.ARRIVE.TRANS64.RED.A0TR RZ, [UR13+0x70], R4 ;  /* 0x00007004ffff79a7 */ /* 0x0029e4000830040d */
.L_x_279:
[----:B------:R-:W-:Y:S05]  /*1e020*/  BSYNC B0 ;  /* 0x0000000000007941 */ /* 0x000fea0003800000 */
.L_x_278:
[----:B------:R-:W-:Y:S05]  /*1e030*/  @!P1 BRA `(.L_x_281) ;  /* 0x0000000000049947 */ /* 0x000fea0003800000 */
[----:B------:R-:W-:Y:S01]  /*1e040*/  BPT.TRAP 0x1 ;  /* 0x000000040000795c */ /* 0x000fe20000300000 */
.L_x_281:
[----:B------:R-:W-:Y:S01]  /*1e050*/  SYNCS.ARRIVE.TRANS64.RED.A1T0 RZ, [UR22], RZ ;  /* 0x000000ffffff79a7 */ /* 0x000fe20008100416 */
[----:B------:R-:W-:Y:S05]  /*1e060*/  @!P1 BRA `(.L_x_282) ;  /* 0x0000000000049947 */ /* 0x000fea0003800000 */
[----:B------:R-:W-:Y:S01]  /*1e070*/  BPT.TRAP 0x1 ;  /* 0x000000040000795c */ /* 0x000fe20000300000 */
.L_x_282:
[----:B------:R-:W5:Y:S02]  /*1e080*/  SYNCS.PHASECHK.TRANS64.TRYWAIT P2, [UR13+0x98], R3 ;  /* 0x00009803ff0075a7 */ /* 0x000f64000804014d */
[----:B-----5:R-:W-:Y:S05]  /*1e090*/  @!P2 BRA `(.L_x_283) ;  /* 0x0000002c00d0a947 */ /* 0x020fea0003800000 */
.L_x_396:
        /* <DEDUP_REMOVED lines=11> */
[----:B-1----:R-:W-:Y:S05]  /*1e150*/  @!P1 BRA `(.L_x_286) ;  /* 0x0000000000049947 */ /* 0x002fea0003800000 */
[----:B------:R-:W-:Y:S01]  /*1e160*/  BPT.TRAP 0x1 ;  /* 0x000000040000795c */ /* 0x000fe20000300000 */
.L_x_286:
[----:B--234-:R-:W1:Y:S02]  /*1e170*/  LDC R4, c[0x0][0x800] ;  /* 0x00020000ff047b82 */ /* 0x01ce640000000800 */
[----:B-1----:R1:W-:Y:S02]  /*1e180*/  SYNCS.ARRIVE.TRANS64.RED.A0TR RZ, [UR13+0x78], R4 ;  /* 0x00007804ffff79a7 */ /* 0x0023e4000830040d */
.L_x_285:
[----:B------:R-:W-:Y:S05]  /*1e190*/  BSYNC B0 ;  /* 0x0000000000007941 */ /* 0x000fea0003800000 */
.L_x_284:
[----:B------:R-:W-:Y:S05]  /*1e1a0*/  @!P1 BRA `(.L_x_287) ;  /* 0x0000000000049947 */ /* 0x000fea0003800000 */
[----:B------:R-:W-:Y:S01]  /*1e1b0*/  BPT.TRAP 0x1 ;  /* 0x000000040000795c */ /* 0x000fe20000300000 */
.L_x_287:
[----:B------:R-:W-:Y:S01]  /*1e1c0*/  SYNCS.ARRIVE.TRANS64.RED.A1T0 RZ, [UR23], RZ ;  /* 0x000000ffffff79a7 */ /* 0x000fe20008100417 */
[----:B------:R-:W-:Y:S01]  /*1e1d0*/  UIADD3 UR10, UR50, 0x80, URZ ;  /* 0x00000080320a7890 */ /* 0x000fe2000fffe03f */
[----:B------:R-:W-:Y:S11]  /*1e1e0*/  @!P1 BRA `(.L_x_288) ;  /* 0x0000000000049947 */ /* 0x000ff60003800000 */
[----:B------:R-:W-:Y:S01]  /*1e1f0*/  BPT.TRAP 0x1 ;  /* 0x000000040000795c */ /* 0x000fe20000300000 */
.L_x_288:
[----:B------:R-:W5:Y:S02]  /*1e200*/  SYNCS.PHASECHK.TRANS64.TRYWAIT P2, [UR13+0x80], R2 ;  /* 0x00008002ff0075a7 */ /* 0x000f64000804014d */
[----:B-----5:R-:W-:Y:S05]  /*1e210*/  @!P2 BRA `(.L_x_289) ;  /* 0x0000002c0088a947 */ /* 0x020fea0003800000 */
.L_x_397:
        /* <DEDUP_REMOVED lines=8> */
[----:B------:R-:W-:Y:S01]  /*1e2a0*/  UMOV UR9, UR41 ;  /* 0x0000002900097c82 */ /* 0x000fe20008000000 */
[----:B------:R-:W-:-:S05]  /*1e2b0*/  UMOV UR11, UR51 ;  /* 0x00000033000b7c82 */ /* 0x000fca0008000000 */
[----:B------:R1:W-:Y:S02]  /*1e2c0*/  UTMALDG.3D [UR8], [UR18], desc[UR26] ;  /* 0x00001a08120075b4 */ /* 0x0003e40008011000 */
[----:B-1----:R-:W-:Y:S05]  /*1e2d0*/  @!P1 BRA `(.L_x_292) ;  /* 0x0000000000049947 */ /* 0x002fea0003800000 */
[----:B------:R-:W-:Y:S01]  /*1e2e0*/  BPT.TRAP 0x1 ;  /* 0x000000040000795c */ /* 0x000fe20000300000 */
.L_x_292:
[----:B--234-:R-:W1:Y:S02]  /*1e2f0*/  LDC R4, c[0x0][0x800] ;  /* 0x00020000ff047b82 */ /* 0x01ce640000000800 */
[----:B-1----:R1:W-:Y:S02]  /*1e300*/  SYNCS.ARRIVE.TRANS64.RED.A0TR RZ, [UR13+0x60], R4 ;  /* 0x00006004ffff79a7 */ /* 0x0023e4000830040d */
.L_x_291:
[----:B------:R-:W-:Y:S05]  /*1e310*/  BSYNC B0 ;  /* 0x0000000000007941 */ /* 0x000fea0003800000 */
.L_x_290:
[----:B------:R-:W-:Y:S05]  /*1e320*/  @!P1 BRA `(.L_x_293) ;  /* 0x0000000000049947 */ /* 0x000fea0003800000 */
[----:B------:R-:W-:Y:S01]  /*1e330*/  BPT.TRAP 0x1 ;  /* 0x000000040000795c */ /* 0x000fe20000300000 */
.L_x_293:
[----:B------:R-:W-:Y:S01]  /*1e340*/  SYNCS.ARRIVE.TRANS64.RED.A1T0 RZ, [UR30], RZ ;  /* 0x000000ffffff79a7 */ /* 0x000fe2000810041e */
[----:B------:R-:W-:Y:S05]  /*1e350*/  @!P1 BRA `(.L_x_294) ;  /* 0x0000000000049947 */ /* 0x000fea0003800000 */
[----:B------:R-:W-:Y:S01]  /*1e360*/  BPT.TRAP 0x1 ;  /* 0x000000040000795c */ /* 0x000fe20000300000 */
.L_x_294:
[----:B------:R-:W5:Y:S02]  /*1e370*/  SYNCS.PHASECHK.TRANS64.TRYWAIT P2, [UR13+0x88], R2 ;  /* 0x00008802ff0075a7 */ /* 0x000f64000804014d */
[----:B-----5:R-:W-:Y:S05]  /*1e380*/  @!P2 BRA `(.L_x_295) ;  /* 0x0000002c0044a947 */ /* 0x020fea0003800000 */
.L_x_398:
        /* <DEDUP_REMOVED lines=13> */
.L_x_298:
[----:B--234-:R-:W1:Y:S02]  /*1e460*/  LDC R4, c[0x0][0x800] ;  /* 0x00020000ff047b82 */ /* 0x01ce640000000800 */
[----:B-1----:R1:W-:Y:S02]  /*1e470*/  SYNCS.ARRIVE.TRANS64.RED.A0TR RZ, [UR13+0x68], R4 ;  /* 0x00006804ffff79a7 */ /* 0x0023e4000830040d */
.L_x_297:
[----:B------:R-:W-:Y:S05]  /*1e480*/  BSYNC B0 ;  /* 0x0000000000007941 */ /* 0x000fea0003800000 */
.L_x_296:
[----:B------:R-:W-:Y:S05]  /*1e490*/  @!P1 BRA `(.L_x_299) ;  /* 0x0000000000049947 */ /* 0x000fea0003800000 */
[----:B------:R-:W-:Y:S01]  /*1e4a0*/  BPT.TRAP 0x1 ;  /* 0x000000040000795c */ /* 0x000fe20000300000 */
.L_x_299:
[----:B------:R-:W-:Y:S01]  /*1e4b0*/  SYNCS.ARRIVE.TRANS64.RED.A1T0 RZ, [UR29], RZ ;  /* 0x000000ffffff79a7 */ /* 0x000fe2000810041d */
[----:B------:R-:W-:Y:S01]  /*1e4c0*/  UIADD3 UR10, UR50, 0xa0, URZ ;  /* 0x000000a0320a7890 */ /* 0x000fe2000fffe03f */
[----:B------:R-:W-:Y:S11]  /*1e4d0*/  @!P1 BRA `(.L_x_300) ;  /* 0x0000000000049947 */ /* 0x000ff60003800000 */
[----:B------:R-:W-:Y:S01]  /*1e4e0*/  BPT.TRAP 0x1 ;  /* 0x000000040000795c */ /* 0x000fe20000300000 */
.L_x_300:
[----:B------:R-:W5:Y:S02]  /*1e4f0*/  SYNCS.PHASECHK.TRANS64.TRYWAIT P2, [UR13+0x90], R2 ;  /* 0x00009002ff0075a7 */ /* 0x000f64000804014d */
[----:B-----5:R-:W-:Y:S05]  /*1e500*/  @!P2 BRA `(.L_x_301) ;  /* 0x0000002800fca947 */ /* 0x020fea0003800000 */
.L_x_399:
        /* <DEDUP_REMOVED lines=13> */
.L_x_304:
[----:B--234-:R-:W1:Y:S02]  /*1e5e0*/  LDC R4, c[0x0][0x800] ;  /* 0x00020000ff047b82 */ /* 0x01ce640000000800 */
[----:B-1----:R1:W-:Y:S02]  /*1e5f0*/  SYNCS.ARRIVE.TRANS64.RED.A0TR RZ, [UR13+0x70], R4 ;  /* 0x00007004ffff79a7 */ /* 0x0023e4000830040d */
.L_x_303:
[----:B------:R-:W-:Y:S05]  /*1e600*/  BSYNC B0 ;  /* 0x0000000000007941 */ /* 0x000fea0003800000 */
.L_x_302:
[----:B------:R-:W-:Y:S05]  /*1e610*/  @!P1 BRA `(.L_x_305) ;  /* 0x0000000000049947 */ /* 0x000fea0003800000 */
[----:B------:R-:W-:Y:S01]  /*1e620*/  BPT.TRAP 0x1 ;  /* 0x000000040000795c */ /* 0x000fe20000300000 */
.L_x_305:
[----:B------:R-:W-:Y:S01]  /*1e630*/  SYNCS.ARRIVE.TRANS64.RED.A1T0 RZ, [UR22], RZ ;  /* 0x000000ffffff79a7 */ /* 0x000fe20008100416 */
[----:B------:R-:W-:Y:S05]  /*1e640*/  @!P1 BRA `(.L_x_306) ;  /* 0x0000000000049947 */ /* 0x000fea0003800000 */
[----:B------:R-:W-:Y:S01]  /*1e650*/  BPT.TRAP 0x1 ;  /* 0x000000040000795c */ /* 0x000fe20000300000 */
.L_x_306:
[----:B------:R-:W5:Y:S02]  /*1e660*/  SYNCS.PHASECHK.TRANS64.TRYWAIT P2, [UR13+0x98], R2 ;  /* 0x00009802ff0075a7 */ /* 0x000f64000804014d */
[----:B-----5:R-:W-:Y:S05]  /*1e670*/  @!P2 BRA `(.L_x_307) ;  /* 0x0000002800b8a947 */ /* 0x020fea0003800000 */
.L_x_400:
        /* <DEDUP_REMOVED lines=13> */
.L_x_310:
[----:B------:R-:W1:Y:S02]  /*1e750*/  LDC R2, c[0x0][0x800] ;  /* 0x00020000ff027b82 */ /* 0x000e640000000800 */
[----:B-1----:R1:W-:Y:S02]  /*1e760*/  SYNCS.ARRIVE.TRANS64.RED.A0TR RZ, [UR13+0x78], R2 ;  /* 0x00007802ffff79a7 */ /* 0x0023e4000830040d */
.L_x_309:
[----:B------:R-:W-:Y:S05]  /*1e770*/  BSYNC B0 ;  /* 0x0000000000007941 */ /* 0x000fea0003800000 */
.L_x_308:
[----:B------:R-:W-:Y:S05]  /*1e780*/  @!P1 BRA `(.L_x_311) ;  /* 0x0000000000049947 */ /* 0x000fea0003800000 */
[----:B------:R-:W-:Y:S01]  /*1e790*/  BPT.TRAP 0x1 ;  /* 0x000000040000795c */ /* 0x000fe20000300000 */
.L_x_311:
[----:B------:R-:W-:Y:S01]  /*1e7a0*/  SYNCS.ARRIVE.TRANS64.RED.A1T0 RZ, [UR23], RZ ;  /* 0x000000ffffff79a7 */ /* 0x000fe20008100417 */
[----:B------:R-:W-:Y:S01]  /*1e7b0*/  UIADD3 UR10, UR50, 0xc0, URZ ;  /* 0x000000c0320a7890 */ /* 0x000fe2000fffe03f */
[----:B------:R-:W-:Y:S11]  /*1e7c0*/  @!P1 BRA `(.L_x_312) ;  /* 0x0000000000049947 */ /* 0x000ff60003800000 */
[----:B------:R-:W-:Y:S01]  /*1e7d0*/  BPT.TRAP 0x1 ;  /* 0x000000040000795c */ /* 0x000fe20000300000 */
.L_x_312:
[----:B------:R-:W5:Y:S02]  /*1e7e0*/  SYNCS.PHASECHK.TRANS64.TRYWAIT P2, [UR13+0x80], R3 ;  /* 0x00008003ff0075a7 */ /* 0x000f64000804014d */
[----:B-----5:R-:W-:Y:S05]  /*1e7f0*/  @!P2 BRA `(.L_x_313) ;  /* 0x000000280070a947 */ /* 0x020fea0003800000 */
.L_x_401:
        /* <DEDUP_REMOVED lines=13> */
.L_x_316:
[----:B------:R-:W1:Y:S02]  /*1e8d0*/  LDC R2, c[0x0][0x800] ;  /* 0x00020000ff027b82 */ /* 0x000e640000000800 */
[----:B-1----:R1:W-:Y:S02]  /*1e8e0*/  SYNCS.ARRIVE.TRANS64.RED.A0TR RZ, [UR13+0x60], R2 ;  /* 0x00006002ffff79a7 */ /* 0x0023e4000830040d */
.L_x_315:
[----:B------:R-:W-:Y:S05]  /*1e8f0*/  BSYNC B0 ;  /* 0x0000000000007941 */ /* 0x000fea0003800000 */
.L_x_314:
[----:B------:R-:W-:Y:S05]  /*1e900*/  @!P1 BRA `(.L_x_317) ;  /* 0x0000000000049947 */ /* 0x000fea0003800000 */
[----:B------:R-:W-:Y:S01]  /*1e910*/  BPT.TRAP 0x1 ;  /* 0x000000040000795c */ /* 0x000fe20000300000 */
.L_x_317:
[----:B------:R-:W-:Y:S01]  /*1e920*/  SYNCS.ARRIVE.TRANS64.RED.A1T0 RZ, [UR30], RZ ;  /* 0x000000ffffff79a7 */ /* 0x000fe2000810041e */
[----:B------:R-:W-:Y:S05]  /*1e930*/  @!P1 BRA `(.L_x_318) ;  /* 0x0000000000049947 */ /* 0x000fea0003800000 */
[----:B------:R-:W-:Y:S01]  /*1e940*/  BPT.TRAP 0x1 ;  /* 0x000000040000795c */ /* 0x000fe20000300000 */
.L_x_318:
[----:B------:R-:W5:Y:S02]  /*1e950*/  SYNCS.PHASECHK.TRANS64.TRYWAIT P2, [UR13+0x88], R3 ;  /* 0x00008803ff0075a7 */ /* 0x000f64000804014d */
[----:B-----5:R-:W-:Y:S05]  /*1e960*/  @!P2 BRA `(.L_x_319) ;  /* 0x00000028002ca947 */ /* 0x020fea0003800000 */
.L_x_402:
        /* <DEDUP_REMOVED lines=13> */
.L_x_322:
[----:B------:R-:W1:Y:S02]  /*1ea40*/  LDC R2, c[0x0][0x800] ;  /* 0x00020000ff027b82 */ /* 0x000e640000000800 */
[----:B-1----:R1:W-:Y:S02]  /*1ea50*/  SYNCS.ARRIVE.TRANS64.RED.A0TR RZ, [UR13+0x68], R2 ;  /* 0x00006802ffff79a7 */ /* 0x0023e4000830040d */
.L_x_321:
[----:B------:R-:W-:Y:S05]  /*1ea60*/  BSYNC B0 ;  /* 0x0000000000007941 */ /* 0x000fea0003800000 */
.L_x_320:
[----:B------:R-:W-:Y:S05]  /*1ea70*/  @!P1 BRA `(.L_x_323) ;  /* 0x0000000000049947 */ /* 0x000fea0003800000 */
[----:B------:R-:W-:Y:S01]  /*1ea80*/  BPT.TRAP 0x1 ;  /* 0x000000040000795c */ /* 0x000fe20000300000 */
.L_x_323:
[----:B------:R-:W-:Y:S01]  /*1ea90*/  SYNCS.ARRIVE.TRANS64.RED.A1T0 RZ, [UR29], RZ ;  /* 0x000000ffffff79a7 */ /* 0x000fe2000810041d */
[----:B------:R-:W-:Y:S01]  /*1eaa0*/  UIADD3 UR10, UR50, 0xe0, URZ ;  /* 0x000000e0320a7890 */ /* 0x000fe2000fffe03f */
[----:B------:R-:W-:Y:S11]  /*1eab0*/  @!P1 BRA `(.L_x_324) ;  /* 0x0000000000049947 */ /* 0x000ff60003800000 */
[----:B------:R-:W-:Y:S01]  /*1eac0*/  BPT.TRAP 0x1 ;  /* 0x000000040000795c */ /* 0x000fe20000300000 */
.L_x_324:
[----:B------:R-:W5:Y:S02]  /*1ead0*/  SYNCS.PHASECHK.TRANS64.TRYWAIT P2, [UR13+0x90], R3 ;  /* 0x00009003ff0075a7 */ /* 0x000f64000804014d */
[----:B-----5:R-:W-:Y:S05]  /*1eae0*/  @!P2 BRA `(.L_x_325) ;  /* 0x0000002400e4a947 */ /* 0x020fea0003800000 */
.L_x_403:
        /* <DEDUP_REMOVED lines=13> */
.L_x_328:
[----:B------:R-:W1:Y:S02]  /*1ebc0*/  LDC R2, c[0x0][0x800] ;  /* 0x00020000ff027b82 */ /* 0x000e640000000800 */
[----:B-1----:R1:W-:Y:S02]  /*1ebd0*/  SYNCS.ARRIVE.TRANS64.RED.A0TR RZ, [UR13+0x70], R2 ;  /* 0x00007002ffff79a7 */ /* 0x0023e4000830040d */
.L_x_327:
[----:B------:R-:W-:Y:S05]  /*1ebe0*/  BSYNC B0 ;  /* 0x0000000000007941 */ /* 0x000fea0003800000 */
.L_x_326:
[----:B------:R-:W-:Y:S05]  /*1ebf0*/  @!P1 BRA `(.L_x_329) ;  /* 0x0000000000049947 */ /* 0x000fea0003800000 */
[----:B------:R-:W-:Y:S01]  /*1ec00*/  BPT.TRAP 0x1 ;  /* 0x000000040000795c */ /* 0x000fe20000300000 */
.L_x_329:
[----:B------:R-:W-:Y:S01]  /*1ec10*/  SYNCS.ARRIVE.TRANS64.RED.A1T0 RZ, [UR22], RZ ;  /* 0x000000ffffff79a7 */ /* 0x000fe20008100416 */
[----:B------:R-:W-:Y:S05]  /*1ec20*/  @!P1 BRA `(.L_x_330) ;  /* 0x0000000000049947 */ /* 0x000fea0003800000 */
[----:B------:R-:W-:Y:S01]  /*1ec30*/  BPT.TRAP 0x1 ;  /* 0x000000040000795c */ /* 0x000fe20000300000 */
.L_x_330:
[----:B------:R-:W5:Y:S02]  /*1ec40*/  SYNCS.PHASECHK.TRANS64.TRYWAIT P2, [UR13+0x98], R3 ;  /* 0x00009803ff0075a7 */ /* 0x000f64000804014d */
[----:B-----5:R-:W-:Y:S05]  /*1ec50*/  @!P2 BRA `(.L_x_331) ;  /* 0x0000002400a0a947 */ /* 0x020fea0003800000 */
.L_x_404:
        /* <DEDUP_REMOVED lines=13> */
.L_x_334:
[----:B------:R-:W1:Y:S02]  /*1ed30*/  LDC R2, c[0x0][0x800] ;  /* 0x00020000ff027b82 */ /* 0x000e640000000800 */
[----:B-1----:R1:W-:Y:S02]  /*1ed40*/  SYNCS.ARRIVE.TRANS64.RED.A0TR RZ, [UR13+0x78], R2 ;  /* 0x00007802ffff79a7 */ /* 0x0023e4000830040d */
.L_x_333:
[----:B------:R-:W-:Y:S05]  /*1ed50*/  BSYNC B0 ;  /* 0x0000000000007941 */ /* 0x000fea0003800000 */
.L_x_332:
[----:B------:R-:W-:Y:S05]  /*1ed60*/  @!P1 BRA `(.L_x_335) ;  /* 0x0000000000049947 */ /* 0x000fea0003800000 */
[----:B------:R-:W-:Y:S01]  /*1ed70*/  BPT.TRAP 0x1 ;  /* 0x000000040000795c */ /* 0x000fe20000300000 */
.L_x_335:
[----:B------:R-:W5:Y:S01]  /*1ed80*/  LDL.LU R15, [R1+0x4ac] ;  /* 0x0004ac00010f7983 */ /* 0x000f620000300800 */
[----:B------:R-:W-:Y:S03]  /*1ed90*/  SYNCS.ARRIVE.TRANS64.RED.A1T0 RZ, [UR23], RZ ;  /* 0x000000ffffff79a7 */ /* 0x000fe60008100417 */
[----:B------:R-:W5:Y:S01]  /*1eda0*/  LDL.LU R12, [R1+0x4a8] ;  /* 0x0004a800010c7983 */ /* 0x000f620000300800 */
[----:B-1234-:R-:W-:Y:S02]  /*1edb0*/  PRMT R4, RZ, 0x7610, R4 ;  /* 0x00007610ff047816 */ /* 0x01efe40000000004 */
[----:B------:R-:W-:Y:S02]  /*1edc0*/  MOV R2, 0xffffffff ;  /* 0xffffffff00027802 */ /* 0x000fe40000000f00 */
[----:B------:R-:W-:Y:S02]  /*1edd0*/  MOV R3, 0xffffffff ;  /* 0xffffffff00037802 */ /* 0x000fe40000000f00 */
[----:B------:R-:W-:-:S02]  /*1ede0*/  MOV R10, 0xffffffff ;  /* 0xffffffff000a7802 */ /* 0x000fc40000000f00 */
[----:B-----5:R-:W-:-:S04]  /*1edf0*/  IADD3 R12, P0, R12, UR54, RZ ;  /* 0x000000360c0c7c10 */ /* 0x020fc8000ff1e0ff */
[----:B------:R-:W-:Y:S01]  /*1ee00*/  IADD3.X R15, R15, UR38, RZ, P0, !PT ;  /* 0x000000260f0f7c10 */ /* 0x000fe200087fe4ff */
[----:B------:R1:W-:Y:S01]  /*1ee10*/  STL [R1+0x4a8], R12 ;  /* 0x0004a80c01007387 */ /* 0x0003e20000100800 */
[----:B------:R-:W-:-:S03]  /*1ee20*/  ISETP.GE.U32.AND P0, PT, R12, UR4, PT ;  /* 0x000000040c007c0c */ /* 0x000fc6000bf06070 */
[----:B------:R1:W-:Y:S01]  /*1ee30*/  STL [R1+0x4ac], R15 ;  /* 0x0004ac0f01007387 */ /* 0x0003e20000100800 */
[----:B------:R-:W-:-:S13]  /*1ee40*/  ISETP.GE.U32.AND.EX P0, PT, R15, UR5, PT, P0 ;  /* 0x000000050f007c0c */ /* 0x000fda000bf06100 */
[----:B-1----:R-:W-:Y:S05]  /*1ee50*/  @P0 BRA `(.L_x_336) ;  /* 0x0000000400580947 */ /* 0x002fea0003800000 */
[----:B------:R-:W1:Y:S01]  /*1ee60*/  S2R R7, SR_CTAID.X ;  /* 0x0000000000077919 */ /* 0x000e620000002500 */
[----:B------:R-:W2:Y:S01]  /*1ee70*/  LDC R13, c[0x0][0x904] ;  /* 0x00024100ff0d7b82 */ /* 0x000ea20000000800 */
[----:B------:R-:W-:Y:S01]  /*1ee80*/  ULDC UR8, c[0x0][0x150] ;  /* 0x0000540000087ab9 */ /* 0x000fe20000000800 */
[----:B------:R-:W3:Y:S06]  /*1ee90*/  S2R R2, SR_CTAID.Y ;  /* 0x0000000000027919 */ /* 0x000eec0000002600 */
[----:B------:R-:W4:Y:S08]  /*1eea0*/  LDC R4, c[0x0][0x144] ;  /* 0x00005100ff047b82 */ /* 0x000f300000000800 */
[----:B------:R-:W5:Y:S08]  /*1eeb0*/  LDC R11, c[0x0][0x148] ;  /* 0x00005200ff0b7b82 */ /* 0x000f700000000800 */
[----:B------:R-:W4:Y:S01]  /*1eec0*/  LDC.64 R8, c[0x0][0x8d0] ;  /* 0x00023400ff087b82 */ /* 0x000f220000000a00 */
[----:B--2---:R-:W-:-:S02]  /*1eed0*/  ISETP.NE.AND P2, PT, R13, 0x1, PT ;  /* 0x000000010d00780c */ /* 0x004fc40003f45270 */
[----:B-1----:R-:W-:Y:S02]  /*1eee0*/  I2FP.F32.U32 R3, R7 ;  /* 0x0000000700037245 */ /* 0x002fe40000201000 */
[----:B---3--:R-:W-:-:S03]  /*1eef0*/  I2FP.F32.U32 R5, R2 ;  /* 0x0000000200057245 */ /* 0x008fc60000201000 */
[----:B------:R-:W-:Y:S01]  /*1ef00*/  FMUL R3, R3, UR8 ;  /* 0x0000000803037c20 */ /* 0x000fe20008400000 */
[----:B------:R-:W-:Y:S02]  /*1ef10*/  ULDC UR8, c[0x0][0x154] ;  /* 0x0000550000087ab9 */ /* 0x000fe40000000800 */
[----:B------:R-:W-:-:S03]  /*1ef20*/  FMUL R10, R5, UR8 ;  /* 0x00000008050a7c20 */ /* 0x000fc60008400000 */
[----:B------:R-:W1:Y:S01]  /*1ef30*/  F2I.U32.TRUNC.NTZ R3, R3 ;  /* 0x0000000300037305 */ /* 0x000e62000020f000 */
[----:B----4-:R-:W-:-:S07]  /*1ef40*/  ISETP.NE.U32.AND P0, PT, R8, RZ, PT ;  /* 0x000000ff0800720c */ /* 0x010fce0003f05070 */
[----:B------:R-:W2:Y:S01]  /*1ef50*/  F2I.U32.TRUNC.NTZ R10, R10 ;  /* 0x0000000a000a7305 */ /* 0x000ea2000020f000 */
[----:B------:R-:W-:Y:S02]  /*1ef60*/  ISETP.NE.AND.EX P0, PT, R9, RZ, PT, P0 ;  /* 0x000000ff0900720c */ /* 0x000fe40003f05300 */
[----:B-1----:R-:W-:Y:S02]  /*1ef70*/  IADD3 R5, -R3, RZ, RZ ;  /* 0x000000ff03057210 */ /* 0x002fe40007ffe1ff */
[----:B------:R-:W-:-:S03]  /*1ef80*/  MOV R3, R15 ;  /* 0x0000000f00037202 */ /* 0x000fc60000000f00 */
[----:B------:R-:W-:Y:S01]  /*1ef90*/  IMAD R7, R4, R5, R7 ;  /* 0x0000000504077224 */ /* 0x000fe200078e0207 */
[----:B--2---:R-:W-:-:S05]  /*1efa0*/  IADD3 R4, -R10, RZ, RZ ;  /* 0x000000ff0a047210 */ /* 0x004fca0007ffe1ff */
[----:B-----5:R-:W-:Y:S01]  /*1efb0*/  @P2 IMAD R7, R11, R4, R2 ;  /* 0x000000040b072224 */ /* 0x020fe200078e0202 */
[----:B------:R-:W-:Y:S01]  /*1efc0*/  MOV R2, R12 ;  /* 0x0000000c00027202 */ /* 0x000fe20000000f00 */
[----:B------:R-:W1:Y:S01]  /*1efd0*/  LDC R11, c[0x0][0x8d8] ;  /* 0x00023600ff0b7b82 */ /* 0x000e620000000800 */
[----:B------:R-:W-:Y:S05]  /*1efe0*/  @!P0 BRA `(.L_x_337) ;  /* 0x0000000000288947 */ /* 0x000fea0003800000 */
[----:B------:R-:W2:Y:S02]  /*1eff0*/  LDC R2, c[0x0][0x8dc] ;  /* 0x00023700ff027b82 */ /* 0x000ea40000000800 */
[----:B--2---:R-:W-:-:S04]  /*1f000*/  IADD3 R3, P0, R12, R2, RZ ;  /* 0x000000020c037210 */ /* 0x004fc80007f1e0ff */
[----:B------:R-:W-:-:S05]  /*1f010*/  IADD3.X R13, RZ, R15, RZ, P0, !PT ;  /* 0x0000000fff0d7210 */ /* 0x000fca00007fe4ff */
[----:B------:R-:W-:-:S04]  /*1f020*/  IMAD.WIDE.U32 R4, R13, R8, RZ ;  /* 0x000000080d047225 */ /* 0x000fc800078e00ff */
[----:B------:R-:W-:-:S04]  /*1f030*/  IMAD.WIDE.U32 R4, P0, R3, R9, R4 ;  /* 0x0000000903047225 */ /* 0x000fc80007800004 */
[----:B------:R-:W-:Y:S01]  /*1f040*/  IMAD.WIDE.U32 R2, R3, R8, RZ ;  /* 0x0000000803027225 */ /* 0x000fe200078e00ff */
[----:B------:R-:W-:-:S04]  /*1f050*/  MOV R2, R5 ;  /* 0x0000000500027202 */ /* 0x000fc80000000f00 */
[----:B------:R-:W-:Y:S02]  /*1f060*/  IADD3 RZ, P1, R3, R4, RZ ;  /* 0x0000000403ff7210 */ /* 0x000fe40007f3e0ff */
[----:B------:R-:W-:-:S03]  /*1f070*/  IADD3.X R3, RZ, RZ, RZ, P0, !PT ;  /* 0x000000ffff037210 */ /* 0x000fc600007fe4ff */
[----:B------:R-:W-:-:S08]  /*1f080*/  IMAD.WIDE.U32.X R2, R13, R9, R2, P1 ;  /* 0x000000090d027225 */ /* 0x000fd000008e0402 */
.L_x_337:
[----:B------:R-:W2:Y:S01]  /*1f090*/  LDC.64 R4, c[0x0][0x8c8] ;  /* 0x00023200ff047b82 */ /* 0x000ea20000000a00 */
[-CC-:B-1----:R-:W-:Y:S02]  /*1f0a0*/  SHF.R.U64 R10, R2, R11.reuse, R3.reuse ;  /* 0x0000000b020a7219 */ /* 0x182fe40000001203 */
[----:B------:R-:W-:Y:S02]  /*1f0b0*/  SHF.R.U32.HI R11, RZ, R11, R3 ;  /* 0x0000000bff0b7219 */ /* 0x000fe40000011603 */
[----:B------:R-:W-:Y:S02]  /*1f0c0*/  IADD3 R9, P0, RZ, -R10, RZ ;  /* 0x8000000aff097210 */ /* 0x000fe40007f1e0ff */
[----:B------:R-:W-:Y:S02]  /*1f0d0*/  MOV R3, R15 ;  /* 0x0000000f00037202 */ /* 0x000fe40000000f00 */
[----:B------:R-:W-:-:S05]  /*1f0e0*/  IADD3.X R11, RZ, ~R11, RZ, P0, !PT ;  /* 0x8000000bff0b7210 */ /* 0x000fca00007fe4ff */
[----:B--2---:R-:W-:-:S04]  /*1f0f0*/  IMAD R2, R11, R4, RZ ;  /* 0x000000040b027224 */ /* 0x004fc800078e02ff */
[C---:B------:R-:W-:Y:S01]  /*1f100*/  IMAD R11, R9.reuse, R5, R2 ;  /* 0x00000005090b7224 */ /* 0x040fe200078e0202 */
[----:B------:R-:W-:Y:S01]  /*1f110*/  MOV R2, R12 ;  /* 0x0000000c00027202 */ /* 0x000fe20000000f00 */
[----:B------:R-:W1:Y:S04]  /*1f120*/  LDC R5, c[0x0][0x900] ;  /* 0x00024000ff057b82 */ /* 0x000e680000000800 */
[----:B------:R-:W-:-:S04]  /*1f130*/  IMAD.WIDE.U32 R2, R9, R4, R2 ;  /* 0x0000000409027225 */ /* 0x000fc800078e0002 */
[----:B------:R-:W2:Y:S01]  /*1f140*/  LDC.64 R8, c[0x0][0x8e8] ;  /* 0x00023a00ff087b82 */ /* 0x000ea20000000a00 */
[----:B------:R-:W-:-:S07]  /*1f150*/  IADD3 R3, R3, R11, RZ ;  /* 0x0000000b03037210 */ /* 0x000fce0007ffe0ff */
[----:B------:R-:W3:Y:S08]  /*1f160*/  LDC R12, c[0x0][0x8c0] ;  /* 0x00023000ff0c7b82 */ /* 0x000ef00000000800 */
[----:B------:R-:W4:Y:S01]  /*1f170*/  LDC R4, c[0x0][0x8b0] ;  /* 0x00022c00ff047b82 */ /* 0x000f220000000800 */
[----:B--2---:R-:W-:-:S04]  /*1f180*/  ISETP.NE.U32.AND P0, PT, R8, RZ, PT ;  /* 0x000000ff0800720c */ /* 0x004fc80003f05070 */
[----:B------:R-:W-:Y:S02]  /*1f190*/  ISETP.NE.AND.EX P0, PT, R9, RZ, PT, P0 ;  /* 0x000000ff0900720c */ /* 0x000fe40003f05300 */
[-CC-:B---3--:R-:W-:Y:S02]  /*1f1a0*/  SHF.R.U64 R11, R2, R12.reuse, R3.reuse ;  /* 0x0000000c020b7219 */ /* 0x188fe40000001203 */
[----:B------:R-:W-:-:S04]  /*1f1b0*/  SHF.R.U32.HI R3, RZ, R12, R3 ;  /* 0x0000000cff037219 */ /* 0x000fc80000011603 */
[-CC-:B----4-:R-:W-:Y:S02]  /*1f1c0*/  SHF.R.U64 R12, R11, R4.reuse, R3.reuse ;  /* 0x000000040b0c7219 */ /* 0x190fe40000001203 */
[----:B------:R-:W-:-:S04]  /*1f1d0*/  SHF.R.U32.HI R4, RZ, R4, R3 ;  /* 0x00000004ff047219 */ /* 0x000fc80000011603 */
[-CC-:B-1----:R-:W-:Y:S02]  /*1f1e0*/  SHF.R.U64 R13, R12, R5.reuse, R4.reuse ;  /* 0x000000050c0d7219 */ /* 0x182fe40000001204 */
[----:B------:R-:W-:Y:S02]  /*1f1f0*/  SHF.R.U32.HI R4, RZ, R5, R4 ;  /* 0x00000005ff047219 */ /* 0x000fe40000011604 */
[----:B------:R-:W-:Y:S02]  /*1f200*/  MOV R2, R13 ;  /* 0x0000000d00027202 */ /* 0x000fe40000000f00 */
[----:B------:R-:W-:Y:S01]  /*1f210*/  MOV R3, R4 ;  /* 0x0000000400037202 */ /* 0x000fe20000000f00 */
[----:B------:R-:W-:Y:S06]  /*1f220*/  @!P0 BRA `(.L_x_338) ;  /* 0x0000000000288947 */ /* 0x000fec0003800000 */
[----:B------:R-:W1:Y:S02]  /*1f230*/  LDC R2, c[0x0][0x8f4] ;  /* 0x00023d00ff027b82 */ /* 0x000e640000000800 */
[----:B-1----:R-:W-:-:S04]  /*1f240*/  IADD3 R3, P0, R13, R2, RZ ;  /* 0x000000020d037210 */ /* 0x002fc80007f1e0ff */
        /* <DEDUP_REMOVED lines=8> */
.L_x_338:
[----:B------:R-:W1:Y:S01]  /*1f2d0*/  LDC R4, c[0x0][0x8f0] ;  /* 0x00023c00ff047b82 */ /* 0x000e620000000800 */
[----:B------:R-:W-:-:S07]  /*1f2e0*/  LOP3.LUT R11, R11, R17, RZ, 0xc0, !PT ;  /* 0x000000110b0b7212 */ /* 0x000fce00078ec0ff */
[----:B------:R-:W2:Y:S08]  /*1f2f0*/  LDC R5, c[0x0][0x8e0] ;  /* 0x00023800ff057b82 */ /* 0x000eb00000000800 */
[----:B------:R-:W3:Y:S01]  /*1f300*/  LDC R9, c[0x0][0x8b8] ;  /* 0x00022e00ff097b82 */ /* 0x000ee20000000800 */
[----:B-1----:R-:W-:-:S07]  /*1f310*/  SHF.R.U64 R4, R2, R4, R3 ;  /* 0x0000000402047219 */ /* 0x002fce0000001203 */
[----:B------:R-:W1:Y:S01]  /*1f320*/  LDC R2, c[0x0][0x8a8] ;  /* 0x00022a00ff027b82 */ /* 0x000e620000000800 */
[----:B------:R-:W-:-:S05]  /*1f330*/  LOP3.LUT R3, R12, R14, RZ, 0xc0, !PT ;  /* 0x0000000e0c037212 */ /* 0x000fca00078ec0ff */
[----:B------:R-:W-:Y:S01]  /*1f340*/  IMAD R8, R16, R4, R3 ;  /* 0x0000000410087224 */ /* 0x000fe200078e0203 */
[----:B------:R-:W-:-:S05]  /*1f350*/  IADD3 R4, -R4, RZ, RZ ;  /* 0x000000ff04047210 */ /* 0x000fca0007ffe1ff */
[----:B--2---:R-:W-:Y:S01]  /*1f360*/  IMAD R13, R4, R5, R13 ;  /* 0x00000005040d7224 */ /* 0x004fe200078e020d */
[----:B------:R-:W-:Y:S01]  /*1f370*/  MOV R4, 0x1 ;  /* 0x0000000100047802 */ /* 0x000fe20000000f00 */
[----:B---3--:R-:W-:Y:S02]  /*1f380*/  IMAD R7, R8, R9, R7 ;  /* 0x0000000908077224 */ /* 0x008fe400078e0207 */
[----:B-1----:R-:W-:-:S05]  /*1f390*/  IMAD R2, R13, R2, R11 ;  /* 0x000000020d027224 */ /* 0x002fca00078e020b */
[----:B------:R-:W-:Y:S02]  /*1f3a0*/  SEL R3, R2, R7, !P2 ;  /* 0x0000000702037207 */ /* 0x000fe40005000000 */
[----:B------:R-:W-:-:S07]  /*1f3b0*/  SEL R2, R7, R2, !P2 ;  /* 0x0000000207027207 */ /* 0x000fce0005000000 */
.L_x_336:
[----:B------:R-:W-:-:S13]  /*1f3c0*/  LOP3.LUT P0, RZ, R4, 0xff, RZ, 0xc0, !PT ;  /* 0x000000ff04ff7812 */ /* 0x000fda000780c0ff */
[----:B------:R-:W-:Y:S05]  /*1f3d0*/  @P0 BRA `(.L_x_339) ;  /* 0xffffffdc00e40947 */ /* 0x000fea000383ffff */
.L_x_235:
[----:B------:R-:W-:Y:S01]  /*1f3e0*/  ELECT P0, URZ, PT ;  /* 0x00000000003f782f */ /* 0x000fe20003800000 */
[----:B------:R-:W-:-:S12]  /*1f3f0*/  BSSY B0, `(.L_x_340) ;  /* 0x000001e000007945 */ /* 0x000fd80003800000 */
[----:B------:R-:W-:Y:S05]  /*1f400*/  @!P0 BRA `(.L_x_341) ;  /* 0x0000000000708947 */ /* 0x000fea0003800000 */
[----:B------:R-:W-:-:S06]  /*1f410*/  ULOP3.LUT UR4, UR39, 0x2, URZ, 0xfc, !UPT ;  /* 0x0000000227047892 */ /* 0x000fcc000f8efc3f */
[----:B------:R-:W-:-:S04]  /*1f420*/  MOV R0, UR4 ;  /* 0x0000000400007c02 */ /* 0x000fc80008000f00 */
[----:B------:R-:W-:-:S13]  /*1f430*/  ISETP.NE.AND P1, PT, R0, 0x3, PT ;  /* 0x000000030000780c */ /* 0x000fda0003f25270 */
[----:B------:R-:W-:Y:S05]  /*1f440*/  @!P1 BRA `(.L_x_342) ;  /* 0x0000000000049947 */ /* 0x000fea0003800000 */
[----:B------:R-:W-:Y:S01]  /*1f450*/  BPT.TRAP 0x1 ;  /* 0x000000040000795c */ /* 0x000fe20000300000 */
.L_x_342:
[----:B------:R-:W-:Y:S02]  /*1f460*/  MOV R0, 0x400 ;  /* 0x0000040000007802 */ /* 0x000fe40000000f00 */
[----:B------:R-:W-:Y:S02]  /*1f470*/  MOV R3, UR37 ;  /* 0x0000002500037c02 */ /* 0x000fe40008000f00 */
[----:B------:R-:W-:Y:S02]  /*1f480*/  MOV R2, 0x1 ;  /* 0x0000000100027802 */ /* 0x000fe40000000f00 */
[----:B------:R-:W-:Y:S02]  /*1f490*/  LEA R0, R3, R0, 0x18 ;  /* 0x0000000003007211 */ /* 0x000fe400078ec0ff */
[----:B------:R-:W-:-:S04]  /*1f4a0*/  SHF.L.U32 R3, R2, 0x1f, RZ ;  /* 0x0000001f02037819 */ /* 0x000fc800000006ff */
[----:B------:R-:W3:Y:S02]  /*1f4b0*/  SYNCS.PHASECHK.TRANS64.TRYWAIT P0, [R0+URZ+0x80], R3 ;  /* 0x00008003000075a7 */ /* 0x000ee4000800017f */
[----:B---3--:R-:W-:Y:S05]  /*1f4c0*/  @!P0 BRA `(.L_x_343) ;  /* 0x0000001c009c8947 */ /* 0x008fea0003800000 */
.L_x_405:
[----:B------:R-:W-:Y:S05]  /*1f4d0*/  @!P1 BRA `(.L_x_344) ;  /* 0x0000000000049947 */ /* 0x000fea0003800000 */
[----:B------:R-:W-:Y:S01]  /*1f4e0*/  BPT.TRAP 0x1 ;  /* 0x000000040000795c */ /* 0x000fe20000300000 */
.L_x_344:
[----:B------:R-:W4:Y:S02]  /*1f4f0*/  SYNCS.PHASECHK.TRANS64.TRYWAIT P0, [R0+URZ+0x88], R3 ;  /* 0x00008803000075a7 */ /* 0x000f24000800017f */
[----:B----4-:R-:W-:Y:S05]  /*1f500*/  @!P0 BRA `(.L_x_345) ;  /* 0x0000001c00a08947 */ /* 0x010fea0003800000 */
.L_x_406:
[----:B------:R-:W-:Y:S05]  /*1f510*/  @!P1 BRA `(.L_x_346) ;  /* 0x0000000000049947 */ /* 0x000fea0003800000 */
[----:B------:R-:W-:Y:S01]  /*1f520*/  BPT.TRAP 0x1 ;  /* 0x000000040000795c */ /* 0x000fe20000300000 */
.L_x_346:
[----:B------:R-:W1:Y:S02]  /*1f530*/  SYNCS.PHASECHK.TRANS64.TRYWAIT P0, [R0+URZ+0x90], R3 ;  /* 0x00009003000075a7 */ /* 0x000e64000800017f */
[----:B-1----:R-:W-:Y:S05]  /*1f540*/  @!P0 BRA `(.L_x_347) ;  /* 0x0000001c00a48947 */ /* 0x002fea0003800000 */
.L_x_407:
[----:B------:R-:W-:Y:S05]  /*1f550*/  @!P1 BRA `(.L_x_348) ;  /* 0x0000000000049947 */ /* 0x000fea0003800000 */
[----:B------:R-:W-:Y:S01]  /*1f560*/  BPT.TRAP 0x1 ;  /* 0x000000040000795c */ /* 0x000fe20000300000 */
.L_x_348:
[----:B---34-:R-:W-:-:S04]  /*1f570*/  MOV R3, 0x1 ;  /* 0x0000000100037802 */ /* 0x018fc80000000f00 */
[----:B------:R-:W-:-:S07]  /*1f580*/  SHF.L.U32 R3, R3, 0x1f, RZ ;  /* 0x0000001f03037819 */ /* 0x000fce00000006ff */
.L_x_349:
[----:B-1----:R1:W3:Y:S02]  /*1f590*/  SYNCS.PHASECHK.TRANS64.TRYWAIT P0, [R0+URZ+0x98], R3 ;  /* 0x00009803000075a7 */ /* 0x0022e4000800017f */
[----:B---3--:R-:W-:Y:S05]  /*1f5a0*/  @!P0 NANOSLEEP.SYNCS 0x989680 ;  /* 0x009896800000895d */ /* 0x008fea0003900000 */
[----:B------:R-:W3:Y:S02]  /*1f5b0*/  @!P0 SYNCS.PHASECHK.TRANS64 P0, [R0+URZ+0x98], R3 ;  /* 0x00009803000085a7 */ /* 0x000ee4000800007f */
[----:B---3--:R-:W-:Y:S05]  /*1f5c0*/  @!P0 BRA `(.L_x_349) ;  /* 0xfffffffc00f08947 */ /* 0x008fea000383ffff */
.L_x_341:
[----:B------:R-:W-:Y:S05]  /*1f5d0*/  BSYNC B0 ;  /* 0x0000000000007941 */ /* 0x000fea0003800000 */
.L_x_340:
[----:B------:R-:W-:Y:S05]  /*1f5e0*/  EXIT ;  /* 0x000000000000794d */ /* 0x000fea0003800000 */
.L_x_230:
[----:B------:R-:W-:Y:S02]  /*1f5f0*/  LOP3.LUT P0, RZ, R6, 0xff, RZ, 0xc0, !PT ;  /* 0x000000ff06ff7812 */ /* 0x000fe4000780c0ff */
[----:B------:R-:W-:Y:S02]  /*1f600*/  MOV R0, 0x1 ;  /* 0x0000000100007802 */ /* 0x000fe40000000f00 */
[----:B------:R-:W-:-:S09]  /*1f610*/  MOV R7, RZ ;  /* 0x000000ff00077202 */ /* 0x000fd20000000f00 */
[----:B------:R-:W-:Y:S05]  /*1f620*/  @!P0 BRA `(.L_x_350) ;  /* 0x0000000c00308947 */ /* 0x000fea0003800000 */
[----:B------:R-:W1:Y:S01]  /*1f630*/  LDC R0, c[0x0][0x28c] ;  /* 0x0000a300ff007b82 */ /* 0x000e620000000800 */
[----:B------:R-:W2:Y:S01]  /*1f640*/  S2R R4, SR_TID.X ;  /* 0x0000000000047919 */ /* 0x000ea20000002100 */
[----:B------:R-:W-:Y:S01]  /*1f650*/  ULDC UR5, c[0x0][0x900] ;  /* 0x0002400000057ab9 */ /* 0x000fe20000000800 */
[----:B------:R-:W-:Y:S01]  /*1f660*/  UMOV UR6, 0xffffffff ;  /* 0xffffffff00067882 */ /* 0x000fe20000000000 */
[----:B------:R-:W-:Y:S01]  /*1f670*/  BSSY B0, `(.L_x_350) ;  /* 0x00000c7000007945 */ /* 0x000fe20003800000 */
[----:B------:R-:W-:Y:S01]  /*1f680*/  USHF.L.U32 UR6, UR6, UR5, URZ ;  /* 0x0000000506067299 */ /* 0x000fe2000800063f */
[----:B------:R-:W-:Y:S01]  /*1f690*/  MOV R9, 0x1 ;  /* 0x0000000100097802 */ /* 0x000fe20000000f00 */
[----:B------:R-:W-:Y:S01]  /*1f6a0*/  ULDC UR4, c[0x0][0x8a8] ;  /* 0x00022a0000047ab9 */ /* 0x000fe20000000800 */
[----:B------:R-:W-:Y:S01]  /*1f6b0*/  MOV R7, RZ ;  /* 0x000000ff00077202 */ /* 0x000fe20000000f00 */
[----:B------:R-:W-:Y:S01]  /*1f6c0*/  UMOV UR7, 0x1 ;  /* 0x0000000100077882 */ /* 0x000fe20000000000 */
[----:B------:R-:W-:-:S02]  /*1f6d0*/  ULOP3.LUT UR19, UR45, 0x2, URZ, 0xfc, !UPT ;  /* 0x000000022d137892 */ /* 0x000fc4000f8efc3f */
[----:B------:R-:W-:Y:S02]  /*1f6e0*/  UIADD3 UR4, UR4, -0x1, URZ ;  /* 0xffffffff04047890 */ /* 0x000fe4000fffe03f */
[----:B------:R-:W-:Y:S02]  /*1f6f0*/  USHF.L.U32 UR5, UR7, UR5, URZ ;  /* 0x0000000507057299 */ /* 0x000fe4000800063f */
[----:B------:R-:W-:Y:S01]  /*1f700*/  ULOP3.LUT UR17, URZ, UR6, URZ, 0x33, !UPT ;  /* 0x000000063f117292 */ /* 0x000fe2000f8e333f */
[----:B------:R-:W-:Y:S01]  /*1f710*/  ULDC.64 UR20, c[0x0][0x198] ;  /* 0x0000660000147ab9 */ /* 0x000fe20000000a00 */
[----:B-1----:R-:W-:-:S04]  /*1f720*/  IADD3 R0, R0, 0x3f, RZ ;  /* 0x0000003f00007810 */ /* 0x002fc80007ffe0ff */
[----:B------:R-:W-:-:S04]  /*1f730*/  SHF.R.S32.HI R5, RZ, 0x1f, R0 ;  /* 0x0000001fff057819 */ /* 0x000fc80000011400 */
[----:B------:R-:W-:Y:S02]  /*1f740*/  LEA.HI R5, R5, R0, RZ, 0x6 ;  /* 0x0000000005057211 */ /* 0x000fe400078f30ff */
[C---:B--2---:R-:W-:Y:S02]  /*1f750*/  LOP3.LUT P2, RZ, R4.reuse, 0x7f, RZ, 0xc0, !PT ;  /* 0x0000007f04ff7812 */ /* 0x044fe4000784c0ff */
[----:B------:R-:W-:Y:S02]  /*1f760*/  LOP3.LUT P0, RZ, R4, 0x1f, RZ, 0xc0, !PT ;  /* 0x0000001f04ff7812 */ /* 0x000fe4000780c0ff */
[----:B------:R-:W-:Y:S02]  /*1f770*/  SHF.R.S32.HI R6, RZ, 0x6, R5 ;  /* 0x00000006ff067819 */ /* 0x000fe40000011405 */
[----:B------:R-:W-:Y:S02]  /*1f780*/  PLOP3.LUT P0, PT, P0, P2, PT, 0x8a, 0x0 ;  /* 0x000000000000781c */ /* 0x000fe40000705172 */
[----:B------:R-:W-:-:S02]  /*1f790*/  MOV R0, 0x1 ;  /* 0x0000000100007802 */ /* 0x000fc40000000f00 */
[----:B------:R-:W-:-:S09]  /*1f7a0*/  IADD3 R16, R6, 0x1, RZ ;  /* 0x0000000106107810 */ /* 0x000fd20007ffe0ff */
.L_x_362:
[----:B------:R-:W-:-:S03]  /*1f7b0*/  UMOV UR6, 0xffffffff ;  /* 0xffffffff00067882 */ /* 0x000fc60000000000 */
[----:B------:R-:W-:Y:S05]  /*1f7c0*/  BRA.DIV UR6, `(.L_x_351) ;  /* 0x0000001e06187947 */ /* 0x000fea000b800000 */
[----:B------:R-:W-:-:S13]  /*1f7d0*/  ELECT P6, URZ, PT ;  /* 0x00000000003f782f */ /* 0x000fda00038c0000 */
.L_x_410:
[----:B------:R-:W1:Y:S01]  /*1f7e0*/  LDC R4, c[0x0][0x28c] ;  /* 0x0000a300ff047b82 */ /* 0x000e620000000800 */
[----:B------:R-:W-:Y:S01]  /*1f7f0*/  BSSY B1, `(.L_x_352) ;  /* 0x0000036000017945 */ /* 0x000fe20003800000 */
[----:B-1----:R-:W-:-:S13]  /*1f800*/  ISETP.LT.OR P6, PT, R4, 0x1, !P6 ;  /* 0x000000010400780c */ /* 0x002fda00077c1670 */
[----:B------:R-:W-:Y:S05]  /*1f810*/  @P6 BRA `(.L_x_353) ;  /* 0x0000000000cc6947 */ /* 0x000fea0003800000 */
[----:B------:R-:W-:Y:S02]  /*1f820*/  SHF.L.U32 R3, R3, 0x8, RZ ;  /* 0x0000000803037819 */ /* 0x000fe400000006ff */
[----:B------:R-:W-:Y:S02]  /*1f830*/  SHF.L.U32 R2, R2, 0x8, RZ ;  /* 0x0000000802027819 */ /* 0x000fe400000006ff */
[----:B------:R-:W-:Y:S02]  /*1f840*/  MOV R13, RZ ;  /* 0x000000ff000d7202 */ /* 0x000fe40000000f00 */
[----:B------:R-:W-:Y:S02]  /*1f850*/  MOV R4, R16 ;  /* 0x0000001000047202 */ /* 0x000fe40000000f00 */
[----:B------:R-:W-:Y:S02]  /*1f860*/  MOV R5, R0 ;  /* 0x0000000000057202 */ /* 0x000fe40000000f00 */
[----:B------:R-:W-:-:S07]  /*1f870*/  MOV R8, R7 ;  /* 0x0000000700087202 */ /* 0x000fce0000000f00 */
.L_x_357:
[----:B------:R-:W1:Y:S01]  /*1f880*/  S2R R12, SR_CgaCtaId ;  /* 0x00000000000c7919 */ /* 0x000e620000008800 */
[----:B--2---:R-:W-:-:S04]  /*1f890*/  MOV R11, 0x400 ;  /* 0x00000400000b7802 */ /* 0x004fc80000000f00 */
[----:B-1----:R-:W-:Y:S02]  /*1f8a0*/  LEA R15, R12, R11, 0x18 ;  /* 0x0000000b0c0f7211 */ /* 0x002fe400078ec0ff */
[----:B------:R-:W-:Y:S01]  /*1f8b0*/  SHF.L.U32 R11, R5, 0x1f, RZ ;  /* 0x0000001f050b7819 */ /* 0x000fe200000006ff */
[----:B------:R-:W1:Y:S01]  /*1f8c0*/  @!P2 LDC R12, c[0x0][0x500] ;  /* 0x00014000ff0cab82 */ /* 0x000e620000000800 */
[----:B------:R-:W-:-:S04]  /*1f8d0*/  LEA R14, R8, R15, 0x3 ;  /* 0x0000000f080e7211 */ /* 0x000fc800078e18ff */
[----:B------:R-:W2:Y:S02]  /*1f8e0*/  SYNCS.PHASECHK.TRANS64.TRYWAIT P1, [R14+URZ+0x30], R11 ;  /* 0x0000300b0e0075a7 */ /* 0x000ea4000802017f */
[----:B--2---:R-:W-:Y:S05]  /*1f8f0*/  @!P1 BRA `(.L_x_354) ;  /* 0x0000001800ec9947 */ /* 0x004fea0003800000 */
.L_x_411:
[----:B------:R-:W-:Y:S01]  /*1f900*/  UPRMT UR6, UR19, 0x9910, URZ ;  /* 0x0000991013067896 */ /* 0x000fe2000800003f */
[----:B-1----:R1:W-:Y:S03]  /*1f910*/  @!P2 SYNCS.ARRIVE.TRANS64 RZ, [R14+URZ], R12 ;  /* 0x0000000c0effa9a7 */ /* 0x0023e6000800003f */
[----:B------:R-:W-:-:S06]  /*1f920*/  UISETP.NE.AND UP0, UPT, UR6, 0x2, UPT ;  /* 0x000000020600788c */ /* 0x000fcc000bf05270 */
[----:B------:R-:W-:-:S13]  /*1f930*/  PLOP3.LUT P1, PT, PT, PT, UP0, 0x80, 0x0 ;  /* 0x000000000000781c */ /* 0x000fda0003f2f008 */
[----:B-1----:R-:W-:Y:S05]  /*1f940*/  @P1 BRA `(.L_x_355) ;  /* 0x0000000000041947 */ /* 0x002fea0003800000 */
[----:B------:R-:W-:Y:S01]  /*1f950*/  BPT.TRAP 0x1 ;  /* 0x000000040000795c */ /* 0x000fe20000300000 */
.L_x_355:
[----:B------:R-:W-:Y:S05]  /*1f960*/  @P0 BRA `(.L_x_356) ;  /* 0x0000000000040947 */ /* 0x000fea0003800000 */
[----:B------:R-:W-:Y:S01]  /*1f970*/  BPT.TRAP 0x1 ;  /* 0x000000040000795c */ /* 0x000fe20000300000 */
.L_x_356:
[----:B------:R-:W-:Y:S01]  /*1f980*/  LEA R15, R8, R15, 0xe ;  /* 0x0000000f080f7211 */ /* 0x000fe200078e70ff */
[----:B------:R-:W-:Y:S01]  /*1f990*/  UIADD3 UR6, UP0, UR20, 0xf0, URZ ;  /* 0x000000f014067890 */ /* 0x000fe2000ff1e03f */
[----:B------:R-:W-:Y:S01]  /*1f9a0*/  R2UR UR9, R14 ;  /* 0x000000000e0972ca */ /* 0x000fe200000e0000 */
[----:B------:R-:W-:Y:S01]  /*1f9b0*/  UIADD3 UR22, UP1, UR20, 0x1f0, URZ ;  /* 0x000001f014167890 */ /* 0x000fe2000ff3e03f */
[----:B------:R-:W-:Y:S01]  /*1f9c0*/  R2UR UR8, R15 ;  /* 0x000000000f0872ca */ /* 0x000fe200000e0000 */
[----:B------:R-:W-:Y:S01]  /*1f9d0*/  UIADD3.X UR7, URZ, UR21, URZ, UP0, !UPT ;  /* 0x000000153f077290 */ /* 0x000fe200087fe43f */
[----:B------:R-:W-:Y:S01]  /*1f9e0*/  R2UR UR11, R2 ;  /* 0x00000000020b72ca */ /* 0x000fe200000e0000 */
[----:B------:R-:W-:Y:S01]  /*1f9f0*/  UIADD3.X UR23, URZ, UR21, URZ, UP1, !UPT ;  /* 0x000000153f177290 */ /* 0x000fe20008ffe43f */
[----:B------:R-:W-:Y:S01]  /*1fa00*/  R2UR UR10, R13 ;  /* 0x000000000d0a72ca */ /* 0x000fe200000e0000 */
[----:B------:R-:W-:Y:S01]  /*1fa10*/  UMOV UR14, 0x0 ;  /* 0x00000000000e7882 */ /* 0x000fe20000000000 */
[----:B------:R-:W-:Y:S01]  /*1fa20*/  R2UR UR12, R10 ;  /* 0x000000000a0c72ca */ /* 0x000fe200000e0000 */
[----:B------:R-:W-:Y:S01]  /*1fa30*/  UMOV UR15, 0x10000000 ;  /* 0x10000000000f7882 */ /* 0x000fe20000000000 */
[----:B------:R-:W-:-:S02]  /*1fa40*/  IADD3 R4, R4, -0x1, RZ ;  /* 0xffffffff04047810 */ /* 0x000fc40007ffe0ff */
[----:B------:R-:W-:Y:S02]  /*1fa50*/  R2UR UR18, R3 ;  /* 0x00000000031272ca */ /* 0x000fe400000e0000 */
[----:B------:R-:W-:Y:S01]  /*1fa60*/  ISETP.GT.AND P3, PT, R4, 0x1, PT ;  /* 0x000000010400780c */ /* 0x000fe20003f64270 */
[----:B------:R-:W-:Y:S01]  /*1fa70*/  UIADD3 UR13, UR8, 0x6200, URZ ;  /* 0x00006200080d7890 */ /* 0x000fe2000fffe03f */
[----:B------:R-:W-:Y:S01]  /*1fa80*/  IADD3 R8, R8, 0x1, RZ ;  /* 0x0000000108087810 */ /* 0x000fe20007ffe0ff */
[----:B------:R-:W-:Y:S01]  /*1fa90*/  UIADD3 UR16, UR8, 0x1e200, URZ ;  /* 0x0001e20008107890 */ /* 0x000fe2000fffe03f */
[----:B------:R-:W-:Y:S02]  /*1faa0*/  IADD3 R13, R13, 0x40, RZ ;  /* 0x000000400d0d7810 */ /* 0x000fe40007ffe0ff */
[----:B------:R-:W-:Y:S02]  /*1fab0*/  ISETP.NE.AND P1, PT, R8, 0x6, PT ;  /* 0x000000060800780c */ /* 0x000fe40003f25270 */
[----:B------:R-:W-:-:S02]  /*1fac0*/  UMOV UR8, UR13 ;  /* 0x0000000d00087c82 */ /* 0x000fc40008000000 */
[----:B------:R1:W-:Y:S01]  /*1fad0*/  UTMALDG.3D [UR8], [UR6], desc[UR14] ;  /* 0x00000e08060075b4 */ /* 0x0003e20008011000 */
[----:B------:R-:W-:Y:S02]  /*1fae0*/  SEL R12, RZ, 0x1, P1 ;  /* 0x00000001ff0c7807 */ /* 0x000fe40000800000 */
[----:B------:R-:W-:Y:S02]  /*1faf0*/  SEL R8, R8, RZ, P1 ;  /* 0x000000ff08087207 */ /* 0x000fe40000800000 */
[----:B------:R-:W-:Y:S01]  /*1fb00*/  LOP3.LUT R5, R5, R12, RZ, 0x3c, !PT ;  /* 0x0000000c05057212 */ /* 0x000fe200078e3cff */
[----:B-1----:R-:W-:Y:S01]  /*1fb10*/  UMOV UR8, UR16 ;  /* 0x0000001000087c82 */ /* 0x002fe20008000000 */
[----:B------:R-:W-:Y:S02]  /*1fb20*/  UMOV UR11, UR18 ;  /* 0x00000012000b7c82 */ /* 0x000fe40008000000 */
[----:B------:R1:W-:Y:S02]  /*1fb30*/  UTMALDG.3D [UR8], [UR22], desc[UR14] ;  /* 0x00000e08160075b4 */ /* 0x0003e40008011000 */
[----:B-1----:R-:W-:Y:S05]  /*1fb40*/  @P3 BRA `(.L_x_357) ;  /* 0xfffffffc004c3947 */ /* 0x002fea000383ffff */
.L_x_353:
[----:B------:R-:W-:Y:S05]  /*1fb50*/  BSYNC B1 ;  /* 0x0000000000017941 */ /* 0x000fea0003800000 */
.L_x_352:
[----:B------:R-:W3:Y:S01]  /*1fb60*/  LDL.LU R15, [R1+0x4ac] ;  /* 0x0004ac00010f7983 */ /* 0x000ee20000300800 */
[----:B------:R-:W-:Y:S01]  /*1fb70*/  LOP3.LUT P1, RZ, R9, 0xff, RZ, 0xc0, !PT ;  /* 0x000000ff09ff7812 */ /* 0x000fe2000782c0ff */
[----:B------:R-:W-:Y:S02]  /*1fb80*/  ULDC.64 UR6, c[0x0][0x8f8] ;  /* 0x00023e0000067ab9 */ /* 0x000fe40000000a00 */
[----:B--2---:R-:W2:Y:S01]  /*1fb90*/  LDL.LU R14, [R1+0x4a8] ;  /* 0x0004a800010e7983 */ /* 0x004ea20000300800 */
[C---:B------:R-:W-:Y:S01]  /*1fba0*/  IADD3 R4, R6.reuse, R7, RZ ;  /* 0x0000000706047210 */ /* 0x040fe20007ffe0ff */
[----:B------:R-:W-:Y:S01]  /*1fbb0*/  BSSY B1, `(.L_x_358) ;  /* 0x0000070000017945 */ /* 0x000fe20003800000 */
[----:B------:R-:W-:Y:S02]  /*1fbc0*/  ISETP.GE.U32.AND P3, PT, R6, 0x6, PT ;  /* 0x000000060600780c */ /* 0x000fe40003f66070 */
[----:B------:R-:W-:Y:S02]  /*1fbd0*/  MOV R10, 0xffffffff ;  /* 0xffffffff000a7802 */ /* 0x000fe40000000f00 */
[----:B------:R-:W-:-:S03]  /*1fbe0*/  PRMT R9, RZ, 0x7610, R9 ;  /* 0x00007610ff097816 */ /* 0x000fc60000000009 */
[----:B------:R-:W1:Y:S01]  /*1fbf0*/  @P1 S2R R3, SR_CgaCtaId ;  /* 0x0000000000031919 */ /* 0x000e620000008800 */
[----:B------:R-:W-:-:S04]  /*1fc00*/  @P1 MOV R2, 0x400 ;  /* 0x0000040000021802 */ /* 0x000fc80000000f00 */
[----:B-1----:R-:W-:-:S04]  /*1fc10*/  @P1 LEA R2, R3, R2, 0x18 ;  /* 0x0000000203021211 */ /* 0x002fc800078ec0ff */
[----:B------:R1:W-:Y:S01]  /*1fc20*/  @P1 SYNCS.ARRIVE.TRANS64.A1T0 RZ, [R2+URZ+0xa8], RZ ;  /* 0x0000a8ff02ff19a7 */ /* 0x0003e2000810003f */
[----:B------:R-:W-:-:S04]  /*1fc30*/  ISETP.GT.U32.AND P1, PT, R4, 0x5, PT ;  /* 0x000000050400780c */ /* 0x000fc80003f24070 */
[----:B------:R-:W-:Y:S01]  /*1fc40*/  ISETP.LT.U32.AND P1, PT, R6, 0x6, P1 ;  /* 0x000000060600780c */ /* 0x000fe20000f21070 */
[----:B-1----:R-:W-:Y:S01]  /*1fc50*/  IMAD.WIDE.U32 R2, R4, -0x55555555, RZ ;  /* 0xaaaaaaab04027825 */ /* 0x002fe200078e00ff */
[----:B------:R-:W-:-:S04]  /*1fc60*/  MOV R2, 0xffffffff ;  /* 0xffffffff00027802 */ /* 0x000fc80000000f00 */
[----:B------:R-:W-:Y:S02]  /*1fc70*/  SHF.R.U32.HI R5, RZ, 0x2, R3 ;  /* 0x00000002ff057819 */ /* 0x000fe40000011603 */
[----:B------:R-:W-:-:S03]  /*1fc80*/  SEL R3, RZ, 0x1, !P1 ;  /* 0x00000001ff037807 */ /* 0x000fc60004800000 */
[--C-:B------:R-:W-:Y:S01]  /*1fc90*/  IMAD R7, R5, -0x6, R4.reuse ;  /* 0xfffffffa05077824 */ /* 0x100fe200078e0204 */
[----:B------:R-:W-:Y:S02]  /*1fca0*/  LOP3.LUT R0, R0, R3, RZ, 0x3c, !PT ;  /* 0x0000000300007212 */ /* 0x000fe400078e3cff */
[----:B------:R-:W-:Y:S02]  /*1fcb0*/  MOV R3, 0xffffffff ;  /* 0xffffffff00037802 */ /* 0x000fe40000000f00 */
[----:B------:R-:W-:Y:S02]  /*1fcc0*/  @P3 LOP3.LUT R0, R0, 0x1, R5, 0x78, !PT ;  /* 0x0000000100003812 */ /* 0x000fe400078e7805 */
[----:B------:R-:W-:Y:S02]  /*1fcd0*/  PRMT R4, RZ, 0x7610, R4 ;  /* 0x00007610ff047816 */ /* 0x000fe40000000004 */
[----:B--2---:R-:W-:-:S04]  /*1fce0*/  IADD3 R14, P1, R14, UR54, RZ ;  /* 0x000000360e0e7c10 */ /* 0x004fc8000ff3e0ff */
[----:B---3--:R-:W-:Y:S01]  /*1fcf0*/  IADD3.X R15, R15, UR38, RZ, P1, !PT ;  /* 0x000000260f0f7c10 */ /* 0x008fe20008ffe4ff */
        /* <DEDUP_REMOVED lines=8> */
[----:B------:R-:W-:Y:S01]  /*1fd80*/  ULDC UR9, c[0x0][0x8d8] ;  /* 0x0002360000097ab9 */ /* 0x000fe20000000800 */
[----:B------:R-:W3:Y:S05]  /*1fd90*/  S2R R5, SR_CTAID.Y ;  /* 0x0000000000057919 */ /* 0x000eea0000002600 */
[----:B------:R-:W4:Y:S08]  /*1fda0*/  LDC R3, c[0x0][0x144] ;  /* 0x00005100ff037b82 */ /* 0x000f300000000800 */
[----:B------:R-:W5:Y:S01]  /*1fdb0*/  LDC R12, c[0x0][0x148] ;  /* 0x00005200ff0c7b82 */ /* 0x000f620000000800 */
[----:B--2---:R-:W-:-:S02]  /*1fdc0*/  ISETP.NE.AND P4, PT, R11, 0x1, PT ;  /* 0x000000010b00780c */ /* 0x004fc40003f85270 */
[----:B-1----:R-:W-:Y:S02]  /*1fdd0*/  I2FP.F32.U32 R2, R8 ;  /* 0x0000000800027245 */ /* 0x002fe40000201000 */
[----:B---3--:R-:W-:-:S03]  /*1fde0*/  I2FP.F32.U32 R4, R5 ;  /* 0x0000000500047245 */ /* 0x008fc60000201000 */
[----:B------:R-:W-:Y:S01]  /*1fdf0*/  FMUL R2, R2, UR6 ;  /* 0x0000000602027c20 */ /* 0x000fe20008400000 */
[----:B------:R-:W-:Y:S02]  /*1fe00*/  ULDC UR6, c[0x0][0x154] ;  /* 0x0000550000067ab9 */ /* 0x000fe40000000800 */
[----:B------:R-:W-:Y:S01]  /*1fe10*/  FMUL R10, R4, UR6 ;  /* 0x00000006040a7c20 */ /* 0x000fe20008400000 */
[----:B------:R-:W-:Y:S02]  /*1fe20*/  ULDC.64 UR6, c[0x0][0x8d0] ;  /* 0x0002340000067ab9 */ /* 0x000fe40000000a00 */
[----:B------:R-:W1:Y:S01]  /*1fe30*/  F2I.U32.TRUNC.NTZ R2, R2 ;  /* 0x0000000200027305 */ /* 0x000e62000020f000 */
[----:B------:R-:W-:-:S04]  /*1fe40*/  ISETP.NE.U32.AND P1, PT, RZ, UR6, PT ;  /* 0x00000006ff007c0c */ /* 0x000fc8000bf25070 */
[----:B------:R-:W-:-:S03]  /*1fe50*/  ISETP.NE.AND.EX P1, PT, RZ, UR7, PT, P1 ;  /* 0x00000007ff007c0c */ /* 0x000fc6000bf25310 */
[----:B------:R-:W2:Y:S01]  /*1fe60*/  F2I.U32.TRUNC.NTZ R10, R10 ;  /* 0x0000000a000a7305 */ /* 0x000ea2000020f000 */
[----:B-1----:R-:W-:Y:S02]  /*1fe70*/  IADD3 R4, -R2, RZ, RZ ;  /* 0x000000ff02047210 */ /* 0x002fe40007ffe1ff */
[----:B------:R-:W-:-:S03]  /*1fe80*/  MOV R2, R14 ;  /* 0x0000000e00027202 */ /* 0x000fc60000000f00 */
[----:B----4-:R-:W-:Y:S01]  /*1fe90*/  IMAD R8, R3, R4, R8 ;  /* 0x0000000403087224 */ /* 0x010fe200078e0208 */
[----:B--2---:R-:W-:-:S05]  /*1fea0*/  IADD3 R3, -R10, RZ, RZ ;  /* 0x000000ff0a037210 */ /* 0x004fca0007ffe1ff */
[----:B-----5:R-:W-:Y:S01]  /*1feb0*/  @P4 IMAD R8, R12, R3, R5 ;  /* 0x000000030c084224 */ /* 0x020fe200078e0205 */
[----:B------:R-:W-:Y:S01]  /*1fec0*/  MOV R3, R15 ;  /* 0x0000000f00037202 */ /* 0x000fe20000000f00 */
[----:B------:R-:W-:Y:S06]  /*1fed0*/  @!P1 BRA `(.L_x_360) ;  /* 0x0000000000289947 */ /* 0x000fec0003800000 */
[----:B------:R-:W-:Y:S02]  /*1fee0*/  ULDC UR8, c[0x0][0x8dc] ;  /* 0x0002370000087ab9 */ /* 0x000fe40000000800 */
[----:B------:R-:W-:-:S04]  /*1fef0*/  IADD3 R3, P1, R14, UR8, RZ ;  /* 0x000000080e037c10 */ /* 0x000fc8000ff3e0ff */
[----:B------:R-:W-:-:S05]  /*1ff00*/  IADD3.X R11, RZ, R15, RZ, P1, !PT ;  /* 0x0000000fff0b7210 */ /* 0x000fca0000ffe4ff */
[----:B------:R-:W-:-:S04]  /*1ff10*/  IMAD.WIDE.U32 R4, R11, UR6, RZ ;  /* 0x000000060b047c25 */ /* 0x000fc8000f8e00ff */
[----:B------:R-:W-:-:S04]  /*1ff20*/  IMAD.WIDE.U32 R4, P1, R3, UR7, R4 ;  /* 0x0000000703047c25 */ /* 0x000fc8000f820004 */
[----:B------:R-:W-:Y:S01]  /*1ff30*/  IMAD.WIDE.U32 R2, R3, UR6, RZ ;  /* 0x0000000603027c25 */ /* 0x000fe2000f8e00ff */
[----:B------:R-:W-:-:S04]  /*1ff40*/  MOV R2, R5 ;  /* 0x0000000500027202 */ /* 0x000fc80000000f00 */
[----:B------:R-:W-:Y:S02]  /*1ff50*/  IADD3 RZ, P3, R3, R4, RZ ;  /* 0x0000000403ff7210 */ /* 0x000fe40007f7e0ff */
[----:B------:R-:W-:-:S03]  /*1ff60*/  IADD3.X R3, RZ, RZ, RZ, P1, !PT ;  /* 0x000000ffff037210 */ /* 0x000fc60000ffe4ff */
[----:B------:R-:W-:-:S08]  /*1ff70*/  IMAD.WIDE.U32.X R2, R11, UR7, R2, P3 ;  /* 0x000000070b027c25 */ /* 0x000fd000098e0402 */
.L_x_360:
[--C-:B------:R-:W-:Y:S01]  /*1ff80*/  SHF.R.U64 R10, R2, UR9, R3.reuse ;  /* 0x00000009020a7c19 */ /* 0x100fe20008001203 */
[----:B------:R-:W-:Y:S01]  /*1ff90*/  ULDC.64 UR6, c[0x0][0x8c8] ;  /* 0x0002320000067ab9 */ /* 0x000fe20000000a00 */
[----:B------:R-:W-:Y:S01]  /*1ffa0*/  SHF.R.U32.HI R2, RZ, UR9, R3 ;  /* 0x00000009ff027c19 */ /* 0x000fe20008011603 */
[----:B------:R-:W-:Y:S01]  /*1ffb0*/  ULDC.64 UR8, c[0x0][0x8e8] ;  /* 0x00023a0000087ab9 */ /* 0x000fe20000000a00 */
[----:B------:R-:W-:Y:S02]  /*1ffc0*/  IADD3 R11, P1, RZ, -R10, RZ ;  /* 0x8000000aff0b7210 */ /* 0x000fe40007f3e0ff */
[----:B------:R-:W-:Y:S02]  /*1ffd0*/  MOV R3, R15 ;  /* 0x0000000f00037202 */ /* 0x000fe40000000f00 */
[----:B------:R-:W-:Y:S02]  /*1ffe0*/  IADD3.X R2, RZ, ~R2, RZ, P1, !PT ;  /* 0x80000002ff027210 */ /* 0x000fe40000ffe4ff */
[----:B------:R-:W-:-:S03]  /*1fff0*/  ISETP.NE.U32.AND P1, PT, RZ, UR8, PT ;  /* 0x00000008ff007c0c */ /* 0x000fc6000bf25070 */
[----:B------:R-:W-:Y:S01]  /*20000*/  IMAD R2, R2, UR6, RZ ;  /* 0x0000000602027c24 */ /* 0x000fe2000f8e02ff */
[----:B------:R-:W-:-:S03]  /*20010*/  ISETP.NE.AND.EX P1, PT, RZ, UR9, PT, P1 ;  /* 0x00000009ff007c0c */ /* 0x000fc6000bf25310 */
[----:B------:R-:W-:Y:S01]  /*20020*/  IMAD R5, R11, UR7, R2 ;  /* 0x000000070b057c24 */ /* 0x000fe2000f8e0202 */
[----:B------:R-:W-:-:S05]  /*20030*/  MOV R2, R14 ;  /* 0x0000000e00027202 */ /* 0x000fca0000000f00 */
[----:B------:R-:W-:Y:S01]  /*20040*/  IMAD.WIDE.U32 R2, R11, UR6, R2 ;  /* 0x000000060b027c25 */ /* 0x000fe2000f8e0002 */
[----:B------:R-:W-:-:S04]  /*20050*/  ULDC UR6, c[0x0][0x8c0] ;  /* 0x0002300000067ab9 */ /* 0x000fc80000000800 */
[----:B------:R-:W-:-:S04]  /*20060*/  IADD3 R3, R3, R5, RZ ;  /* 0x0000000503037210 */ /* 0x000fc80007ffe0ff */
[--C-:B------:R-:W-:Y:S02]  /*20070*/  SHF.R.U64 R11, R2, UR6, R3.reuse ;  /* 0x00000006020b7c19 */ /* 0x100fe40008001203 */
[----:B------:R-:W-:Y:S01]  /*20080*/  SHF.R.U32.HI R2, RZ, UR6, R3 ;  /* 0x00000006ff027c19 */ /* 0x000fe20008011603 */
[----:B------:R-:W-:-:S03]  /*20090*/  ULDC UR6, c[0x0][0x8b0] ;  /* 0x00022c0000067ab9 */ /* 0x000fc60000000800 */
[--C-:B------:R-:W-:Y:S02]  /*200a0*/  SHF.R.U64 R12, R11, UR6, R2.reuse ;  /* 0x000000060b0c7c19 */ /* 0x100fe40008001202 */
[----:B------:R-:W-:Y:S01]  /*200b0*/  SHF.R.U32.HI R3, RZ, UR6, R2 ;  /* 0x00000006ff037c19 */ /* 0x000fe20008011602 */
[----:B------:R-:W-:-:S03]  /*200c0*/  ULDC UR6, c[0x0][0x900] ;  /* 0x0002400000067ab9 */ /* 0x000fc60000000800 */
[--C-:B------:R-:W-:Y:S02]  /*200d0*/  SHF.R.U64 R13, R12, UR6, R3.reuse ;  /* 0x000000060c0d7c19 */ /* 0x100fe40008001203 */
[----:B------:R-:W-:Y:S02]  /*200e0*/  SHF.R.U32.HI R14, RZ, UR6, R3 ;  /* 0x00000006ff0e7c19 */ /* 0x000fe40008011603 */
[----:B------:R-:W-:Y:S02]  /*200f0*/  MOV R2, R13 ;  /* 0x0000000d00027202 */ /* 0x000fe40000000f00 */
        /* <DEDUP_REMOVED lines=12> */
.L_x_361:
[----:B------:R-:W-:Y:S01]  /*201c0*/  ULDC UR6, c[0x0][0x8f0] ;  /* 0x00023c0000067ab9 */ /* 0x000fe20000000800 */
[----:B------:R-:W-:Y:S02]  /*201d0*/  LOP3.LUT R12, R12, UR17, RZ, 0xc0, !PT ;  /* 0x000000110c0c7c12 */ /* 0x000fe4000f8ec0ff */
[----:B------:R-:W-:Y:S01]  /*201e0*/  SHF.R.U64 R3, R2, UR6, R3 ;  /* 0x0000000602037c19 */ /* 0x000fe20008001203 */
[----:B------:R-:W-:Y:S01]  /*201f0*/  ULDC UR6, c[0x0][0x8e0] ;  /* 0x0002380000067ab9 */ /* 0x000fe20000000800 */
[----:B------:R-:W-:Y:S02]  /*20200*/  MOV R4, 0x1 ;  /* 0x0000000100047802 */ /* 0x000fe40000000f00 */
[C---:B------:R-:W-:Y:S01]  /*20210*/  IADD3 R2, -R3.reuse, RZ, RZ ;  /* 0x000000ff03027210 */ /* 0x040fe20007ffe1ff */
[----:B------:R-:W-:-:S04]  /*20220*/  IMAD R5, R3, UR5, R12 ;  /* 0x0000000503057c24 */ /* 0x000fc8000f8e020c */
[----:B------:R-:W-:Y:S01]  /*20230*/  IMAD R13, R2, UR6, R13 ;  /* 0x00000006020d7c24 */ /* 0x000fe2000f8e020d */
[----:B------:R-:W-:Y:S01]  /*20240*/  ULDC UR6, c[0x0][0x8b8] ;  /* 0x00022e0000067ab9 */ /* 0x000fe20000000800 */
[----:B------:R-:W-:Y:S01]  /*20250*/  LOP3.LUT R2, R11, UR4, RZ, 0xc0, !PT ;  /* 0x000000040b027c12 */ /* 0x000fe2000f8ec0ff */
[----:B------:R-:W-:Y:S01]  /*20260*/  IMAD R8, R5, UR6, R8 ;  /* 0x0000000605087c24 */ /* 0x000fe2000f8e0208 */
[----:B------:R-:W-:-:S03]  /*20270*/  ULDC UR6, c[0x0][0x8a8] ;  /* 0x00022a0000067ab9 */ /* 0x000fc60000000800 */
[----:B------:R-:W-:-:S05]  /*20280*/  IMAD R13, R13, UR6, R2 ;  /* 0x000000060d0d7c24 */ /* 0x000fca000f8e0202 */
[----:B------:R-:W-:Y:S02]  /*20290*/  SEL R3, R13, R8, !P4 ;  /* 0x000000080d037207 */ /* 0x000fe40006000000 */
[----:B------:R-:W-:-:S07]  /*202a0*/  SEL R2, R8, R13, !P4 ;  /* 0x0000000d08027207 */ /* 0x000fce0006000000 */
.L_x_359:
[----:B------:R-:W-:Y:S05]  /*202b0*/  BSYNC B1 ;  /* 0x0000000000017941 */ /* 0x000fea0003800000 */
.L_x_358:
[----:B------:R-:W-:-:S13]  /*202c0*/  LOP3.LUT P1, RZ, R4, 0xff, RZ, 0xc0, !PT ;  /* 0x000000ff04ff7812 */ /* 0x000fda000782c0ff */
[----:B------:R-:W-:Y:S05]  /*202d0*/  @P1 BRA `(.L_x_362) ;  /* 0xfffffff400341947 */ /* 0x000fea000383ffff */
[----:B------:R-:W-:Y:S05]  /*202e0*/  BSYNC B0 ;  /* 0x0000000000007941 */ /* 0x000fea0003800000 */
.L_x_350:
[----:B------:R-:W-:-:S03]  /*202f0*/  UMOV UR6, 0xffffffff ;  /* 0xffffffff00067882 */ /* 0x000fc60000000000 */
[----:B------:R-:W-:Y:S05]  /*20300*/  BRA.DIV UR6, `(.L_x_363) ;  /* 0x00000012067c7947 */ /* 0x000fea000b800000 */
[----:B------:R-:W-:-:S13]  /*20310*/  ELECT P6, URZ, PT ;  /* 0x00000000003f782f */ /* 0x000fda00038c0000 */
.L_x_414:
[----:B------:R-:W-:Y:S04]  /*20320*/  BSSY B0, `(.L_x_364) ;  /* 0x000003e000007945 */ /* 0x000fe80003800000 */
[----:B------:R-:W-:Y:S05]  /*20330*/  @!P6 BRA `(.L_x_365) ;  /* 0x0000000000f0e947 */ /* 0x000fea0003800000 */
[----:B------:R-:W-:-:S04]  /*20340*/  ULOP3.LUT UR6, UR45, 0x2, URZ, 0xfc, !UPT ;  /* 0x000000022d067892 */ /* 0x000fc8000f8efc3f */
[----:B------:R-:W-:-:S06]  /*20350*/  UISETP.NE.AND UP0, UPT, UR6, 0x3, UPT ;  /* 0x000000030600788c */ /* 0x000fcc000bf05270 */
[----:B------:R-:W-:-:S13]  /*20360*/  PLOP3.LUT P0, PT, PT, PT, UP0, 0x80, 0x0 ;  /* 0x000000000000781c */ /* 0x000fda0003f0f008 */
[----:B------:R-:W-:Y:S05]  /*20370*/  @!P0 BRA `(.L_x_366) ;  /* 0x0000000000048947 */ /* 0x000fea0003800000 */
[----:B------:R-:W-:Y:S01]  /*20380*/  BPT.TRAP 0x1 ;  /* 0x000000040000795c */ /* 0x000fe20000300000 */
.L_x_366:
[----:B------:R-:W1:Y:S01]  /*20390*/  S2R R3, SR_CgaCtaId ;  /* 0x0000000000037919 */ /* 0x000e620000008800 */
[----:B------:R-:W-:-:S04]  /*203a0*/  MOV R2, 0x400 ;  /* 0x0000040000027802 */ /* 0x000fc80000000f00 */
[----:B-1----:R-:W-:Y:S02]  /*203b0*/  LEA R2, R3, R2, 0x18 ;  /* 0x0000000203027211 */ /* 0x002fe400078ec0ff */
[----:B------:R-:W-:Y:S02]  /*203c0*/  SHF.L.U32 R3, R0, 0x1f, RZ ;  /* 0x0000001f00037819 */ /* 0x000fe400000006ff */
[----:B------:R-:W-:-:S04]  /*203d0*/  IADD3 R2, R2, 0x30, RZ ;  /* 0x0000003002027810 */ /* 0x000fc80007ffe0ff */
[----:B------:R-:W-:-:S04]  /*203e0*/  LEA R4, R7, R2, 0x3 ;  /* 0x0000000207047211 */ /* 0x000fc800078e18ff */
[----:B------:R-:W1:Y:S02]  /*203f0*/  SYNCS.PHASECHK.TRANS64.TRYWAIT P0, [R4+URZ], R3 ;  /* 0x00000003040075a7 */ /* 0x000e64000800017f */
[----:B-1----:R-:W-:Y:S05]  /*20400*/  @!P0 BRA `(.L_x_367) ;  /* 0x00000010005c8947 */ /* 0x002fea0003800000 */
.L_x_415:
[----:B------:R-:W-:-:S04]  /*20410*/  IADD3 R7, R7, 0x1, RZ ;  /* 0x0000000107077810 */ /* 0x000fc80007ffe0ff */
[----:B------:R-:W-:-:S04]  /*20420*/  ISETP.NE.AND P0, PT, R7, 0x6, PT ;  /* 0x000000060700780c */ /* 0x000fc80003f05270 */
[----:B-1----:R-:W-:Y:S02]  /*20430*/  SEL R3, RZ, 0x1, P0 ;  /* 0x00000001ff037807 */ /* 0x002fe40000000000 */
[----:B------:R-:W-:Y:S02]  /*20440*/  SEL R7, R7, RZ, P0 ;  /* 0x000000ff07077207 */ /* 0x000fe40000000000 */
[----:B------:R-:W-:Y:S02]  /*20450*/  LOP3.LUT R4, R0, R3, RZ, 0x3c, !PT ;  /* 0x0000000300047212 */ /* 0x000fe400078e3cff */
[----:B------:R-:W-:Y:S02]  /*20460*/  LEA R3, R7, R2, 0x3 ;  /* 0x0000000207037211 */ /* 0x000fe400078e18ff */
[----:B------:R-:W-:-:S04]  /*20470*/  SHF.L.U32 R0, R4, 0x1f, RZ ;  /* 0x0000001f04007819 */ /* 0x000fc800000006ff */
[----:B------:R-:W1:Y:S02]  /*20480*/  SYNCS.PHASECHK.TRANS64.TRYWAIT P0, [R3+URZ], R0 ;  /* 0x00000000030075a7 */ /* 0x000e64000800017f */
[----:B-1----:R-:W-:Y:S05]  /*20490*/  @!P0 BRA `(.L_x_368) ;  /* 0x00000010004c8947 */ /* 0x002fea0003800000 */
.L_x_416:
[----:B-1----:R-:W-:-:S04]  /*204a0*/  IADD3 R0, R7, 0x1, RZ ;  /* 0x0000000107007810 */ /* 0x002fc80007ffe0ff */
[----:B------:R-:W-:-:S04]  /*204b0*/  ISETP.NE.AND P0, PT, R0, 0x6, PT ;  /* 0x000000060000780c */ /* 0x000fc80003f05270 */
[----:B------:R-:W-:Y:S02]  /*204c0*/  SEL R3, RZ, 0x1, P0 ;  /* 0x00000001ff037807 */ /* 0x000fe40000000000 */
[----:B------:R-:W-:Y:S02]  /*204d0*/  SEL R5, R0, RZ, P0 ;  /* 0x000000ff00057207 */ /* 0x000fe40000000000 */
[----:B------:R-:W-:Y:S02]  /*204e0*/  LOP3.LUT R4, R4, R3, RZ, 0x3c, !PT ;  /* 0x0000000304047212 */ /* 0x000fe400078e3cff */
[----:B------:R-:W-:Y:S02]  /*204f0*/  LEA R3, R5, R2, 0x3 ;  /* 0x0000000205037211 */ /* 0x000fe400078e18ff */
[----:B------:R-:W-:-:S04]  /*20500*/  SHF.L.U32 R0, R4, 0x1f, RZ ;  /* 0x0000001f04007819 */ /* 0x000fc800000006ff */
[----:B------:R-:W1:Y:S02]  /*20510*/  SYNCS.PHASECHK.TRANS64.TRYWAIT P0, [R3+URZ], R0 ;  /* 0x00000000030075a7 */ /* 0x000e64000800017f */
[----:B-1----:R-:W-:Y:S05]  /*20520*/  @!P0 BRA `(.L_x_369) ;  /* 0x00000010003c8947 */ /* 0x002fea0003800000 */
.L_x_417:
        /* <DEDUP_REMOVED lines=9> */
.L_x_418:
        /* <DEDUP_REMOVED lines=9> */
.L_x_419:
[----:B-1----:R-:W-:-:S04]  /*20650*/  IADD3 R0, R5, 0x1, RZ ;  /* 0x0000000105007810 */ /* 0x002fc80007ffe0ff */
[----:B------:R-:W-:-:S04]  /*20660*/  ISETP.NE.AND P0, PT, R0, 0x6, PT ;  /* 0x000000060000780c */ /* 0x000fc80003f05270 */
[----:B------:R-:W-:Y:S02]  /*20670*/  SEL R4, RZ, 0x1, P0 ;  /* 0x00000001ff047807 */ /* 0x000fe40000000000 */
[----:B------:R-:W-:Y:S02]  /*20680*/  SEL R3, R0, RZ, P0 ;  /* 0x000000ff00037207 */ /* 0x000fe40000000000 */
[----:B------:R-:W-:Y:S02]  /*20690*/  LOP3.LUT R0, R7, R4, RZ, 0x3c, !PT ;  /* 0x0000000407007212 */ /* 0x000fe400078e3cff */
[----:B------:R-:W-:Y:S02]  /*206a0*/  LEA R3, R3, R2, 0x3 ;  /* 0x0000000203037211 */ /* 0x000fe400078e18ff */
[----:B------:R-:W-:-:S07]  /*206b0*/  SHF.L.U32 R0, R0, 0x1f, RZ ;  /* 0x0000001f00007819 */ /* 0x000fce00000006ff */
.L_x_372:
[----:B-1----:R1:W2:Y:S02]  /*206c0*/  SYNCS.PHASECHK.TRANS64.TRYWAIT P0, [R3+URZ], R0 ;  /* 0x00000000030075a7 */ /* 0x0022a4000800017f */
[----:B--2---:R-:W-:Y:S05]  /*206d0*/  @!P0 NANOSLEEP.SYNCS 0x989680 ;  /* 0x009896800000895d */ /* 0x004fea0003900000 */
[----:B------:R-:W2:Y:S02]  /*206e0*/  @!P0 SYNCS.PHASECHK.TRANS64 P0, [R3+URZ], R0 ;  /* 0x00000000030085a7 */ /* 0x000ea4000800007f */
[----:B--2---:R-:W-:Y:S05]  /*206f0*/  @!P0 BRA `(.L_x_372) ;  /* 0xfffffffc00f08947 */ /* 0x004fea000383ffff */
.L_x_365:
[----:B------:R-:W-:Y:S05]  /*20700*/  BSYNC B0 ;  /* 0x0000000000007941 */ /* 0x000fea0003800000 */
.L_x_364:
[----:B------:R-:W-:Y:S05]  /*20710*/  EXIT ;  /* 0x000000000000794d */ /* 0x000fea0003800000 */
.L_x_20:
[----:B---3--:R-:W-:-:S04]  /*20720*/  MOV R3, UR4 ;  /* 0x0000000400037c02 */ /* 0x008fc80008000f00 */
[----:B------:R3:W4:Y:S03]  /*20730*/  SYNCS.PHASECHK.TRANS64.TRYWAIT P0, [R3+URZ], R0 ;  /* 0x00000000030075a7 */ /* 0x000726000800017f */
[----:B----4-:R-:W-:Y:S05]  /*20740*/  @!P0 NANOSLEEP.SYNCS 0x989680 ;  /* 0x009896800000895d */ /* 0x010fea0003900000 */
[----:B------:R-:W4:Y:S02]  /*20750*/  @!P0 SYNCS.PHASECHK.TRANS64 P0, [R3+URZ], R0 ;  /* 0x00000000030085a7 */ /* 0x000f24000800007f */
[----:B----4-:R-:W-:Y:S05]  /*20760*/  @!P0 BRA `(.L_x_20) ;  /* 0xfffffffc00ec8947 */ /* 0x010fea000383ffff */
[----:B------:R-:W-:Y:S05]  /*20770*/  BRA `(.L_x_19) ;  /* 0xfffffe2800d07947 */ /* 0x000fea000383ffff */
.L_x_26:
[----:B---3--:R-:W-:-:S04]  /*20780*/  MOV R3, UR6 ;  /* 0x0000000600037c02 */ /* 0x008fc80008000f00 */
[----:B------:R3:W4:Y:S03]  /*20790*/  SYNCS.PHASECHK.TRANS64.TRYWAIT P0, [R3+URZ], R0 ;  /* 0x00000000030075a7 */ /* 0x000726000800017f */
[----:B----4-:R-:W-:Y:S05]  /*207a0*/  @!P0 NANOSLEEP.SYNCS 0x989680 ;  /* 0x009896800000895d */ /* 0x010fea0003900000 */
[----:B------:R-:W4:Y:S02]  /*207b0*/  @!P0 SYNCS.PHASECHK.TRANS64 P0, [R3+URZ], R0 ;  /* 0x00000000030085a7 */ /* 0x000f24000800007f */
[----:B----4-:R-:W-:Y:S05]  /*207c0*/  @!P0 BRA `(.L_x_26) ;  /* 0xfffffffc00ec8947 */ /* 0x010fea000383ffff */
[----:B------:R-:W-:Y:S05]  /*207d0*/  BRA `(.L_x_25) ;  /* 0xfffffe70002c7947 */ /* 0x000fea000383ffff */
.L_x_51:
[----:B-1----:R1:W2:Y:S02]  /*207e0*/  SYNCS.PHASECHK.TRANS64.TRYWAIT P0, [R10+URZ+0x60], R0 ;  /* 0x000060000a0075a7 */ /* 0x0022a4000800017f */
[----:B--2---:R-:W-:Y:S05]  /*207f0*/  @!P0 NANOSLEEP.SYNCS 0x989680 ;  /* 0x009896800000895d */ /* 0x004fea0003900000 */
[----:B------:R-:W2:Y:S02]  /*20800*/  @!P0 SYNCS.PHASECHK.TRANS64 P0, [R10+URZ+0x60], R0 ;  /* 0x000060000a0085a7 */ /* 0x000ea4000800007f */
[----:B--2---:R-:W-:Y:S05]  /*20810*/  @!P0 BRA `(.L_x_51) ;  /* 0xfffffffc00f08947 */ /* 0x004fea000383ffff */
[----:B------:R-:W-:Y:S05]  /*20820*/  BRA `(.L_x_373) ;  /* 0xffffff1800147947 */ /* 0x000fea000383ffff */
.L_x_62:
[----:B-1----:R1:W2:Y:S02]  /*20830*/  SYNCS.PHASECHK.TRANS64.TRYWAIT P2, [R11+URZ+0x60], R12 ;  /* 0x0000600c0b0075a7 */ /* 0x0022a4000804017f */
[----:B--2---:R-:W-:Y:S05]  /*20840*/  @!P2 NANOSLEEP.SYNCS 0x989680 ;  /* 0x009896800000a95d */ /* 0x004fea0003900000 */
[----:B------:R-:W2:Y:S02]  /*20850*/  @!P2 SYNCS.PHASECHK.TRANS64 P2, [R11+URZ+0x60], R12 ;  /* 0x0000600c0b00a5a7 */ /* 0x000ea4000804007f */
[----:B--2---:R-:W-:Y:S05]  /*20860*/  @!P2 BRA `(.L_x_62) ;  /* 0xfffffffc00f0a947 */ /* 0x004fea000383ffff */
[----:B------:R-:W-:Y:S05]  /*20870*/  BRA `(.L_x_374) ;  /* 0xffffff20007c7947 */ /* 0x000fea000383ffff */
.L_x_73:
[----:B-1----:R1:W2:Y:S02]  /*20880*/  SYNCS.PHASECHK.TRANS64.TRYWAIT P2, [R11+URZ+0x60], R12 ;  /* 0x0000600c0b0075a7 */ /* 0x0022a4000804017f */
[----:B--2---:R-:W-:Y:S05]  /*20890*/  @!P2 NANOSLEEP.SYNCS 0x989680 ;  /* 0x009896800000a95d */ /* 0x004fea0003900000 */
[----:B------:R-:W2:Y:S02]  /*208a0*/  @!P2 SYNCS.PHASECHK.TRANS64 P2, [R11+URZ+0x60], R12 ;  /* 0x0000600c0b00a5a7 */ /* 0x000ea4000804007f */
[----:B--2---:R-:W-:Y:S05]  /*208b0*/  @!P2 BRA `(.L_x_73) ;  /* 0xfffffffc00f0a947 */ /* 0x004fea000383ffff */
[----:B------:R-:W-:Y:S05]  /*208c0*/  BRA `(.L_x_375) ;  /* 0xffffff2800fc7947 */ /* 0x000fea000383ffff */
.L_x_84:
[----:B-1----:R1:W2:Y:S02]  /*208d0*/  SYNCS.PHASECHK.TRANS64.TRYWAIT P2, [R14+URZ+0x60], R15 ;  /* 0x0000600f0e0075a7 */ /* 0x0022a4000804017f */
[----:B--2---:R-:W-:Y:S05]  /*208e0*/  @!P2 NANOSLEEP.SYNCS 0x989680 ;  /* 0x009896800000a95d */ /* 0x004fea0003900000 */
[----:B------:R-:W2:Y:S02]  /*208f0*/  @!P2 SYNCS.PHASECHK.TRANS64 P2, [R14+URZ+0x60], R15 ;  /* 0x0000600f0e00a5a7 */ /* 0x000ea4000804007f */
[----:B--2---:R-:W-:Y:S05]  /*20900*/  @!P2 BRA `(.L_x_84) ;  /* 0xfffffffc00f0a947 */ /* 0x004fea000383ffff */
[----:B------:R-:W-:Y:S05]  /*20910*/  BRA `(.L_x_376) ;  /* 0xffffff34003c7947 */ /* 0x000fea000383ffff */
.L_x_95:
[----:B-1----:R1:W2:Y:S02]  /*20920*/  SYNCS.PHASECHK.TRANS64.TRYWAIT P2, [R14+URZ+0x60], R15 ;  /* 0x0000600f0e0075a7 */ /* 0x0022a4000804017f */
[----:B--2---:R-:W-:Y:S05]  /*20930*/  @!P2 NANOSLEEP.SYNCS 0x989680 ;  /* 0x009896800000a95d */ /* 0x004fea0003900000 */
[----:B------:R-:W2:Y:S02]  /*20940*/  @!P2 SYNCS.PHASECHK.TRANS64 P2, [R14+URZ+0x60], R15 ;  /* 0x0000600f0e00a5a7 */ /* 0x000ea4000804007f */
[----:B--2---:R-:W-:Y:S05]  /*20950*/  @!P2 BRA `(.L_x_95) ;  /* 0xfffffffc00f0a947 */ /* 0x004fea000383ffff */
[----:B------:R-:W-:Y:S05]  /*20960*/  BRA `(.L_x_377) ;  /* 0xffffff3c00cc7947 */ /* 0x000fea000383ffff */
.L_x_106:
[----:B-1----:R1:W2:Y:S02]  /*20970*/  SYNCS.PHASECHK.TRANS64.TRYWAIT P2, [R14+URZ+0x60], R15 ;  /* 0x0000600f0e0075a7 */ /* 0x0022a4000804017f */
[----:B--2---:R-:W-:Y:S05]  /*20980*/  @!P2 NANOSLEEP.SYNCS 0x989680 ;  /* 0x009896800000a95d */ /* 0x004fea0003900000 */
[----:B------:R-:W2:Y:S02]  /*20990*/  @!P2 SYNCS.PHASECHK.TRANS64 P2, [R14+URZ+0x60], R15 ;  /* 0x0000600f0e00a5a7 */ /* 0x000ea4000804007f */
[----:B--2---:R-:W-:Y:S05]  /*209a0*/  @!P2 BRA `(.L_x_106) ;  /* 0xfffffffc00f0a947 */ /* 0x004fea000383ffff */
[----:B------:R-:W-:Y:S05]  /*209b0*/  BRA `(.L_x_378) ;  /* 0xffffff48001c7947 */ /* 0x000fea000383ffff */
.L_x_117:
[----:B-1----:R1:W2:Y:S02]  /*209c0*/  SYNCS.PHASECHK.TRANS64.TRYWAIT P2, [R14+URZ+0x60], R15 ;  /* 0x0000600f0e0075a7 */ /* 0x0022a4000804017f */
[----:B--2---:R-:W-:Y:S05]  /*209d0*/  @!P2 NANOSLEEP.SYNCS 0x989680 ;  /* 0x009896800000a95d */ /* 0x004fea0003900000 */
[----:B------:R-:W2:Y:S02]  /*209e0*/  @!P2 SYNCS.PHASECHK.TRANS64 P2, [R14+URZ+0x60], R15 ;  /* 0x0000600f0e00a5a7 */ /* 0x000ea4000804007f */
[----:B--2---:R-:W-:Y:S05]  /*209f0*/  @!P2 BRA `(.L_x_117) ;  /* 0xfffffffc00f0a947 */ /* 0x004fea000383ffff */
[----:B------:R-:W-:Y:S05]  /*20a00*/  BRA `(.L_x_379) ;  /* 0xffffff5000ac7947 */ /* 0x000fea000383ffff */
.L_x_128:
[----:B-1----:R1:W2:Y:S02]  /*20a10*/  SYNCS.PHASECHK.TRANS64.TRYWAIT P2, [R14+URZ+0x60], R15 ;  /* 0x0000600f0e0075a7 */ /* 0x0022a4000804017f */
[----:B--2---:R-:W-:Y:S05]  /*20a20*/  @!P2 NANOSLEEP.SYNCS 0x989680 ;  /* 0x009896800000a95d */ /* 0x004fea0003900000 */
[----:B------:R-:W2:Y:S02]  /*20a30*/  @!P2 SYNCS.PHASECHK.TRANS64 P2, [R14+URZ+0x60], R15 ;  /* 0x0000600f0e00a5a7 */ /* 0x000ea4000804007f */
[----:B--2---:R-:W-:Y:S05]  /*20a40*/  @!P2 BRA `(.L_x_128) ;  /* 0xfffffffc00f0a947 */ /* 0x004fea000383ffff */
[----:B------:R-:W-:Y:S05]  /*20a50*/  BRA `(.L_x_380) ;  /* 0xffffff5800fc7947 */ /* 0x000fea000383ffff */
.L_x_139:
[----:B-1----:R1:W2:Y:S02]  /*20a60*/  SYNCS.PHASECHK.TRANS64.TRYWAIT P2, [R14+URZ+0x60], R15 ;  /* 0x0000600f0e0075a7 */ /* 0x0022a4000804017f */
[----:B--2---:R-:W-:Y:S05]  /*20a70*/  @!P2 NANOSLEEP.SYNCS 0x989680 ;  /* 0x009896800000a95d */ /* 0x004fea0003900000 */
[----:B------:R-:W2:Y:S02]  /*20a80*/  @!P2 SYNCS.PHASECHK.TRANS64 P2, [R14+URZ+0x60], R15 ;  /* 0x0000600f0e00a5a7 */ /* 0x000ea4000804007f */
[----:B--2---:R-:W-:Y:S05]  /*20a90*/  @!P2 BRA `(.L_x_139) ;  /* 0xfffffffc00f0a947 */ /* 0x004fea000383ffff */
[----:B------:R-:W-:Y:S05]  /*20aa0*/  BRA `(.L_x_381) ;  /* 0xffffff64008c7947 */ /* 0x000fea000383ffff */
.L_x_150:
[----:B-1----:R1:W2:Y:S02]  /*20ab0*/  SYNCS.PHASECHK.TRANS64.TRYWAIT P2, [R14+URZ+0x60], R15 ;  /* 0x0000600f0e0075a7 */ /* 0x0022a4000804017f */
[----:B--2---:R-:W-:Y:S05]  /*20ac0*/  @!P2 NANOSLEEP.SYNCS 0x989680 ;  /* 0x009896800000a95d */ /* 0x004fea0003900000 */
[----:B------:R-:W2:Y:S02]  /*20ad0*/  @!P2 SYNCS.PHASECHK.TRANS64 P2, [R14+URZ+0x60], R15 ;  /* 0x0000600f0e00a5a7 */ /* 0x000ea4000804007f */
[----:B--2---:R-:W-:Y:S05]  /*20ae0*/  @!P2 BRA `(.L_x_150) ;  /* 0xfffffffc00f0a947 */ /* 0x004fea000383ffff */
[----:B------:R-:W-:Y:S05]  /*20af0*/  BRA `(.L_x_382) ;  /* 0xffffff6c00dc7947 */ /* 0x000fea000383ffff */
.L_x_161:
[----:B-1----:R1:W2:Y:S02]  /*20b00*/  SYNCS.PHASECHK.TRANS64.TRYWAIT P2, [R14+URZ+0x60], R15 ;  /* 0x0000600f0e0075a7 */ /* 0x0022a4000804017f */
[----:B--2---:R-:W-:Y:S05]  /*20b10*/  @!P2 NANOSLEEP.SYNCS 0x989680 ;  /* 0x009896800000a95d */ /* 0x004fea0003900000 */
[----:B------:R-:W2:Y:S02]  /*20b20*/  @!P2 SYNCS.PHASECHK.TRANS64 P2, [R14+URZ+0x60], R15 ;  /* 0x0000600f0e00a5a7 */ /* 0x000ea4000804007f */
[----:B--2---:R-:W-:Y:S05]  /*20b30*/  @!P2 BRA `(.L_x_161) ;  /* 0xfffffffc00f0a947 */ /* 0x004fea000383ffff */
[----:B------:R-:W-:Y:S05]  /*20b40*/  BRA `(.L_x_383) ;  /* 0xffffff78006c7947 */ /* 0x000fea000383ffff */
.L_x_172:
[----:B-1----:R1:W2:Y:S02]  /*20b50*/  SYNCS.PHASECHK.TRANS64.TRYWAIT P2, [R14+URZ+0x60], R15 ;  /* 0x0000600f0e0075a7 */ /* 0x0022a4000804017f */
[----:B--2---:R-:W-:Y:S05]  /*20b60*/  @!P2 NANOSLEEP.SYNCS 0x989680 ;  /* 0x009896800000a95d */ /* 0x004fea0003900000 */
[----:B------:R-:W2:Y:S02]  /*20b70*/  @!P2 SYNCS.PHASECHK.TRANS64 P2, [R14+URZ+0x60], R15 ;  /* 0x0000600f0e00a5a7 */ /* 0x000ea4000804007f */
[----:B--2---:R-:W-:Y:S05]  /*20b80*/  @!P2 BRA `(.L_x_172) ;  /* 0xfffffffc00f0a947 */ /* 0x004fea000383ffff */
[----:B------:R-:W-:Y:S05]  /*20b90*/  BRA `(.L_x_384) ;  /* 0xffffff8000dc7947 */ /* 0x000fea000383ffff */
.L_x_183:
[----:B-1----:R1:W2:Y:S02]  /*20ba0*/  SYNCS.PHASECHK.TRANS64.TRYWAIT P2, [R14+URZ+0x60], R15 ;  /* 0x0000600f0e0075a7 */ /* 0x0022a4000804017f */
[----:B--2---:R-:W-:Y:S05]  /*20bb0*/  @!P2 NANOSLEEP.SYNCS 0x989680 ;  /* 0x009896800000a95d */ /* 0x004fea0003900000 */
[----:B------:R-:W2:Y:S02]  /*20bc0*/  @!P2 SYNCS.PHASECHK.TRANS64 P2, [R14+URZ+0x60], R15 ;  /* 0x0000600f0e00a5a7 */ /* 0x000ea4000804007f */
[----:B--2---:R-:W-:Y:S05]  /*20bd0*/  @!P2 BRA `(.L_x_183) ;  /* 0xfffffffc00f0a947 */ /* 0x004fea000383ffff */
[----:B------:R-:W-:Y:S05]  /*20be0*/  BRA `(.L_x_385) ;  /* 0xffffff8c006c7947 */ /* 0x000fea000383ffff */
.L_x_194:
[----:B-1----:R1:W2:Y:S02]  /*20bf0*/  SYNCS.PHASECHK.TRANS64.TRYWAIT P2, [R14+URZ+0x60], R15 ;  /* 0x0000600f0e0075a7 */ /* 0x0022a4000804017f */
[----:B--2---:R-:W-:Y:S05]  /*20c00*/  @!P2 NANOSLEEP.SYNCS 0x989680 ;  /* 0x009896800000a95d */ /* 0x004fea0003900000 */
[----:B------:R-:W2:Y:S02]  /*20c10*/  @!P2 SYNCS.PHASECHK.TRANS64 P2, [R14+URZ+0x60], R15 ;  /* 0x0000600f0e00a5a7 */ /* 0x000ea4000804007f */
[----:B--2---:R-:W-:Y:S05]  /*20c20*/  @!P2 BRA `(.L_x_194) ;  /* 0xfffffffc00f0a947 */ /* 0x004fea000383ffff */
[----:B------:R-:W-:Y:S05]  /*20c30*/  BRA `(.L_x_386) ;  /* 0xffffff9400fc7947 */ /* 0x000fea000383ffff */
.L_x_205:
[----:B-1----:R1:W2:Y:S02]  /*20c40*/  SYNCS.PHASECHK.TRANS64.TRYWAIT P2, [R14+URZ+0x60], R15 ;  /* 0x0000600f0e0075a7 */ /* 0x0022a4000804017f */
[----:B--2---:R-:W-:Y:S05]  /*20c50*/  @!P2 NANOSLEEP.SYNCS 0x989680 ;  /* 0x009896800000a95d */ /* 0x004fea0003900000 */
[----:B------:R-:W2:Y:S02]  /*20c60*/  @!P2 SYNCS.PHASECHK.TRANS64 P2, [R14+URZ+0x60], R15 ;  /* 0x0000600f0e00a5a7 */ /* 0x000ea4000804007f */
[----:B--2---:R-:W-:Y:S05]  /*20c70*/  @!P2 BRA `(.L_x_205) ;  /* 0xfffffffc00f0a947 */ /* 0x004fea000383ffff */
[----:B------:R-:W-:Y:S05]  /*20c80*/  BRA `(.L_x_387) ;  /* 0xffffffa0008c7947 */ /* 0x000fea000383ffff */
.L_x_216:
[----:B-1----:R1:W2:Y:S02]  /*20c90*/  SYNCS.PHASECHK.TRANS64.TRYWAIT P1, [R14+URZ+0x60], R3 ;  /* 0x000060030e0075a7 */ /* 0x0022a4000802017f */
[----:B--2---:R-:W-:Y:S05]  /*20ca0*/  @!P1 NANOSLEEP.SYNCS 0x989680 ;  /* 0x009896800000995d */ /* 0x004fea0003900000 */
[----:B------:R-:W2:Y:S02]  /*20cb0*/  @!P1 SYNCS.PHASECHK.TRANS64 P1, [R14+URZ+0x60], R3 ;  /* 0x000060030e0095a7 */ /* 0x000ea4000802007f */
[----:B--2---:R-:W-:Y:S05]  /*20cc0*/  @!P1 BRA `(.L_x_216) ;  /* 0xfffffffc00f09947 */ /* 0x004fea000383ffff */
[----:B------:R-:W-:Y:S05]  /*20cd0*/  BRA `(.L_x_388) ;  /* 0xffffffac001c7947 */ /* 0x000fea000383ffff */
.L_x_232:
[----:B-1----:R-:W-:-:S04]  /*20ce0*/  MOV R5, UR4 ;  /* 0x0000000400057c02 */ /* 0x002fc80008000f00 */
[----:B------:R1:W2:Y:S03]  /*20cf0*/  SYNCS.PHASECHK.TRANS64.TRYWAIT P0, [R5+URZ+0xa8], R0 ;  /* 0x0000a800050075a7 */ /* 0x0002a6000800017f */
[----:B--2---:R-:W-:Y:S05]  /*20d00*/  @!P0 NANOSLEEP.SYNCS 0x989680 ;  /* 0x009896800000895d */ /* 0x004fea0003900000 */
[----:B------:R-:W2:Y:S02]  /*20d10*/  @!P0 SYNCS.PHASECHK.TRANS64 P0, [R5+URZ+0xa8], R0 ;  /* 0x0000a800050085a7 */ /* 0x000ea4000800007f */
[----:B--2---:R-:W-:Y:S05]  /*20d20*/  @!P0 BRA `(.L_x_232) ;  /* 0xfffffffc00ec8947 */ /* 0x004fea000383ffff */
[----:B------:R-:W-:Y:S05]  /*20d30*/  BRA `(.L_x_231) ;  /* 0xffffffc400247947 */ /* 0x000fea000383ffff */
.L_x_241:
[----:B-1----:R-:W-:-:S04]  /*20d40*/  MOV R3, UR13 ;  /* 0x0000000d00037c02 */ /* 0x002fc80008000f00 */
[----:B------:R1:W2:Y:S03]  /*20d50*/  SYNCS.PHASECHK.TRANS64.TRYWAIT P2, [R3+URZ+0x80], R2 ;  /* 0x00008002030075a7 */ /* 0x0002a6000804017f */
[----:B--2---:R-:W-:Y:S05]  /*20d60*/  @!P2 NANOSLEEP.SYNCS 0x989680 ;  /* 0x009896800000a95d */ /* 0x004fea0003900000 */
[----:B------:R-:W2:Y:S02]  /*20d70*/  @!P2 SYNCS.PHASECHK.TRANS64 P2, [R3+URZ+0x80], R2 ;  /* 0x000080020300a5a7 */ /* 0x000ea4000804007f */
[----:B--2---:R-:W-:Y:S05]  /*20d80*/  @!P2 BRA `(.L_x_241) ;  /* 0xfffffffc00eca947 */ /* 0x004fea000383ffff */
[----:B------:R-:W-:Y:S05]  /*20d90*/  BRA `(.L_x_389) ;  /* 0xffffffc800147947 */ /* 0x000fea000383ffff */
.L_x_247:
[----:B-12---:R-:W-:-:S04]  /*20da0*/  MOV R3, UR13 ;  /* 0x0000000d00037c02 */ /* 0x006fc80008000f00 */
[----:B------:R1:W2:Y:S03]  /*20db0*/  SYNCS.PHASECHK.TRANS64.TRYWAIT P2, [R3+URZ+0x88], R2 ;  /* 0x00008802030075a7 */ /* 0x0002a6000804017f */
[----:B--2---:R-:W-:Y:S05]  /*20dc0*/  @!P2 NANOSLEEP.SYNCS 0x989680 ;  /* 0x009896800000a95d */ /* 0x004fea0003900000 */
[----:B------:R-:W2:Y:S02]  /*20dd0*/  @!P2 SYNCS.PHASECHK.TRANS64 P2, [R3+URZ+0x88], R2 ;  /* 0x000088020300a5a7 */ /* 0x000ea4000804007f */
[----:B--2---:R-:W-:Y:S05]  /*20de0*/  @!P2 BRA `(.L_x_247) ;  /* 0xfffffffc00eca947 */ /* 0x004fea000383ffff */
[----:B------:R-:W-:Y:S05]  /*20df0*/  BRA `(.L_x_390) ;  /* 0xffffffc8005c7947 */ /* 0x000fea000383ffff */
.L_x_253:
[----:B-123--:R-:W-:-:S04]  /*20e00*/  MOV R3, UR13 ;  /* 0x0000000d00037c02 */ /* 0x00efc80008000f00 */
[----:B------:R1:W2:Y:S03]  /*20e10*/  SYNCS.PHASECHK.TRANS64.TRYWAIT P2, [R3+URZ+0x90], R2 ;  /* 0x00009002030075a7 */ /* 0x0002a6000804017f */
[----:B--2---:R-:W-:Y:S05]  /*20e20*/  @!P2 NANOSLEEP.SYNCS 0x989680 ;  /* 0x009896800000a95d */ /* 0x004fea0003900000 */
[----:B------:R-:W2:Y:S02]  /*20e30*/  @!P2 SYNCS.PHASECHK.TRANS64 P2, [R3+URZ+0x90], R2 ;  /* 0x000090020300a5a7 */ /* 0x000ea4000804007f */
[----:B--2---:R-:W-:Y:S05]  /*20e40*/  @!P2 BRA `(.L_x_253) ;  /* 0xfffffffc00eca947 */ /* 0x004fea000383ffff */
[----:B------:R-:W-:Y:S05]  /*20e50*/  BRA `(.L_x_391) ;  /* 0xffffffc800b07947 */ /* 0x000fea000383ffff */
.L_x_259:
[----:B-1234-:R-:W-:-:S04]  /*20e60*/  MOV R3, UR13 ;  /* 0x0000000d00037c02 */ /* 0x01efc80008000f00 */
[----:B------:R1:W2:Y:S03]  /*20e70*/  SYNCS.PHASECHK.TRANS64.TRYWAIT P2, [R3+URZ+0x98], R2 ;  /* 0x00009802030075a7 */ /* 0x0002a6000804017f */
[----:B--2---:R-:W-:Y:S05]  /*20e80*/  @!P2 NANOSLEEP.SYNCS 0x989680 ;  /* 0x009896800000a95d */ /* 0x004fea0003900000 */
[----:B------:R-:W2:Y:S02]  /*20e90*/  @!P2 SYNCS.PHASECHK.TRANS64 P2, [R3+URZ+0x98], R2 ;  /* 0x000098020300a5a7 */ /* 0x000ea4000804007f */
[----:B--2---:R-:W-:Y:S05]  /*20ea0*/  @!P2 BRA `(.L_x_259) ;  /* 0xfffffffc00eca947 */ /* 0x004fea000383ffff */
[----:B------:R-:W-:Y:S05]  /*20eb0*/  BRA `(.L_x_392) ;  /* 0xffffffc800fc7947 */ /* 0x000fea000383ffff */
.L_x_265:
[----:B-1----:R-:W-:-:S04]  /*20ec0*/  MOV R4, UR13 ;  /* 0x0000000d00047c02 */ /* 0x002fc80008000f00 */
[----:B------:R1:W2:Y:S03]  /*20ed0*/  SYNCS.PHASECHK.TRANS64.TRYWAIT P2, [R4+URZ+0x80], R3 ;  /* 0x00008003040075a7 */ /* 0x0002a6000804017f */
[----:B--2---:R-:W-:Y:S05]  /*20ee0*/  @!P2 NANOSLEEP.SYNCS 0x989680 ;  /* 0x009896800000a95d */ /* 0x004fea0003900000 */
[----:B------:R-:W2:Y:S02]  /*20ef0*/  @!P2 SYNCS.PHASECHK.TRANS64 P2, [R4+URZ+0x80], R3 ;  /* 0x000080030400a5a7 */ /* 0x000ea4000804007f */
[----:B--2---:R-:W-:Y:S05]  /*20f00*/  @!P2 BRA `(.L_x_265) ;  /* 0xfffffffc00eca947 */ /* 0x004fea000383ffff */
[----:B------:R-:W-:Y:S05]  /*20f10*/  BRA `(.L_x_393) ;  /* 0xffffffcc00507947 */ /* 0x000fea000383ffff */
.L_x_271:
[----:B-12---:R-:W-:-:S04]  /*20f20*/  MOV R4, UR13 ;  /* 0x0000000d00047c02 */ /* 0x006fc80008000f00 */
[----:B------:R1:W2:Y:S03]  /*20f30*/  SYNCS.PHASECHK.TRANS64.TRYWAIT P2, [R4+URZ+0x88], R3 ;  /* 0x00008803040075a7 */ /* 0x0002a6000804017f */
[----:B--2---:R-:W-:Y:S05]  /*20f40*/  @!P2 NANOSLEEP.SYNCS 0x989680 ;  /* 0x009896800000a95d */ /* 0x004fea0003900000 */
[----:B------:R-:W2:Y:S02]  /*20f50*/  @!P2 SYNCS.PHASECHK.TRANS64 P2, [R4+URZ+0x88], R3 ;  /* 0x000088030400a5a7 */ /* 0x000ea4000804007f */
[----:B--2---:R-:W-:Y:S05]  /*20f60*/  @!P2 BRA `(.L_x_271) ;  /* 0xfffffffc00eca947 */ /* 0x004fea000383ffff */
[----:B------:R-:W-:Y:S05]  /*20f70*/  BRA `(.L_x_394) ;  /* 0xffffffcc00907947 */ /* 0x000fea000383ffff */
.L_x_277:
[----:B-123--:R-:W-:-:S04]  /*20f80*/  MOV R4, UR13 ;  /* 0x0000000d00047c02 */ /* 0x00efc80008000f00 */
[----:B------:R1:W2:Y:S03]  /*20f90*/  SYNCS.PHASECHK.TRANS64.TRYWAIT P2, [R4+URZ+0x90], R3 ;  /* 0x00009003040075a7 */ /* 0x0002a6000804017f */
[----:B--2---:R-:W-:Y:S05]  /*20fa0*/  @!P2 NANOSLEEP.SYNCS 0x989680 ;  /* 0x009896800000a95d */ /* 0x004fea0003900000 */
[----:B------:R-:W2:Y:S02]  /*20fb0*/  @!P2 SYNCS.PHASECHK.TRANS64 P2, [R4+URZ+0x90], R3 ;  /* 0x000090030400a5a7 */ /* 0x000ea4000804007f */
[----:B--2---:R-:W-:Y:S05]  /*20fc0*/  @!P2 BRA `(.L_x_277) ;  /* 0xfffffffc00eca947 */ /* 0x004fea000383ffff */
[----:B------:R-:W-:Y:S05]  /*20fd0*/  BRA `(.L_x_395) ;  /* 0xffffffcc00d87947 */ /* 0x000fea000383ffff */
.L_x_283:
[----:B-1234-:R-:W-:-:S04]  /*20fe0*/  MOV R4, UR13 ;  /* 0x0000000d00047c02 */ /* 0x01efc80008000f00 */
[----:B------:R1:W2:Y:S03]  /*20ff0*/  SYNCS.PHASECHK.TRANS64.TRYWAIT P2, [R4+URZ+0x98], R3 ;  /* 0x00009803040075a7 */ /* 0x0002a6000804017f */
[----:B--2---:R-:W-:Y:S05]  /*21000*/  @!P2 NANOSLEEP.SYNCS 0x989680 ;  /* 0x009896800000a95d */ /* 0x004fea0003900000 */
[----:B------:R-:W2:Y:S02]  /*21010*/  @!P2 SYNCS.PHASECHK.TRANS64 P2, [R4+URZ+0x98], R3 ;  /* 0x000098030400a5a7 */ /* 0x000ea4000804007f */
[----:B--2---:R-:W-:Y:S05]  /*21020*/  @!P2 BRA `(.L_x_283) ;  /* 0xfffffffc00eca947 */ /* 0x004fea000383ffff */
[----:B------:R-:W-:Y:S05]  /*21030*/  BRA `(.L_x_396) ;  /* 0xffffffd000187947 */ /* 0x000fea000383ffff */
.L_x_289:
[----:B------:R-:W-:-:S04]  /*21040*/  MOV R5, UR13 ;  /* 0x0000000d00057c02 */ /* 0x000fc80008000f00 */
[----:B------:R1:W1:Y:S03]  /*21050*/  SYNCS.PHASECHK.TRANS64.TRYWAIT P2, [R5+URZ+0x80], R2 ;  /* 0x00008002050075a7 */ /* 0x000266000804017f */
[----:B-1----:R-:W-:Y:S05]  /*21060*/  @!P2 NANOSLEEP.SYNCS 0x989680 ;  /* 0x009896800000a95d */ /* 0x002fea0003900000 */
[----:B------:R-:W1:Y:S02]  /*21070*/  @!P2 SYNCS.PHASECHK.TRANS64 P2, [R5+URZ+0x80], R2 ;  /* 0x000080020500a5a7 */ /* 0x000e64000804007f */
[----:B-1----:R-:W-:Y:S05]  /*21080*/  @!P2 BRA `(.L_x_289) ;  /* 0xfffffffc00eca947 */ /* 0x002fea000383ffff */
[----:B------:R-:W-:Y:S05]  /*21090*/  BRA `(.L_x_397) ;  /* 0xffffffd000607947 */ /* 0x000fea000383ffff */
.L_x_295:
[----:B------:R-:W-:-:S04]  /*210a0*/  MOV R5, UR13 ;  /* 0x0000000d00057c02 */ /* 0x000fc80008000f00 */
[----:B------:R1:W1:Y:S03]  /*210b0*/  SYNCS.PHASECHK.TRANS64.TRYWAIT P2, [R5+URZ+0x88], R2 ;  /* 0x00008802050075a7 */ /* 0x000266000804017f */
[----:B-1----:R-:W-:Y:S05]  /*210c0*/  @!P2 NANOSLEEP.SYNCS 0x989680 ;  /* 0x009896800000a95d */ /* 0x002fea0003900000 */
[----:B------:R-:W1:Y:S02]  /*210d0*/  @!P2 SYNCS.PHASECHK.TRANS64 P2, [R5+URZ+0x88], R2 ;  /* 0x000088020500a5a7 */ /* 0x000e64000804007f */
[----:B-1----:R-:W-:Y:S05]  /*210e0*/  @!P2 BRA `(.L_x_295) ;  /* 0xfffffffc00eca947 */ /* 0x002fea000383ffff */
[----:B------:R-:W-:Y:S05]  /*210f0*/  BRA `(.L_x_398) ;  /* 0xffffffd000a47947 */ /* 0x000fea000383ffff */
.L_x_301:
[----:B------:R-:W-:-:S04]  /*21100*/  MOV R5, UR13 ;  /* 0x0000000d00057c02 */ /* 0x000fc80008000f00 */
[----:B------:R1:W1:Y:S03]  /*21110*/  SYNCS.PHASECHK.TRANS64.TRYWAIT P2, [R5+URZ+0x90], R2 ;  /* 0x00009002050075a7 */ /* 0x000266000804017f */
[----:B-1----:R-:W-:Y:S05]  /*21120*/  @!P2 NANOSLEEP.SYNCS 0x989680 ;  /* 0x009896800000a95d */ /* 0x002fea0003900000 */
[----:B------:R-:W1:Y:S02]  /*21130*/  @!P2 SYNCS.PHASECHK.TRANS64 P2, [R5+URZ+0x90], R2 ;  /* 0x000090020500a5a7 */ /* 0x000e64000804007f */
[----:B-1----:R-:W-:Y:S05]  /*21140*/  @!P2 BRA `(.L_x_301) ;  /* 0xfffffffc00eca947 */ /* 0x002fea000383ffff */
[----:B------:R-:W-:Y:S05]  /*21150*/  BRA `(.L_x_399) ;  /* 0xffffffd000ec7947 */ /* 0x000fea000383ffff */
.L_x_307:
[----:B------:R-:W-:-:S04]  /*21160*/  MOV R5, UR13 ;  /* 0x0000000d00057c02 */ /* 0x000fc80008000f00 */
[----:B------:R1:W1:Y:S03]  /*21170*/  SYNCS.PHASECHK.TRANS64.TRYWAIT P2, [R5+URZ+0x98], R2 ;  /* 0x00009802050075a7 */ /* 0x000266000804017f */
[----:B-1----:R-:W-:Y:S05]  /*21180*/  @!P2 NANOSLEEP.SYNCS 0x989680 ;  /* 0x009896800000a95d */ /* 0x002fea0003900000 */
[----:B------:R-:W1:Y:S02]  /*21190*/  @!P2 SYNCS.PHASECHK.TRANS64 P2, [R5+URZ+0x98], R2 ;  /* 0x000098020500a5a7 */ /* 0x000e64000804007f */
[----:B-1----:R-:W-:Y:S05]  /*211a0*/  @!P2 BRA `(.L_x_307) ;  /* 0xfffffffc00eca947 */ /* 0x002fea000383ffff */
[----:B------:R-:W-:Y:S05]  /*211b0*/  BRA `(.L_x_400) ;  /* 0xffffffd400307947 */ /* 0x000fea000383ffff */
.L_x_313:
[----:B-1----:R-:W-:-:S04]  /*211c0*/  MOV R2, UR13 ;  /* 0x0000000d00027c02 */ /* 0x002fc80008000f00 */
[----:B------:R1:W1:Y:S03]  /*211d0*/  SYNCS.PHASECHK.TRANS64.TRYWAIT P2, [R2+URZ+0x80], R3 ;  /* 0x00008003020075a7 */ /* 0x000266000804017f */
[----:B-1----:R-:W-:Y:S05]  /*211e0*/  @!P2 NANOSLEEP.SYNCS 0x989680 ;  /* 0x009896800000a95d */ /* 0x002fea0003900000 */
[----:B------:R-:W1:Y:S02]  /*211f0*/  @!P2 SYNCS.PHASECHK.TRANS64 P2, [R2+URZ+0x80], R3 ;  /* 0x000080030200a5a7 */ /* 0x000e64000804007f */
[----:B-1----:R-:W-:Y:S05]  /*21200*/  @!P2 BRA `(.L_x_313) ;  /* 0xfffffffc00eca947 */ /* 0x002fea000383ffff */
[----:B------:R-:W-:Y:S05]  /*21210*/  BRA `(.L_x_401) ;  /* 0xffffffd400787947 */ /* 0x000fea000383ffff */
.L_x_319:
[----:B-1----:R-:W-:-:S04]  /*21220*/  MOV R2, UR13 ;  /* 0x0000000d00027c02 */ /* 0x002fc80008000f00 */
[----:B------:R1:W1:Y:S03]  /*21230*/  SYNCS.PHASECHK.TRANS64.TRYWAIT P2, [R2+URZ+0x88], R3 ;  /* 0x00008803020075a7 */ /* 0x000266000804017f */
[----:B-1----:R-:W-:Y:S05]  /*21240*/  @!P2 NANOSLEEP.SYNCS 0x989680 ;  /* 0x009896800000a95d */ /* 0x002fea0003900000 */
[----:B------:R-:W1:Y:S02]  /*21250*/  @!P2 SYNCS.PHASECHK.TRANS64 P2, [R2+URZ+0x88], R3 ;  /* 0x000088030200a5a7 */ /* 0x000e64000804007f */
[----:B-1----:R-:W-:Y:S05]  /*21260*/  @!P2 BRA `(.L_x_319) ;  /* 0xfffffffc00eca947 */ /* 0x002fea000383ffff */
[----:B------:R-:W-:Y:S05]  /*21270*/  BRA `(.L_x_402) ;  /* 0xffffffd400bc7947 */ /* 0x000fea000383ffff */
.L_x_325:
[----:B-1----:R-:W-:-:S04]  /*21280*/  MOV R2, UR13 ;  /* 0x0000000d00027c02 */ /* 0x002fc80008000f00 */
[----:B------:R1:W1:Y:S03]  /*21290*/  SYNCS.PHASECHK.TRANS64.TRYWAIT P2, [R2+URZ+0x90], R3 ;  /* 0x00009003020075a7 */ /* 0x000266000804017f */
[----:B-1----:R-:W-:Y:S05]  /*212a0*/  @!P2 NANOSLEEP.SYNCS 0x989680 ;  /* 0x009896800000a95d */ /* 0x002fea0003900000 */
[----:B------:R-:W1:Y:S02]  /*212b0*/  @!P2 SYNCS.PHASECHK.TRANS64 P2, [R2+URZ+0x90], R3 ;  /* 0x000090030200a5a7 */ /* 0x000e64000804007f */
[----:B-1----:R-:W-:Y:S05]  /*212c0*/  @!P2 BRA `(.L_x_325) ;  /* 0xfffffffc00eca947 */ /* 0x002fea000383ffff */
[----:B------:R-:W-:Y:S05]  /*212d0*/  BRA `(.L_x_403) ;  /* 0xffffffd800047947 */ /* 0x000fea000383ffff */
.L_x_331:
[----:B-1----:R-:W-:-:S04]  /*212e0*/  MOV R2, UR13 ;  /* 0x0000000d00027c02 */ /* 0x002fc80008000f00 */
[----:B------:R1:W1:Y:S03]  /*212f0*/  SYNCS.PHASECHK.TRANS64.TRYWAIT P2, [R2+URZ+0x98], R3 ;  /* 0x00009803020075a7 */ /* 0x000266000804017f */
[----:B-1----:R-:W-:Y:S05]  /*21300*/  @!P2 NANOSLEEP.SYNCS 0x989680 ;  /* 0x009896800000a95d */ /* 0x002fea0003900000 */
[----:B------:R-:W1:Y:S02]  /*21310*/  @!P2 SYNCS.PHASECHK.TRANS64 P2, [R2+URZ+0x98], R3 ;  /* 0x000098030200a5a7 */ /* 0x000e64000804007f */
[----:B-1----:R-:W-:Y:S05]  /*21320*/  @!P2 BRA `(.L_x_331) ;  /* 0xfffffffc00eca947 */ /* 0x002fea000383ffff */
[----:B------:R-:W-:Y:S05]  /*21330*/  BRA `(.L_x_404) ;  /* 0xffffffd800487947 */ /* 0x000fea000383ffff */
.L_x_343:
[----:B---3--:R3:W4:Y:S02]  /*21340*/  SYNCS.PHASECHK.TRANS64.TRYWAIT P0, [R0+URZ+0x80], R3 ;  /* 0x00008003000075a7 */ /* 0x008724000800017f */
[----:B----4-:R-:W-:Y:S05]  /*21350*/  @!P0 NANOSLEEP.SYNCS 0x989680 ;  /* 0x009896800000895d */ /* 0x010fea0003900000 */
[----:B------:R-:W4:Y:S02]  /*21360*/  @!P0 SYNCS.PHASECHK.TRANS64 P0, [R0+URZ+0x80], R3 ;  /* 0x00008003000085a7 */ /* 0x000f24000800007f */
[----:B----4-:R-:W-:Y:S05]  /*21370*/  @!P0 BRA `(.L_x_343) ;  /* 0xfffffffc00f08947 */ /* 0x010fea000383ffff */
[----:B------:R-:W-:Y:S05]  /*21380*/  BRA `(.L_x_405) ;  /* 0xffffffe000507947 */ /* 0x000fea000383ffff */
.L_x_345:
[----:B----4-:R4:W1:Y:S02]  /*21390*/  SYNCS.PHASECHK.TRANS64.TRYWAIT P0, [R0+URZ+0x88], R3 ;  /* 0x00008803000075a7 */ /* 0x010864000800017f */
[----:B-1----:R-:W-:Y:S05]  /*213a0*/  @!P0 NANOSLEEP.SYNCS 0x989680 ;  /* 0x009896800000895d */ /* 0x002fea0003900000 */
[----:B------:R-:W1:Y:S02]  /*213b0*/  @!P0 SYNCS.PHASECHK.TRANS64 P0, [R0+URZ+0x88], R3 ;  /* 0x00008803000085a7 */ /* 0x000e64000800007f */
[----:B-1----:R-:W-:Y:S05]  /*213c0*/  @!P0 BRA `(.L_x_345) ;  /* 0xfffffffc00f08947 */ /* 0x002fea000383ffff */
[----:B------:R-:W-:Y:S05]  /*213d0*/  BRA `(.L_x_406) ;  /* 0xffffffe0004c7947 */ /* 0x000fea000383ffff */
.L_x_347:
[----:B------:R1:W1:Y:S02]  /*213e0*/  SYNCS.PHASECHK.TRANS64.TRYWAIT P0, [R0+URZ+0x90], R3 ;  /* 0x00009003000075a7 */ /* 0x000264000800017f */
[----:B-1----:R-:W-:Y:S05]  /*213f0*/  @!P0 NANOSLEEP.SYNCS 0x989680 ;  /* 0x009896800000895d */ /* 0x002fea0003900000 */
[----:B------:R-:W1:Y:S02]  /*21400*/  @!P0 SYNCS.PHASECHK.TRANS64 P0, [R0+URZ+0x90], R3 ;  /* 0x00009003000085a7 */ /* 0x000e64000800007f */
[----:B-1----:R-:W-:Y:S05]  /*21410*/  @!P0 BRA `(.L_x_347) ;  /* 0xfffffffc00f08947 */ /* 0x002fea000383ffff */
[----:B------:R-:W-:Y:S05]  /*21420*/  BRA `(.L_x_407) ;  /* 0xffffffe000487947 */ /* 0x000fea000383ffff */
.L_x_351:
[----:B------:R-:W-:Y:S01]  /*21430*/  BSSY B1, `(.L_x_408) ;  /* 0x0000006000017945 */ /* 0x000fe20003800000 */
[----:B------:R-:W-:-:S07]  /*21440*/  MOV R15, 0xffffffff ;  /* 0xffffffff000f7802 */ /* 0x000fce0000000f00 */
[----:B------:R-:W-:Y:S05]  /*21450*/  WARPSYNC.COLLECTIVE R15, `(.L_x_409) ;  /* 0x000000000f0c7348 */ /* 0x000fea0003c00000 */
[----:B------:R-:W-:Y:S02]  /*21460*/  ELECT P6, UR62, PT ;  /* 0x00000000003e782f */ /* 0x000fe400038c0000 */
[----:B------:R-:W-:Y:S01]  /*21470*/  MOV R14, UR62 ;  /* 0x0000003e000e7c02 */ /* 0x000fe20008000f00 */
[----:B------:R-:W-:Y:S10]  /*21480*/  ENDCOLLECTIVE ;  /* 0x000000000000791b */ /* 0x000ff40003800000 */
.L_x_409:
[----:B------:R-:W-:Y:S05]  /*21490*/  BSYNC B1 ;  /* 0x0000000000017941 */ /* 0x000fea0003800000 */
.L_x_408:
[----:B------:R-:W-:Y:S05]  /*214a0*/  BRA `(.L_x_410) ;  /* 0xffffffe000cc7947 */ /* 0x000fea000383ffff */
.L_x_354:
[----:B--2---:R2:W3:Y:S02]  /*214b0*/  SYNCS.PHASECHK.TRANS64.TRYWAIT P1, [R14+URZ+0x30], R11 ;  /* 0x0000300b0e0075a7 */ /* 0x0044e4000802017f */
[----:B---3--:R-:W-:Y:S05]  /*214c0*/  @!P1 NANOSLEEP.SYNCS 0x989680 ;  /* 0x009896800000995d */ /* 0x008fea0003900000 */
[----:B------:R-:W3:Y:S02]  /*214d0*/  @!P1 SYNCS.PHASECHK.TRANS64 P1, [R14+URZ+0x30], R11 ;  /* 0x0000300b0e0095a7 */ /* 0x000ee4000802007f */
[----:B---3--:R-:W-:Y:S05]  /*214e0*/  @!P1 BRA `(.L_x_354) ;  /* 0xfffffffc00f09947 */ /* 0x008fea000383ffff */
[----:B------:R-:W-:Y:S05]  /*214f0*/  BRA `(.L_x_411) ;  /* 0xffffffe400007947 */ /* 0x000fea000383ffff */
.L_x_363:
[----:B------:R-:W-:Y:S01]  /*21500*/  BSSY B0, `(.L_x_412) ;  /* 0x0000006000007945 */ /* 0x000fe20003800000 */
[----:B------:R-:W-:-:S07]  /*21510*/  MOV R15, 0xffffffff ;  /* 0xffffffff000f7802 */ /* 0x000fce0000000f00 */
[----:B------:R-:W-:Y:S05]  /*21520*/  WARPSYNC.COLLECTIVE R15, `(.L_x_413) ;  /* 0x000000000f0c7348 */ /* 0x000fea0003c00000 */
[----:B------:R-:W-:Y:S02]  /*21530*/  ELECT P6, UR62, PT ;  /* 0x00000000003e782f */ /* 0x000fe400038c0000 */
[----:B------:R-:W-:Y:S01]  /*21540*/  MOV R14, UR62 ;  /* 0x0000003e000e7c02 */ /* 0x000fe20008000f00 */
[----:B------:R-:W-:Y:S10]  /*21550*/  ENDCOLLECTIVE ;  /* 0x000000000000791b */ /* 0x000ff40003800000 */
.L_x_413:
[----:B------:R-:W-:Y:S05]  /*21560*/  BSYNC B0 ;  /* 0x0000000000007941 */ /* 0x000fea0003800000 */
.L_x_412:
[----:B------:R-:W-:Y:S05]  /*21570*/  BRA `(.L_x_414) ;  /* 0xffffffec00687947 */ /* 0x000fea000383ffff */
.L_x_367:
[----:B-1----:R1:W2:Y:S02]  /*21580*/  SYNCS.PHASECHK.TRANS64.TRYWAIT P0, [R4+URZ], R3 ;  /* 0x00000003040075a7 */ /* 0x0022a4000800017f */
[----:B--2---:R-:W-:Y:S05]  /*21590*/  @!P0 NANOSLEEP.SYNCS 0x989680 ;  /* 0x009896800000895d */ /* 0x004fea0003900000 */
[----:B------:R-:W2:Y:S02]  /*215a0*/  @!P0 SYNCS.PHASECHK.TRANS64 P0, [R4+URZ], R3 ;  /* 0x00000003040085a7 */ /* 0x000ea4000800007f */
[----:B--2---:R-:W-:Y:S05]  /*215b0*/  @!P0 BRA `(.L_x_367) ;  /* 0xfffffffc00f08947 */ /* 0x004fea000383ffff */
[----:B------:R-:W-:Y:S05]  /*215c0*/  BRA `(.L_x_415) ;  /* 0xffffffec00907947 */ /* 0x000fea000383ffff */
.L_x_368:
[----:B-1----:R1:W2:Y:S02]  /*215d0*/  SYNCS.PHASECHK.TRANS64.TRYWAIT P0, [R3+URZ], R0 ;  /* 0x00000000030075a7 */ /* 0x0022a4000800017f */
[----:B--2---:R-:W-:Y:S05]  /*215e0*/  @!P0 NANOSLEEP.SYNCS 0x989680 ;  /* 0x009896800000895d */ /* 0x004fea0003900000 */
[----:B------:R-:W2:Y:S02]  /*215f0*/  @!P0 SYNCS.PHASECHK.TRANS64 P0, [R3+URZ], R0 ;  /* 0x00000000030085a7 */ /* 0x000ea4000800007f */
[----:B--2---:R-:W-:Y:S05]  /*21600*/  @!P0 BRA `(.L_x_368) ;  /* 0xfffffffc00f08947 */ /* 0x004fea000383ffff */
[----:B------:R-:W-:Y:S05]  /*21610*/  BRA `(.L_x_416) ;  /* 0xffffffec00a07947 */ /* 0x000fea000383ffff */
.L_x_369:
[----:B-1----:R1:W2:Y:S02]  /*21620*/  SYNCS.PHASECHK.TRANS64.TRYWAIT P0, [R3+URZ], R0 ;  /* 0x00000000030075a7 */ /* 0x0022a4000800017f */
[----:B--2---:R-:W-:Y:S05]  /*21630*/  @!P0 NANOSLEEP.SYNCS 0x989680 ;  /* 0x009896800000895d */ /* 0x004fea0003900000 */
[----:B------:R-:W2:Y:S02]  /*21640*/  @!P0 SYNCS.PHASECHK.TRANS64 P0, [R3+URZ], R0 ;  /* 0x00000000030085a7 */ /* 0x000ea4000800007f */
[----:B--2---:R-:W-:Y:S05]  /*21650*/  @!P0 BRA `(.L_x_369) ;  /* 0xfffffffc00f08947 */ /* 0x004fea000383ffff */
[----:B------:R-:W-:Y:S05]  /*21660*/  BRA `(.L_x_417) ;  /* 0xffffffec00b07947 */ /* 0x000fea000383ffff */
.L_x_370:
[----:B-1----:R1:W2:Y:S02]  /*21670*/  SYNCS.PHASECHK.TRANS64.TRYWAIT P0, [R3+URZ], R0 ;  /* 0x00000000030075a7 */ /* 0x0022a4000800017f */
[----:B--2---:R-:W-:Y:S05]  /*21680*/  @!P0 NANOSLEEP.SYNCS 0x989680 ;  /* 0x009896800000895d */ /* 0x004fea0003900000 */
[----:B------:R-:W2:Y:S02]  /*21690*/  @!P0 SYNCS.PHASECHK.TRANS64 P0, [R3+URZ], R0 ;  /* 0x00000000030085a7 */ /* 0x000ea4000800007f */
[----:B--2---:R-:W-:Y:S05]  /*216a0*/  @!P0 BRA `(.L_x_370) ;  /* 0xfffffffc00f08947 */ /* 0x004fea000383ffff */
[----:B------:R-:W-:Y:S05]  /*216b0*/  BRA `(.L_x_418) ;  /* 0xffffffec00c07947 */ /* 0x000fea000383ffff */
.L_x_371:
[----:B-1----:R1:W2:Y:S02]  /*216c0*/  SYNCS.PHASECHK.TRANS64.TRYWAIT P0, [R3+URZ], R0 ;  /* 0x00000000030075a7 */ /* 0x0022a4000800017f */
[----:B--2---:R-:W-:Y:S05]  /*216d0*/  @!P0 NANOSLEEP.SYNCS 0x989680 ;  /* 0x009896800000895d */ /* 0x004fea0003900000 */
[----:B------:R-:W2:Y:S02]  /*216e0*/  @!P0 SYNCS.PHASECHK.TRANS64 P0, [R3+URZ], R0 ;  /* 0x00000000030085a7 */ /* 0x000ea4000800007f */
[----:B--2---:R-:W-:Y:S05]  /*216f0*/  @!P0 BRA `(.L_x_371) ;  /* 0xfffffffc00f08947 */ /* 0x004fea000383ffff */
[----:B------:R-:W-:Y:S05]  /*21700*/  BRA `(.L_x_419) ;  /* 0xffffffec00d07947 */ /* 0x000fea000383ffff */
.L_x_420:
[----:B------:R-:W-:-:S00]  /*21710*/  BRA `(.L_x_420) ;  /* 0xfffffffc00fc7947 */ /* 0x000fc0000383ffff */
[----:B------:R-:W-:-:S00]  /*21720*/  NOP ;  /* 0x0000000000007918 */ /* 0x000fc00000000000 */
        /* <DEDUP_REMOVED lines=13> */
.L_x_421:


//--------------------- .nv.global.init           --------------------------
	.section	.nv.global.init,"aw",@progbits
.nv.global.init:
	.type		$str$24,@object
	.size		$str$24,($str$25 - $str$24)
$str$24:
        /*0000*/ 	.byte	0x28, 0x61, 0x64, 0x64, 0x72, 0x65, 0x73, 0x73, 0x20, 0x26, 0x20, 0x6d, 0x61, 0x73, 0x6b, 0x29
        /*0010*/ 	.byte	0x20, 0x3d, 0x3d, 0x20, 0x30, 0x00
	.type		$str$25,@object
	.size		$str$25,(__unnamed_1 - $str$25)
$str$25:
        /*0016*/ 	.byte	0x2f, 0x74, 0x6d, 0x70, 0x2f, 0x63, 0x75, 0x74, 0x6c, 0x61, 0x73, 0x73, 0x5f, 0x73, 0x77, 0x65
        /*0026*/ 	.byte	0x65, 0x70, 0x5f, 0x73, 0x72, 0x63, 0x2f, 0x69, 0x6e, 0x63, 0x6c, 0x75, 0x64, 0x65, 0x2f, 0x63
        /*0036*/ 	.byte	0x75, 0x74, 0x65, 0x2f, 0x70, 0x6f, 0x69, 0x6e, 0x74, 0x65, 0x72, 0x5f, 0x66, 0x6c, 0x61, 0x67
        /*0046*/ 	.byte	0x67, 0x65, 0x64, 0x2e, 0x68, 0x70, 0x70, 0x00
	.type		__unnamed_1,@object
	.size		__unnamed_1,(__unnamed_2 - __unnamed_1)
__unnamed_1:
        /* <DEDUP_REMOVED lines=28> */
        /*020e*/ 	.byte	0x3a, 0x43, 0x3c, 0x34, 0x30, 0x39, 0x36, 0x3e, 0x3e, 0x3e, 0x3e, 0x3e, 0x5d, 0x00
	.type		__unnamed_2,@object
	.size		__unnamed_2,(.L_1 - __unnamed_2)
__unnamed_2:
        /* <DEDUP_REMOVED lines=29> */
.L_1:


//--------------------- .nv.shared._ZN7cutlass13device_kernelINS_4gemm6kernel13GemmUniversalIN4cute5tupleIJiiiiEEENS1_10collective13CollectiveMmaINS1_37MainloopSm90TmaGmmaWarpSpecializedFP8ILi6ENS5_IJNS4_1CILi1EEESB_SB_EEENS1_35KernelTmaWarpSpecializedCooperativeEEENS5_IJNSA_ILi256EEESF_NSA_ILi64EEEEEENS_12float_e4m3_tENS5_IJlSB_lEEESI_SJ_NS4_8TiledMMAINS4_8MMA_AtomIJNS4_4SM904GMMA31MMA_64x256x32_F32E4M3E4M3_SS_TNILNSN_7ScaleInE1ELSP_1EEEEEENS4_6LayoutINS5_IJNSA_ILi2EEESB_SB_EEENS5_IJSB_NSA_ILi0EEESV_EEEEENS5_IJNS4_10UnderscoreESY_SY_EEEEENS4_13SM90_TMA_LOADENS4_14ComposedLayoutINS4_7SwizzleILi2ELi4ELi3EEENS4_18smem_ptr_flag_bitsILi8EEENSS_INS5_IJNSA_ILi8EEESG_EEENS5_IJSG_SB_EEEEEEEvNS4_8identityES11_S1B_vS1C_EENS_8epilogue10collective18CollectiveEpilogueINS1E_22Sm90TmaWarpSpecializedILi4ELi2ELi16ELb0ELb0EEEJSH_NS5_IJNSA_ILi128EEENSA_ILi32EEEEEESI_SJ_SI_SJ_NS1E_6fusion15FusionCallbacksIS1I_NS1M_23LinCombPerRowBiasEltActINS1E_6thread4ReLuESI_fSI_SI_fLi16ELNS_15FloatRoundStyleE2EEESH_S1L_JEEES11_NS12_INS13_ILi1ELi4ELi3EEES16_NSS_INS5_IJS17_S1K_EEENS5_IJS1K_SB_EEEEEEENS4_39AutoVectorizingCopyWithAssumedAlignmentILi128EEENS4_14SM90_TMA_STOREES1Y_S20_NS4_9Copy_AtomIJNS4_17SM90_U32x4_STSM_NENS_6half_tEEEEvEEEvvEEEEvNT_6ParamsE --------------------------
	.section	.nv.shared._ZN7cutlass13device_kernelINS_4gemm6kernel13GemmUniversalIN4cute5tupleIJiiiiEEENS1_10collective13CollectiveMmaINS1_37MainloopSm90TmaGmmaWarpSpecializedFP8ILi6ENS5_IJNS4_1CILi1EEESB_SB_EEENS1_35KernelTmaWarpSpecializedCooperativeEEENS5_IJNSA_ILi256EEESF_NSA_ILi64EEEEEENS_12float_e4m3_tENS5_IJlSB_lEEESI_SJ_NS4_8TiledMMAINS4_8MMA_AtomIJNS4_4SM904GMMA31MMA_64x256x32_F32E4M3E4M3_SS_TNILNSN_7ScaleInE1ELSP_1EEEEEENS4_6LayoutINS5_IJNSA_ILi2EEESB_SB_EEENS5_IJSB_NSA_ILi0EEESV_EEEEENS5_IJNS4_10UnderscoreESY_SY_EEEEENS4_13SM90_TMA_LOADENS4_14ComposedLayoutINS4_7SwizzleILi2ELi4ELi3EEENS4_18smem_ptr_flag_bitsILi8EEENSS_INS5_IJNSA_ILi8EEESG_EEENS5_IJSG_SB_EEEEEEEvNS4_8identityES11_S1B_vS1C_EENS_8epilogue10collective18CollectiveEpilogueINS1E_22Sm90TmaWarpSpecializedILi4ELi2ELi16ELb0ELb0EEEJSH_NS5_IJNSA_ILi128EEENSA_ILi32EEEEEESI_SJ_SI_SJ_NS1E_6fusion15FusionCallbacksIS1I_NS1M_23LinCombPerRowBiasEltActINS1E_6thread4ReLuESI_fSI_SI_fLi16ELNS_15FloatRoundStyleE2EEESH_S1L_JEEES11_NS12_INS13_ILi1ELi4ELi3EEES16_NSS_INS5_IJS17_S1K_EEENS5_IJS1K_SB_EEEEEEENS4_39AutoVectorizingCopyWithAssumedAlignmentILi128EEENS4_14SM90_TMA_STOREES1Y_S20_NS4_9Copy_AtomIJNS4_17SM90_U32x4_STSM_NENS_6half_tEEEEvEEEvvEEEEvNT_6ParamsE,"aw",@nobits
	.sectionflags	@""
	.align	16
	.zero		1024


//--------------------- .nv.shared.reserved.0     --------------------------
	.section	.nv.shared.reserved.0,"aw",@nobits
	.weak		__nv_reservedSMEM_offset_0_alias
	.size		__nv_reservedSMEM_offset_0_alias, 0, 0
	.other		__nv_reservedSMEM_offset_0_alias,@"STO_CUDA_RESERVED_SHARED STV_DEFAULT"
__nv_reservedSMEM_offset_0_alias:
	.zero		0


//--------------------- .nv.global                --------------------------
	.section	.nv.global,"aw",@nobits
.nv.global:
	.type		_ZN39_INTERNAL_f9291118_4_k_cu_9550f340_26154cute1_E,@object
	.size		_ZN39_INTERNAL_f9291118_4_k_cu_9550f340_26154cute1_E,(_ZN39_INTERNAL_f9291118_4_k_cu_9550f340_26154cuda3std3__45__cpo6cbeginE - _ZN39_INTERNAL_f9291118_4_k_cu_9550f340_26154cute1_E)
_ZN39_INTERNAL_f9291118_4_k_cu_9550f340_26154cute1_E:
	.zero		1
	.type		_ZN39_INTERNAL_f9291118_4_k_cu_9550f340_26154cuda3std3__45__cpo6cbeginE,@object
	.size		_ZN39_INTERNAL_f9291118_4_k_cu_9550f340_26154cuda3std3__45__cpo6cbeginE,(_ZN39_INTERNAL_f9291118_4_k_cu_9550f340_26154cuda3std3__48in_placeE - _ZN39_INTERNAL_f9291118_4_k_cu_9550f340_26154cuda3std3__45__cpo6cbeginE)
_ZN39_INTERNAL_f9291118_4_k_cu_9550f340_26154cuda3std3__45__cpo6cbeginE:
	.zero		1
	.type		_ZN39_INTERNAL_f9291118_4_k_cu_9550f340_26154cuda3std3__48in_placeE,@object
	.size		_ZN39_INTERNAL_f9291118_4_k_cu_9550f340_26154cuda3std3__48in_placeE,(_ZN39_INTERNAL_f9291118_4_k_cu_9550f340_26154cuda3std6ranges3__45__cpo9iter_moveE - _ZN39_INTERNAL_f9291118_4_k_cu_9550f340_26154cuda3std3__48in_placeE)
_ZN39_INTERNAL_f9291118_4_k_cu_9550f340_26154cuda3std3__48in_placeE:
	.zero		1
	.type		_ZN39_INTERNAL_f9291118_4_k_cu_9550f340_26154cuda3std6ranges3__45__cpo9iter_moveE,@object
	.size		_ZN39_INTERNAL_f9291118_4_k_cu_9550f340_26154cuda3std6ranges3__45__cpo9iter_moveE,(_ZN39_INTERNAL_f9291118_4_k_cu_9550f340_26154cuda3std3__45__cpo5beginE - _ZN39_INTERNAL_f9291118_4_k_cu_9550f340_26154cuda3std6ranges3__45__cpo9iter_moveE)
_ZN39_INTERNAL_f9291118_4_k_cu_9550f340_26154cuda3std6ranges3__45__cpo9iter_moveE:
	.zero		1
	.type		_ZN39_INTERNAL_f9291118_4_k_cu_9550f340_26154cuda3std3__45__cpo5beginE,@object
	.size		_ZN39_INTERNAL_f9291118_4_k_cu_9550f340_26154cuda3std3__45__cpo5beginE,(_ZN39_INTERNAL_f9291118_4_k_cu_9550f340_26154cuda3std3__441_GLOBAL__N__f9291118_4_k_cu_9550f340_26156ignoreE - _ZN39_INTERNAL_f9291118_4_k_cu_9550f340_26154cuda3std3__45__cpo5beginE)
_ZN39_INTERNAL_f9291118_4_k_cu_9550f340_26154cuda3std3__45__cpo5beginE:
	.zero		1
	.type		_ZN39_INTERNAL_f9291118_4_k_cu_9550f340_26154cuda3std3__441_GLOBAL__N__f9291118_4_k_cu_9550f340_26156ignoreE,@object
	.size		_ZN39_INTERNAL_f9291118_4_k_cu_9550f340_26154cuda3std3__441_GLOBAL__N__f9291118_4_k_cu_9550f340_26156ignoreE,(_ZN39_INTERNAL_f9291118_4_k_cu_9550f340_26154cute7productE - _ZN39_INTERNAL_f9291118_4_k_cu_9550f340_26154cuda3std3__441_GLOBAL__N__f9291118_4_k_cu_9550f340_26156ignoreE)
_ZN39_INTERNAL_f9291118_4_k_cu_9550f340_26154cuda3std3__441_GLOBAL__N__f9291118_4_k_cu_9550f340_26156ignoreE:
	.zero		1
	.type		_ZN39_INTERNAL_f9291118_4_k_cu_9550f340_26154cute7productE,@object
	.size		_ZN39_INTERNAL_f9291118_4_k_cu_9550f340_26154cute7productE,(_ZN39_INTERNAL_f9291118_4_k_cu_9550f340_26154cuda3std3__45__cpo3endE - _ZN39_INTERNAL_f9291118_4_k_cu_9550f340_26154cute7productE)
_ZN39_INTERNAL_f9291118_4_k_cu_9550f340_26154cute7productE:
	.zero		1
	.type		_ZN39_INTERNAL_f9291118_4_k_cu_9550f340_26154cuda3std3__45__cpo3endE,@object
	.size		_ZN39_INTERNAL_f9291118_4_k_cu_9550f340_26154cuda3std3__45__cpo3endE,(_ZN39_INTERNAL_f9291118_4_k_cu_9550f340_26154cuda3std3__419piecewise_constructE - _ZN39_INTERNAL_f9291118_4_k_cu_9550f340_26154cuda3std3__45__cpo3endE)
_ZN39_INTERNAL_f9291118_4_k_cu_9550f340_26154cuda3std3__45__cpo3endE:
	.zero		1
	.type		_ZN39_INTERNAL_f9291118_4_k_cu_9550f340_26154cuda3std3__419piecewise_constructE,@object
	.size		_ZN39_INTERNAL_f9291118_4_k_cu_9550f340_26154cuda3std3__419piecewise_constructE,(_ZN39_INTERNAL_f9291118_4_k_cu_9550f340_26154cuda3std3__45__cpo4cendE - _ZN39_INTERNAL_f9291118_4_k_cu_9550f340_26154cuda3std3__419piecewise_constructE)
_ZN39_INTERNAL_f9291118_4_k_cu_9550f340_26154cuda3std3__419piecewise_constructE:
	.zero		1
	.type		_ZN39_INTERNAL_f9291118_4_k_cu_9550f340_26154cuda3std3__45__cpo4cendE,@object
	.size		_ZN39_INTERNAL_f9291118_4_k_cu_9550f340_26154cuda3std3__45__cpo4cendE,(_ZN39_INTERNAL_f9291118_4_k_cu_9550f340_26154cuda3std6ranges3__45__cpo4swapE - _ZN39_INTERNAL_f9291118_4_k_cu_9550f340_26154cuda3std3__45__cpo4cendE)
_ZN39_INTERNAL_f9291118_4_k_cu_9550f340_26154cuda3std3__45__cpo4cendE:
	.zero		1
	.type		_ZN39_INTERNAL_f9291118_4_k_cu_9550f340_26154cuda3std6ranges3__45__cpo4swapE,@object
	.size		_ZN39_INTERNAL_f9291118_4_k_cu_9550f340_26154cuda3std6ranges3__45__cpo4swapE,(.L_9 - _ZN39_INTERNAL_f9291118_4_k_cu_9550f340_26154cuda3std6ranges3__45__cpo4swapE)
_ZN39_INTERNAL_f9291118_4_k_cu_9550f340_26154cuda3std6ranges3__45__cpo4swapE:
	.zero		1
.L_9:


//--------------------- .nv.constant0._ZN7cutlass13device_kernelINS_4gemm6kernel13GemmUniversalIN4cute5tupleIJiiiiEEENS1_10collective13CollectiveMmaINS1_37MainloopSm90TmaGmmaWarpSpecializedFP8ILi6ENS5_IJNS4_1CILi1EEESB_SB_EEENS1_35KernelTmaWarpSpecializedCooperativeEEENS5_IJNSA_ILi256EEESF_NSA_ILi64EEEEEENS_12float_e4m3_tENS5_IJlSB_lEEESI_SJ_NS4_8TiledMMAINS4_8MMA_AtomIJNS4_4SM904GMMA31MMA_64x256x32_F32E4M3E4M3_SS_TNILNSN_7ScaleInE1ELSP_1EEEEEENS4_6LayoutINS5_IJNSA_ILi2EEESB_SB_EEENS5_IJSB_NSA_ILi0EEESV_EEEEENS5_IJNS4_10UnderscoreESY_SY_EEEEENS4_13SM90_TMA_LOADENS4_14ComposedLayoutINS4_7SwizzleILi2ELi4ELi3EEENS4_18smem_ptr_flag_bitsILi8EEENSS_INS5_IJNSA_ILi8EEESG_EEENS5_IJSG_SB_EEEEEEEvNS4_8identityES11_S1B_vS1C_EENS_8epilogue10collective18CollectiveEpilogueINS1E_22Sm90TmaWarpSpecializedILi4ELi2ELi16ELb0ELb0EEEJSH_NS5_IJNSA_ILi128EEENSA_ILi32EEEEEESI_SJ_SI_SJ_NS1E_6fusion15FusionCallbacksIS1I_NS1M_23LinCombPerRowBiasEltActINS1E_6thread4ReLuESI_fSI_SI_fLi16ELNS_15FloatRoundStyleE2EEESH_S1L_JEEES11_NS12_INS13_ILi1ELi4ELi3EEES16_NSS_INS5_IJS17_S1K_EEENS5_IJS1K_SB_EEEEEEENS4_39AutoVectorizingCopyWithAssumedAlignmentILi128EEENS4_14SM90_TMA_STOREES1Y_S20_NS4_9Copy_AtomIJNS4_17SM90_U32x4_STSM_NENS_6half_tEEEEvEEEvvEEEEvNT_6ParamsE --------------------------
	.section	.nv.constant0._ZN7cutlass13device_kernelINS_4gemm6kernel13GemmUniversalIN4cute5tupleIJiiiiEEENS1_10collective13CollectiveMmaINS1_37MainloopSm90TmaGmmaWarpSpecializedFP8ILi6ENS5_IJNS4_1CILi1EEESB_SB_EEENS1_35KernelTmaWarpSpecializedCooperativeEEENS5_IJNSA_ILi256EEESF_NSA_ILi64EEEEEENS_12float_e4m3_tENS5_IJlSB_lEEESI_SJ_NS4_8TiledMMAINS4_8MMA_AtomIJNS4_4SM904GMMA31MMA_64x256x32_F32E4M3E4M3_SS_TNILNSN_7ScaleInE1ELSP_1EEEEEENS4_6LayoutINS5_IJNSA_ILi2EEESB_SB_EEENS5_IJSB_NSA_ILi0EEESV_EEEEENS5_IJNS4_10UnderscoreESY_SY_EEEEENS4_13SM90_TMA_LOADENS4_14ComposedLayoutINS4_7SwizzleILi2ELi4ELi3EEENS4_18smem_ptr_flag_bitsILi8EEENSS_INS5_IJNSA_ILi8EEESG_EEENS5_IJSG_SB_EEEEEEEvNS4_8identityES11_S1B_vS1C_EENS_8epilogue10collective18CollectiveEpilogueINS1E_22Sm90TmaWarpSpecializedILi4ELi2ELi16ELb0ELb0EEEJSH_NS5_IJNSA_ILi128EEENSA_ILi32EEEEEESI_SJ_SI_SJ_NS1E_6fusion15FusionCallbacksIS1I_NS1M_23LinCombPerRowBiasEltActINS1E_6thread4ReLuESI_fSI_SI_fLi16ELNS_15FloatRoundStyleE2EEESH_S1L_JEEES11_NS12_INS13_ILi1ELi4ELi3EEES16_NSS_INS5_IJS17_S1K_EEENS5_IJS1K_SB_EEEEEEENS4_39AutoVectorizingCopyWithAssumedAlignmentILi128EEENS4_14SM90_TMA_STOREES1Y_S20_NS4_9Copy_AtomIJNS4_17SM90_U32x4_STSM_NENS_6half_tEEEEvEEEvvEEEEvNT_6ParamsE,"a",@progbits
	.sectionflags	@""
	.align	4
.nv.constant0._ZN7cutlass13device_kernelINS_4gemm6kernel13GemmUniversalIN4cute5tupleIJiiiiEEENS1_10collective13CollectiveMmaINS1_37MainloopSm90TmaGmmaWarpSpecializedFP8ILi6ENS5_IJNS4_1CILi1EEESB_SB_EEENS1_35KernelTmaWarpSpecializedCooperativeEEENS5_IJNSA_ILi256EEESF_NSA_ILi64EEEEEENS_12float_e4m3_tENS5_IJlSB_lEEESI_SJ_NS4_8TiledMMAINS4_8MMA_AtomIJNS4_4SM904GMMA31MMA_64x256x32_F32E4M3E4M3_SS_TNILNSN_7ScaleInE1ELSP_1EEEEEENS4_6LayoutINS5_IJNSA_ILi2EEESB_SB_EEENS5_IJSB_NSA_ILi0EEESV_EEEEENS5_IJNS4_10UnderscoreESY_SY_EEEEENS4_13SM90_TMA_LOADENS4_14ComposedLayoutINS4_7SwizzleILi2ELi4ELi3EEENS4_18smem_ptr_flag_bitsILi8EEENSS_INS5_IJNSA_ILi8EEESG_EEENS5_IJSG_SB_EEEEEEEvNS4_8identityES11_S1B_vS1C_EENS_8epilogue10collective18CollectiveEpilogueINS1E_22Sm90TmaWarpSpecializedILi4ELi2ELi16ELb0ELb0EEEJSH_NS5_IJNSA_ILi128EEENSA_ILi32EEEEEESI_SJ_SI_SJ_NS1E_6fusion15FusionCallbacksIS1I_NS1M_23LinCombPerRowBiasEltActINS1E_6thread4ReLuESI_fSI_SI_fLi16ELNS_15FloatRoundStyleE2EEESH_S1L_JEEES11_NS12_INS13_ILi1ELi4ELi3EEES16_NSS_INS5_IJS17_S1K_EEENS5_IJS1K_SB_EEEEEEENS4_39AutoVectorizingCopyWithAssumedAlignmentILi128EEENS4_14SM90_TMA_STOREES1Y_S20_NS4_9Copy_AtomIJNS4_17SM90_U32x4_STSM_NENS_6half_tEEEEvEEEvvEEEEvNT_6ParamsE:
	.zero		2432


//--------------------- SYMBOLS --------------------------

	.type		.nv.reservedSmem.offset0,@object
	.size		.nv.reservedSmem.offset0,0x4
	.type		__assertfail,@function
